	.target	sm_90a

	.elftype	@"ET_EXEC"


//--------------------- .note.nv.tkinfo           --------------------------
	.section	.note.nv.tkinfo,"",@"SHT_NOTE"
	.sectionflags	@"SHF_NOTE_NV_TKINFO"
	.tkinfo
        /*0018*/ 	.word	0x00000002
        /*0030*/ 	.string	""
        /*0030*/ 	.string	"ptxas"
        /*0030*/ 	.string	"Cuda compilation tools, release 13.0, V13.0.88"
        /*0030*/ 	.string	"Build cuda_13.0.r13.0/compiler.36424714_0"
        /*0030*/ 	.string	"-arch sm_90a -m 64 "



//--------------------- .note.nv.cuinfo           --------------------------
	.section	.note.nv.cuinfo,"",@"SHT_NOTE"
	.sectionflags	@"SHF_NOTE_NV_CUINFO"
        /*0018*/ 	.short	0x0002
        /*001a*/ 	.short	0x005a
        /*001c*/ 	.short	0x0082
	.zero		2


//--------------------- .nv.info                  --------------------------
	.section	.nv.info,"",@"SHT_CUDA_INFO"
	.align	4


	//----- nvinfo : EIATTR_REGCOUNT
	.align		4
        /*0000*/ 	.byte	0x04, 0x2f
        /*0002*/ 	.short	(.L_16 - .L_15)
	.align		4
.L_15:
        /*0004*/ 	.word	index@(_ZN7cutlass13device_kernelINS_4fmha6kernel13FmhaKernelTmaINS1_10collective15FmhaMainloopTmaINS_6half_tEfN4cute5tupleIJNS7_1CILi64EEENS9_ILi128EEENS9_ILi512EEEEEENS4_12CausalFusionEJEEENS4_15FmhaFwdEpilogueIS6_fNS8_IJSA_SC_SB_EEEEEJEEEEEvNT_6ParamsE)
        /*0008*/ 	.word	0x000000ff


	//----- nvinfo : EIATTR_FRAME_SIZE
	.align		4
.L_16:
        /*000c*/ 	.byte	0x04, 0x11
        /*000e*/ 	.short	(.L_18 - .L_17)
	.align		4
.L_17:
        /*0010*/ 	.word	index@($__internal_0_$__cuda_sm20_rcp_rn_f32_slowpath)
        /*0014*/ 	.word	0x000014a0


	//----- nvinfo : EIATTR_FRAME_SIZE
	.align		4
.L_18:
        /*0018*/ 	.byte	0x04, 0x11
        /*001a*/ 	.short	(.L_20 - .L_19)
	.align		4
.L_19:
        /*001c*/ 	.word	index@(_ZN7cutlass13device_kernelINS_4fmha6kernel13FmhaKernelTmaINS1_10collective15FmhaMainloopTmaINS_6half_tEfN4cute5tupleIJNS7_1CILi64EEENS9_ILi128EEENS9_ILi512EEEEEENS4_12CausalFusionEJEEENS4_15FmhaFwdEpilogueIS6_fNS8_IJSA_SC_SB_EEEEEJEEEEEvNT_6ParamsE)
        /*0020*/ 	.word	0x000014a0


	//----- nvinfo : EIATTR_MIN_STACK_SIZE
	.align		4
.L_20:
        /*0024*/ 	.byte	0x04, 0x12
        /*0026*/ 	.short	(.L_22 - .L_21)
	.align		4
.L_21:
        /*0028*/ 	.word	index@(_ZN7cutlass13device_kernelINS_4fmha6kernel13FmhaKernelTmaINS1_10collective15FmhaMainloopTmaINS_6half_tEfN4cute5tupleIJNS7_1CILi64EEENS9_ILi128EEENS9_ILi512EEEEEENS4_12CausalFusionEJEEENS4_15FmhaFwdEpilogueIS6_fNS8_IJSA_SC_SB_EEEEEJEEEEEvNT_6ParamsE)
        /*002c*/ 	.word	0x000014a0
.L_22:


//--------------------- .nv.compat                --------------------------
	.section	.nv.compat,"",@"SHT_CUDA_COMPAT_INFO"
	.align	4
        /*0000*/ 	.byte	0x02, 0x09, 0x01, 0x00, 0x02, 0x02, 0x04, 0x00, 0x02, 0x05, 0x05, 0x00, 0x03, 0x07, 0x01, 0x01
        /*0010*/ 	.byte	0x02, 0x03, 0x01, 0x00, 0x02, 0x06, 0x01, 0x00, 0x04, 0x0b, 0x08, 0x00, 0x00, 0x00, 0x00, 0x00
        /*0020*/ 	.byte	0x00, 0x00, 0x00, 0x00


//--------------------- .nv.info._ZN7cutlass13device_kernelINS_4fmha6kernel13FmhaKernelTmaINS1_10collective15FmhaMainloopTmaINS_6half_tEfN4cute5tupleIJNS7_1CILi64EEENS9_ILi128EEENS9_ILi512EEEEEENS4_12CausalFusionEJEEENS4_15FmhaFwdEpilogueIS6_fNS8_IJSA_SC_SB_EEEEEJEEEEEvNT_6ParamsE --------------------------
	.section	.nv.info._ZN7cutlass13device_kernelINS_4fmha6kernel13FmhaKernelTmaINS1_10collective15FmhaMainloopTmaINS_6half_tEfN4cute5tupleIJNS7_1CILi64EEENS9_ILi128EEENS9_ILi512EEEEEENS4_12CausalFusionEJEEENS4_15FmhaFwdEpilogueIS6_fNS8_IJSA_SC_SB_EEEEEJEEEEEvNT_6ParamsE,"",@"SHT_CUDA_INFO"
	.sectionflags	@""
	.align	4


	//----- nvinfo : EIATTR_CUDA_API_VERSION
	.align		4
        /*0000*/ 	.byte	0x04, 0x37
        /*0002*/ 	.short	(.L_24 - .L_23)
.L_23:
        /*0004*/ 	.word	0x00000082


	//----- nvinfo : EIATTR_KPARAM_INFO
	.align		4
.L_24:
        /*0008*/ 	.byte	0x04, 0x17
        /*000a*/ 	.short	(.L_26 - .L_25)
.L_25:
        /*000c*/ 	.word	0x00000000
        /*0010*/ 	.short	0x0000
        /*0012*/ 	.short	0x0070
        /*0014*/ 	.byte	0x00, 0xf0, 0x01, 0x20


	//----- nvinfo : EIATTR_SPARSE_MMA_MASK
	.align		4
.L_26:
        /*0018*/ 	.byte	0x03, 0x50
        /*001a*/ 	.short	0x0000


	//----- nvinfo : EIATTR_MAXREG_COUNT
	.align		4
        /*001c*/ 	.byte	0x03, 0x1b
        /*001e*/ 	.short	0x00ff


	//----- nvinfo : EIATTR_NUM_BARRIERS
	.align		4
        /*0020*/ 	.byte	0x02, 0x4c
        /*0022*/ 	.byte	0x02
	.zero		1


	//----- nvinfo : EIATTR_EXTERNS
	.align		4
        /*0024*/ 	.byte	0x04, 0x0f
        /*0026*/ 	.short	(.L_28 - .L_27)


	//   ....[0]....
	.align		4
.L_27:
        /*0028*/ 	.word	index@(__assertfail)


	//----- nvinfo : EIATTR_ANNOTATIONS
	.align		4
.L_28:
        /*002c*/ 	.byte	0x04, 0x55
        /*002e*/ 	.short	(.L_30 - .L_29)


	//   ....[0]....
.L_29:
        /*0030*/ 	.word	0x00000001
        /*0034*/ 	.byte	0x60, 0x07, 0x00, 0x00, 0x01, 0x00, 0x00, 0x00, 0x00, 0x24, 0x00, 0x00, 0x01, 0x00, 0x00, 0x00
        /* <DEDUP_REMOVED lines=3248> */
        /*cb44*/ 	.byte	0x60, 0x89, 0x03, 0x00, 0x01, 0x00, 0x00, 0x00, 0x70, 0x89, 0x03, 0x00


	//----- nvinfo : EIATTR_MERCURY_ISA_VERSION
	.align		4
.L_30:
        /*cb50*/ 	.byte	0x03, 0x5f
        /*cb52*/ 	.short	0x0101


	//----- nvinfo : EIATTR_COOP_GROUP_MASK_REGIDS
	.align		4
        /*cb54*/ 	.byte	0x04, 0x29
        /*cb56*/ 	.short	(.L_32 - .L_31)


	//   ....[0]....
.L_31:
        /*cb58*/ 	.word	0xffffffff


	//   ....[1]....
        /*cb5c*/ 	.word	0xffffffff


	//   ....[2]....
        /*cb60*/ 	.word	0xffffffff


	//   ....[3]....
        /*cb64*/ 	.word	0xffffffff


	//   ....[4]....
        /*cb68*/ 	.word	0xffffffff


	//   ....[5]....
        /*cb6c*/ 	.word	0xffffffff


	//   ....[6]....
        /*cb70*/ 	.word	0xffffffff


	//   ....[7]....
        /*cb74*/ 	.word	0xffffffff


	//   ....[8]....
        /*cb78*/ 	.word	0xffffffff


	//   ....[9]....
        /*cb7c*/ 	.word	0xffffffff


	//   ....[10]....
        /*cb80*/ 	.word	0xffffffff


	//   ....[11]....
        /*cb84*/ 	.word	0xffffffff


	//   ....[12]....
        /*cb88*/ 	.word	0xffffffff


	//   ....[13]....
        /*cb8c*/ 	.word	0xffffffff


	//   ....[14]....
        /*cb90*/ 	.word	0xffffffff


	//   ....[15]....
        /*cb94*/ 	.word	0xffffffff


	//   ....[16]....
        /*cb98*/ 	.word	0xffffffff


	//   ....[17]....
        /*cb9c*/ 	.word	0xffffffff


	//   ....[18]....
        /*cba0*/ 	.word	0xffffffff


	//   ....[19]....
        /*cba4*/ 	.word	0xffffffff


	//   ....[20]....
        /*cba8*/ 	.word	0xffffffff


	//----- nvinfo : EIATTR_COOP_GROUP_INSTR_OFFSETS
	.align		4
.L_32:
        /*cbac*/ 	.byte	0x04, 0x28
        /*cbae*/ 	.short	(.L_34 - .L_33)


	//   ....[0]....
.L_33:
        /*cbb0*/ 	.word	0x00000060


	//   ....[1]....
        /*cbb4*/ 	.word	0x000001b0


	//   ....[2]....
        /*cbb8*/ 	.word	0x000002f0


	//   ....[3]....
        /*cbbc*/ 	.word	0x000004a0


	//   ....[4]....
        /*cbc0*/ 	.word	0x00000660


	//   ....[5]....
        /*cbc4*/ 	.word	0x00004b50


	//   ....[6]....
        /*cbc8*/ 	.word	0x00004b70


	//   ....[7]....
        /*cbcc*/ 	.word	0x00004ba0


	//   ....[8]....
        /*cbd0*/ 	.word	0x00004bd0


	//   ....[9]....
        /*cbd4*/ 	.word	0x00012db0


	//   ....[10]....
        /*cbd8*/ 	.word	0x00012dc0


	//   ....[11]....
        /*cbdc*/ 	.word	0x00012e40


	//   ....[12]....
        /*cbe0*/ 	.word	0x00012f30


	//   ....[13]....
        /*cbe4*/ 	.word	0x00024f50


	//   ....[14]....
        /*cbe8*/ 	.word	0x00024f60


	//   ....[15]....
        /*cbec*/ 	.word	0x00025160


	//   ....[16]....
        /*cbf0*/ 	.word	0x00025170


	//   ....[17]....
        /*cbf4*/ 	.word	0x00034fd0


	//   ....[18]....
        /*cbf8*/ 	.word	0x00035010


	//   ....[19]....
        /*cbfc*/ 	.word	0x00035050


	//   ....[20]....
        /*cc00*/ 	.word	0x00035060


	//----- nvinfo : EIATTR_SYSCALL_OFFSETS
	.align		4
.L_34:
        /*cc04*/ 	.byte	0x04, 0x46
        /*cc06*/ 	.short	(.L_36 - .L_35)


	//   ....[0]....
.L_35:
        /*cc08*/ 	.word	0x00037430


	//   ....[1]....
        /*cc0c*/ 	.word	0x00037550


	//----- nvinfo : EIATTR_MBARRIER_INSTR_OFFSETS
	.align		4
.L_36:
        /*cc10*/ 	.byte	0x04, 0x39
        /*cc12*/ 	.short	(.L_38 - .L_37)


	//   ....[0]....
.L_37:
        /*cc14*/ 	.word	0x000002c0
        /*cc18*/ 	.word	0x000000ff
        /*cc1c*/ 	.word	0x00090040
        /*cc20*/ 	.short	0x0100
        /*cc22*/ 	.byte	0x08
	.zero		1


	//   ....[1]....
        /*cc24*/ 	.word	0x000002d0
        /*cc28*/ 	.word	0x000000ff
        /*cc2c*/ 	.word	0x00090048
        /*cc30*/ 	.short	0x0100
        /*cc32*/ 	.byte	0x08
	.zero		1


	//   ....[2]....
        /*cc34*/ 	.word	0x00000410
        /*cc38*/ 	.word	0x000000ff
        /*cc3c*/ 	.word	0x00090000
        /*cc40*/ 	.short	0x0100
        /*cc42*/ 	.byte	0x08
	.zero		1


	//   ....[3]....
        /*cc44*/ 	.word	0x00000420
        /*cc48*/ 	.word	0x000000ff
        /*cc4c*/ 	.word	0x00090020
        /*cc50*/ 	.short	0x0100
        /*cc52*/ 	.byte	0x08
	.zero		1


	//   ....[4]....
        /*cc54*/ 	.word	0x00000430
        /*cc58*/ 	.word	0x000000ff
        /*cc5c*/ 	.word	0x00090008
        /*cc60*/ 	.short	0x0100
        /*cc62*/ 	.byte	0x08
	.zero		1


	//   ....[5]....
        /*cc64*/ 	.word	0x00000440
        /*cc68*/ 	.word	0x000000ff
        /*cc6c*/ 	.word	0x00090028
        /*cc70*/ 	.short	0x0100
        /*cc72*/ 	.byte	0x08
	.zero		1


	//   ....[6]....
        /*cc74*/ 	.word	0x00000450
        /*cc78*/ 	.word	0x000000ff
        /*cc7c*/ 	.word	0x00090010
        /*cc80*/ 	.short	0x0100
        /*cc82*/ 	.byte	0x08
	.zero		1


	//   ....[7]....
        /*cc84*/ 	.word	0x00000460
        /*cc88*/ 	.word	0x000000ff
        /*cc8c*/ 	.word	0x00090030
        /*cc90*/ 	.short	0x0100
        /*cc92*/ 	.byte	0x08
	.zero		1


	//   ....[8]....
        /*cc94*/ 	.word	0x00000470
        /*cc98*/ 	.word	0x000000ff
        /*cc9c*/ 	.word	0x00090018
        /*cca0*/ 	.short	0x0100
        /*cca2*/ 	.byte	0x08
	.zero		1


	//   ....[9]....
        /*cca4*/ 	.word	0x00000480
        /*cca8*/ 	.word	0x000000ff
        /*ccac*/ 	.word	0x00090038
        /*ccb0*/ 	.short	0x0100
        /*ccb2*/ 	.byte	0x08
	.zero		1


	//   ....[10]....
        /*ccb4*/ 	.word	0x000005d0
        /*ccb8*/ 	.word	0x000000ff
        /*ccbc*/ 	.word	0x00090050
        /*ccc0*/ 	.short	0x0100
        /*ccc2*/ 	.byte	0x08
	.zero		1


	//   ....[11]....
        /*ccc4*/ 	.word	0x000005e0
        /*ccc8*/ 	.word	0x000000ff
        /*cccc*/ 	.word	0x00090070
        /*ccd0*/ 	.short	0x0100
        /*ccd2*/ 	.byte	0x08
	.zero		1


	//   ....[12]....
        /*ccd4*/ 	.word	0x000005f0
        /*ccd8*/ 	.word	0x000000ff
        /*ccdc*/ 	.word	0x00090058
        /*cce0*/ 	.short	0x0100
        /*cce2*/ 	.byte	0x08
	.zero		1


	//   ....[13]....
        /*cce4*/ 	.word	0x00000600
        /*cce8*/ 	.word	0x000000ff
        /*ccec*/ 	.word	0x00090078
        /*ccf0*/ 	.short	0x0100
        /*ccf2*/ 	.byte	0x08
	.zero		1


	//   ....[14]....
        /*ccf4*/ 	.word	0x00000610
        /*ccf8*/ 	.word	0x000000ff
        /*ccfc*/ 	.word	0x00090060
        /*cd00*/ 	.short	0x0100
        /*cd02*/ 	.byte	0x08
	.zero		1


	//   ....[15]....
        /*cd04*/ 	.word	0x00000620
        /*cd08*/ 	.word	0x000000ff
        /*cd0c*/ 	.word	0x00090080
        /*cd10*/ 	.short	0x0100
        /*cd12*/ 	.byte	0x08
	.zero		1


	//   ....[16]....
        /*cd14*/ 	.word	0x00000630
        /*cd18*/ 	.word	0x000000ff
        /*cd1c*/ 	.word	0x00090068
        /*cd20*/ 	.short	0x0100
        /*cd22*/ 	.byte	0x08
	.zero		1


	//   ....[17]....
        /*cd24*/ 	.word	0x00000640
        /*cd28*/ 	.word	0x000000ff
        /*cd2c*/ 	.word	0x00090088
        /*cd30*/ 	.short	0x0100
        /*cd32*/ 	.byte	0x08
	.zero		1


	//   ....[18]....
        /*cd34*/ 	.word	0x00000850
        /*cd38*/ 	.word	0x00000005
        /*cd3c*/ 	.word	0x00090048
        /*cd40*/ 	.short	0x010a
        /*cd42*/ 	.byte	0x3f
	.zero		1


	//   ....[19]....
        /*cd44*/ 	.word	0x00000d60
        /*cd48*/ 	.word	0x00000006
        /*cd4c*/ 	.word	0x00090020
        /*cd50*/ 	.short	0x010a
        /*cd52*/ 	.byte	0x3f
	.zero		1


	//   ....[20]....
        /*cd54*/ 	.word	0x00001160
        /*cd58*/ 	.word	0x00000006
        /*cd5c*/ 	.word	0x00090020
        /*cd60*/ 	.short	0x010a
        /*cd62*/ 	.byte	0x3f
	.zero		1


	//   ....[21]....
        /*cd64*/ 	.word	0x00001630
        /*cd68*/ 	.word	0x00000005
        /*cd6c*/ 	.word	0x00090020
        /*cd70*/ 	.short	0x010a
        /*cd72*/ 	.byte	0x3f
	.zero		1


	//   ....[22]....
        /*cd74*/ 	.word	0x00001a90
        /*cd78*/ 	.word	0x00000008
        /*cd7c*/ 	.word	0x00090020
        /*cd80*/ 	.short	0x010a
        /*cd82*/ 	.byte	0x3f
	.zero		1


	//   ....[23]....
        /*cd84*/ 	.word	0x00001fe0
        /*cd88*/ 	.word	0x00000003
        /*cd8c*/ 	.word	0x00090040
        /*cd90*/ 	.short	0x010a
        /*cd92*/ 	.byte	0x3f
	.zero		1


	//   ....[24]....
        /*cd94*/ 	.word	0x000020f0
        /*cd98*/ 	.word	0x00000006
        /*cd9c*/ 	.word	0x00090000
        /*cda0*/ 	.short	0x010a
        /*cda2*/ 	.byte	0x3f
	.zero		1


	//   ....[25]....
        /*cda4*/ 	.word	0x000069d0
        /*cda8*/ 	.word	0x00000005
        /*cdac*/ 	.word	0x00090008
        /*cdb0*/ 	.short	0x010a
        /*cdb2*/ 	.byte	0x3f
	.zero		1


	//   ....[26]....
        /*cdb4*/ 	.word	0x00010600
        /*cdb8*/ 	.word	0x00000002
        /*cdbc*/ 	.word	0x00000000
        /*cdc0*/ 	.short	0x0101
        /*cdc2*/ 	.byte	0x3f
	.zero		1


	//   ....[27]....
        /*cdc4*/ 	.word	0x00010710
        /*cdc8*/ 	.word	0x00000000
        /*cdcc*/ 	.word	0x00090000
        /*cdd0*/ 	.short	0x010a
        /*cdd2*/ 	.byte	0x3f
	.zero		1


	//   ....[28]....
        /*cdd4*/ 	.word	0x00011af0
        /*cdd8*/ 	.word	0x00000000
        /*cddc*/ 	.word	0x00090020
        /*cde0*/ 	.short	0x010a
        /*cde2*/ 	.byte	0x3f
	.zero		1


	//   ....[29]....
        /*cde4*/ 	.word	0x000130e0
        /*cde8*/ 	.word	0x00000003
        /*cdec*/ 	.word	0x00000000
        /*cdf0*/ 	.short	0x0101
        /*cdf2*/ 	.byte	0x3f
	.zero		1


	//   ....[30]....
        /*cdf4*/ 	.word	0x000151f0
        /*cdf8*/ 	.word	0x00000003
        /*cdfc*/ 	.word	0x00090000
        /*ce00*/ 	.short	0x010a
        /*ce02*/ 	.byte	0x3f
	.zero		1


	//   ....[31]....
        /*ce04*/ 	.word	0x00022070
        /*ce08*/ 	.word	0x00000000
        /*ce0c*/ 	.word	0x00000000
        /*ce10*/ 	.short	0x0101
        /*ce12*/ 	.byte	0x3f
	.zero		1


	//   ....[32]....
        /*ce14*/ 	.word	0x00022170
        /*ce18*/ 	.word	0x00000000
        /*ce1c*/ 	.word	0x00090020
        /*ce20*/ 	.short	0x010a
        /*ce22*/ 	.byte	0x3f
	.zero		1


	//   ....[33]....
        /*ce24*/ 	.word	0x000226a0
        /*ce28*/ 	.word	0x00000000
        /*ce2c*/ 	.word	0x00090000
        /*ce30*/ 	.short	0x010a
        /*ce32*/ 	.byte	0x3f
	.zero		1


	//   ....[34]....
        /*ce34*/ 	.word	0x00023b20
        /*ce38*/ 	.word	0x00000000
        /*ce3c*/ 	.word	0x00090020
        /*ce40*/ 	.short	0x010a
        /*ce42*/ 	.byte	0x3f
	.zero		1


	//   ....[35]....
        /*ce44*/ 	.word	0x00025ca0
        /*ce48*/ 	.word	0x00000003
        /*ce4c*/ 	.word	0x00000000
        /*ce50*/ 	.short	0x0101
        /*ce52*/ 	.byte	0x3f
	.zero		1


	//   ....[36]....
        /*ce54*/ 	.word	0x00027bf0
        /*ce58*/ 	.word	0x00000003
        /*ce5c*/ 	.word	0x00090000
        /*ce60*/ 	.short	0x010a
        /*ce62*/ 	.byte	0x3f
	.zero		1


	//   ....[37]....
        /*ce64*/ 	.word	0x000349b0
        /*ce68*/ 	.word	0x00000000
        /*ce6c*/ 	.word	0x00000000
        /*ce70*/ 	.short	0x0101
        /*ce72*/ 	.byte	0x3f
	.zero		1


	//   ....[38]....
        /*ce74*/ 	.word	0x00034a60
        /*ce78*/ 	.word	0x00000000
        /*ce7c*/ 	.word	0x00090020
        /*ce80*/ 	.short	0x010a
        /*ce82*/ 	.byte	0x3f
	.zero		1


	//----- nvinfo : EIATTR_NUM_MBARRIERS
	.align		4
.L_38:
        /*ce84*/ 	.byte	0x03, 0x38
        /*ce86*/ 	.short	0x0012


	//----- nvinfo : EIATTR_EXIT_INSTR_OFFSETS
	.align		4
        /*ce88*/ 	.byte	0x04, 0x1c
        /*ce8a*/ 	.short	(.L_40 - .L_39)


	//   ....[0]....
.L_39:
        /*ce8c*/ 	.word	0x0003aea0


	//----- nvinfo : EIATTR_MAX_THREADS
	.align		4
.L_40:
        /*ce90*/ 	.byte	0x04, 0x05
        /*ce92*/ 	.short	(.L_42 - .L_41)
.L_41:
        /*ce94*/ 	.word	0x00000080
        /*ce98*/ 	.word	0x00000001
        /*ce9c*/ 	.word	0x00000001


	//----- nvinfo : EIATTR_CRS_STACK_SIZE
	.align		4
.L_42:
        /*cea0*/ 	.byte	0x04, 0x1e
        /*cea2*/ 	.short	(.L_44 - .L_43)
.L_43:
        /*cea4*/ 	.word	0x00000000


	//----- nvinfo : EIATTR_CBANK_PARAM_SIZE
	.align		4
.L_44:
        /*cea8*/ 	.byte	0x03, 0x19
        /*ceaa*/ 	.short	0x0870


	//----- nvinfo : EIATTR_PARAM_CBANK
	.align		4
        /*ceac*/ 	.byte	0x04, 0x0a
        /*ceae*/ 	.short	(.L_46 - .L_45)
	.align		4
.L_45:
        /*ceb0*/ 	.word	index@(.nv.constant0._ZN7cutlass13device_kernelINS_4fmha6kernel13FmhaKernelTmaINS1_10collective15FmhaMainloopTmaINS_6half_tEfN4cute5tupleIJNS7_1CILi64EEENS9_ILi128EEENS9_ILi512EEEEEENS4_12CausalFusionEJEEENS4_15FmhaFwdEpilogueIS6_fNS8_IJSA_SC_SB_EEEEEJEEEEEvNT_6ParamsE)
        /*ceb4*/ 	.short	0x0210
        /*ceb6*/ 	.short	0x0870


	//----- nvinfo : EIATTR_SW_WAR
	.align		4
.L_46:
        /*ceb8*/ 	.byte	0x04, 0x36
        /*ceba*/ 	.short	(.L_48 - .L_47)
.L_47:
        /*cebc*/ 	.word	0x00000008
.L_48:


//--------------------- .nv.callgraph             --------------------------
	.section	.nv.callgraph,"",@"SHT_CUDA_CALLGRAPH"
	.align	4
	.sectionentsize	8
	.align		4
        /*0000*/ 	.word	0x00000000
	.align		4
        /*0004*/ 	.word	0xffffffff
	.align		4
        /*0008*/ 	.word	index@(_ZN7cutlass13device_kernelINS_4fmha6kernel13FmhaKernelTmaINS1_10collective15FmhaMainloopTmaINS_6half_tEfN4cute5tupleIJNS7_1CILi64EEENS9_ILi128EEENS9_ILi512EEEEEENS4_12CausalFusionEJEEENS4_15FmhaFwdEpilogueIS6_fNS8_IJSA_SC_SB_EEEEEJEEEEEvNT_6ParamsE)
	.align		4
        /*000c*/ 	.word	index@(__assertfail)
	.align		4
        /*0010*/ 	.word	0x00000000
	.align		4
        /*0014*/ 	.word	0xfffffffe
	.align		4
        /*0018*/ 	.word	0x00000000
	.align		4
        /*001c*/ 	.word	0xfffffffd
	.align		4
        /*0020*/ 	.word	0x00000000
	.align		4
        /*0024*/ 	.word	0xfffffffc


//--------------------- .nv.constant4             --------------------------
	.section	.nv.constant4,"a",@progbits
	.align	8
	.align		8
.nv.constant4:
        /*0000*/ 	.dword	__assertfail
	.align		8
        /*0008*/ 	.dword	__unnamed_1
	.align		8
        /*0010*/ 	.dword	__unnamed_2
	.align		8
        /*0018*/ 	.dword	_ZN39_INTERNAL_b6e4ecee_4_k_cu_22b56ab6_29454cuda3std3__45__cpo5beginE
	.align		8
        /*0020*/ 	.dword	_ZN39_INTERNAL_b6e4ecee_4_k_cu_22b56ab6_29454cuda3std3__45__cpo3endE
	.align		8
        /*0028*/ 	.dword	_ZN39_INTERNAL_b6e4ecee_4_k_cu_22b56ab6_29454cuda3std3__45__cpo6cbeginE
	.align		8
        /*0030*/ 	.dword	_ZN39_INTERNAL_b6e4ecee_4_k_cu_22b56ab6_29454cuda3std3__45__cpo4cendE
	.align		8
        /*0038*/ 	.dword	_ZN39_INTERNAL_b6e4ecee_4_k_cu_22b56ab6_29454cuda3std3__441_GLOBAL__N__b6e4ecee_4_k_cu_22b56ab6_29456ignoreE
	.align		8
        /*0040*/ 	.dword	_ZN39_INTERNAL_b6e4ecee_4_k_cu_22b56ab6_29454cuda3std3__419piecewise_constructE
	.align		8
        /*0048*/ 	.dword	_ZN39_INTERNAL_b6e4ecee_4_k_cu_22b56ab6_29454cuda3std3__48in_placeE
	.align		8
        /*0050*/ 	.dword	_ZN39_INTERNAL_b6e4ecee_4_k_cu_22b56ab6_29454cuda3std6ranges3__45__cpo4swapE
	.align		8
        /*0058*/ 	.dword	_ZN39_INTERNAL_b6e4ecee_4_k_cu_22b56ab6_29454cuda3std6ranges3__45__cpo9iter_moveE
	.align		8
        /*0060*/ 	.dword	_ZN39_INTERNAL_b6e4ecee_4_k_cu_22b56ab6_29454cute7productE
	.align		8
        /*0068*/ 	.dword	_ZN39_INTERNAL_b6e4ecee_4_k_cu_22b56ab6_29454cute1_E
	.align		8
        /*0070*/ 	.dword	$str$23
	.align		8
        /*0078*/ 	.dword	$str$24


//--------------------- .text._ZN7cutlass13device_kernelINS_4fmha6kernel13FmhaKernelTmaINS1_10collective15FmhaMainloopTmaINS_6half_tEfN4cute5tupleIJNS7_1CILi64EEENS9_ILi128EEENS9_ILi512EEEEEENS4_12CausalFusionEJEEENS4_15FmhaFwdEpilogueIS6_fNS8_IJSA_SC_SB_EEEEEJEEEEEvNT_6ParamsE --------------------------
	.section	.text._ZN7cutlass13device_kernelINS_4fmha6kernel13FmhaKernelTmaINS1_10collective15FmhaMainloopTmaINS_6half_tEfN4cute5tupleIJNS7_1CILi64EEENS9_ILi128EEENS9_ILi512EEEEEENS4_12CausalFusionEJEEENS4_15FmhaFwdEpilogueIS6_fNS8_IJSA_SC_SB_EEEEEJEEEEEvNT_6ParamsE,"ax",@progbits
	.align	128
.text._ZN7cutlass13device_kernelINS_4fmha6kernel13FmhaKernelTmaINS1_10collective15FmhaMainloopTmaINS_6half_tEfN4cute5tupleIJNS7_1CILi64EEENS9_ILi128EEENS9_ILi512EEEEEENS4_12CausalFusionEJEEENS4_15FmhaFwdEpilogueIS6_fNS8_IJSA_SC_SB_EEEEEJEEEEEvNT_6ParamsE:
        .type           _ZN7cutlass13device_kernelINS_4fmha6kernel13FmhaKernelTmaINS1_10collective15FmhaMainloopTmaINS_6half_tEfN4cute5tupleIJNS7_1CILi64EEENS9_ILi128EEENS9_ILi512EEEEEENS4_12CausalFusionEJEEENS4_15FmhaFwdEpilogueIS6_fNS8_IJSA_SC_SB_EEEEEJEEEEEvNT_6ParamsE,@function
        .size           _ZN7cutlass13device_kernelINS_4fmha6kernel13FmhaKernelTmaINS1_10collective15FmhaMainloopTmaINS_6half_tEfN4cute5tupleIJNS7_1CILi64EEENS9_ILi128EEENS9_ILi512EEEEEENS4_12CausalFusionEJEEENS4_15FmhaFwdEpilogueIS6_fNS8_IJSA_SC_SB_EEEEEJEEEEEvNT_6ParamsE,(.L_x_106 - _ZN7cutlass13device_kernelINS_4fmha6kernel13FmhaKernelTmaINS1_10collective15FmhaMainloopTmaINS_6half_tEfN4cute5tupleIJNS7_1CILi64EEENS9_ILi128EEENS9_ILi512EEEEEENS4_12CausalFusionEJEEENS4_15FmhaFwdEpilogueIS6_fNS8_IJSA_SC_SB_EEEEEJEEEEEvNT_6ParamsE)
        .other          _ZN7cutlass13device_kernelINS_4fmha6kernel13FmhaKernelTmaINS1_10collective15FmhaMainloopTmaINS_6half_tEfN4cute5tupleIJNS7_1CILi64EEENS9_ILi128EEENS9_ILi512EEEEEENS4_12CausalFusionEJEEENS4_15FmhaFwdEpilogueIS6_fNS8_IJSA_SC_SB_EEEEEJEEEEEvNT_6ParamsE,@"STO_CUDA_ENTRY STV_DEFAULT"
_ZN7cutlass13device_kernelINS_4fmha6kernel13FmhaKernelTmaINS1_10collective15FmhaMainloopTmaINS_6half_tEfN4cute5tupleIJNS7_1CILi64EEENS9_ILi128EEENS9_ILi512EEEEEENS4_12CausalFusionEJEEENS4_15FmhaFwdEpilogueIS6_fNS8_IJSA_SC_SB_EEEEEJEEEEEvNT_6ParamsE:
[----:B------:R-:W1:Y:S01]  /*0000*/  LDC R1, c[0x0][0x28] ;  /* 0x00000a00ff017b82 */ /* 0x000e620000000800 */
[----:B------:R-:W2:Y:S01]  /*0010*/  S2R R7, SR_TID.X ;  /* 0x0000000000077919 */ /* 0x000ea20000002100 */
[----:B------:R-:W-:Y:S01]  /*0020*/  ELECT P0, URZ, PT ;  /* 0x00000000003f782f */ /* 0x000fe20003800000 */
[----:B------:R-:W-:Y:S01]  /*0030*/  BSSY B0, `(.L_x_0) ;  /* 0x0000017000007945 */ /* 0x000fe20003800000 */
[----:B-1----:R-:W-:Y:S02]  /*0040*/  IADD3 R1, R1, -0x14a0, RZ ;  /* 0xffffeb6001017810 */ /* 0x002fe40007ffe0ff */
[----:B--2---:R-:W-:-:S05]  /*0050*/  SHF.R.U32.HI R0, RZ, 0x5, R7 ;  /* 0x00000005ff007819 */ /* 0x004fca0000011607 */
[----:B------:R-:W1:Y:S02]  /*0060*/  SHFL.IDX PT, R2, R0, RZ, 0x1f ;  /* 0x00001fff00027589 */ /* 0x000e6400000e0000 */
[----:B-1----:R-:W-:-:S13]  /*0070*/  ISETP.NE.OR P0, PT, R2, RZ, !P0 ;  /* 0x000000ff0200720c */ /* 0x002fda0004705670 */
[----:B------:R-:W-:Y:S05]  /*0080*/  @P0 BRA `(.L_x_1) ;  /* 0x0000000000440947 */ /* 0x000fea0003800000 */
[----:B------:R-:W1:Y:S02]  /*0090*/  LDC.64 R2, c[0x0][0x198] ;  /* 0x00006600ff027b82 */ /* 0x000e640000000a00 */
[C---:B-1----:R-:W-:Y:S02]  /*00a0*/  IADD3 R4, P0, R2.reuse, 0xf0, RZ ;  /* 0x000000f002047810 */ /* 0x042fe40007f1e0ff */
[C---:B------:R-:W-:Y:S02]  /*00b0*/  IADD3 R5, P1, R2.reuse, 0x1f0, RZ ;  /* 0x000001f002057810 */ /* 0x040fe40007f3e0ff */
[----:B------:R-:W-:Y:S02]  /*00c0*/  IADD3 R6, P2, R2, 0x2f0, RZ ;  /* 0x000002f002067810 */ /* 0x000fe40007f5e0ff */
[----:B------:R-:W-:Y:S01]  /*00d0*/  R2UR UR4, R4 ;  /* 0x00000000040472ca */ /* 0x000fe200000e0000 */
[--C-:B------:R-:W-:Y:S01]  /*00e0*/  IMAD.X R4, RZ, RZ, R3.reuse, P0 ;  /* 0x000000ffff047224 */ /* 0x100fe200000e0603 */
[----:B------:R-:W-:Y:S01]  /*00f0*/  R2UR UR6, R5 ;  /* 0x00000000050672ca */ /* 0x000fe200000e0000 */
[----:B------:R-:W-:Y:S01]  /*0100*/  IMAD.X R2, RZ, RZ, R3, P2 ;  /* 0x000000ffff027224 */ /* 0x000fe200010e0603 */
[----:B------:R-:W-:-:S02]  /*0110*/  IADD3.X R5, RZ, R3, RZ, P1, !PT ;  /* 0x00000003ff057210 */ /* 0x000fc40000ffe4ff */
[----:B------:R-:W-:Y:S02]  /*0120*/  R2UR UR5, R4 ;  /* 0x00000000040572ca */ /* 0x000fe400000e0000 */
[----:B------:R-:W-:Y:S02]  /*0130*/  R2UR UR7, R5 ;  /* 0x00000000050772ca */ /* 0x000fe400000e0000 */
[----:B------:R-:W-:Y:S02]  /*0140*/  R2UR UR8, R6 ;  /* 0x00000000060872ca */ /* 0x000fe400000e0000 */
[----:B------:R-:W-:-:S07]  /*0150*/  R2UR UR9, R2 ;  /* 0x00000000020972ca */ /* 0x000fce00000e0000 */
[----:B------:R1:W-:Y:S02]  /*0160*/  UTMACCTL.PF [UR4] ;  /* 0x00000000040079b9 */ /* 0x0003e40008040000 */
[----:B------:R1:W-:Y:S04]  /*0170*/  UTMACCTL.PF [UR6] ;  /* 0x00000000060079b9 */ /* 0x0003e80008040000 */
[----:B------:R1:W-:Y:S02]  /*0180*/  UTMACCTL.PF [UR8] ;  /* 0x00000000080079b9 */ /* 0x0003e40008040000 */
[----:B-1----:R-:W-:Y:S01]  /*0190*/  NOP ;  /* 0x0000000000007918 */ /* 0x002fe20000000000 */
.L_x_1:
[----:B------:R-:W-:Y:S05]  /*01a0*/  BSYNC B0 ;  /* 0x0000000000007941 */ /* 0x000fea0003800000 */
.L_x_0:
[----:B------:R-:W1:Y:S02]  /*01b0*/  SHFL.IDX PT, R2, R0, RZ, 0x1f ;  /* 0x00001fff00027589 */ /* 0x000e6400000e0000 */
[----:B-1----:R-:W-:-:S13]  /*01c0*/  ISETP.NE.AND P0, PT, R2, RZ, PT ;  /* 0x000000ff0200720c */ /* 0x002fda0003f05270 */
[----:B------:R-:W-:Y:S05]  /*01d0*/  @P0 BRA `(.L_x_2) ;  /* 0x0000000000440947 */ /* 0x000fea0003800000 */
[----:B------:R-:W-:Y:S01]  /*01e0*/  ELECT P0, URZ, PT ;  /* 0x00000000003f782f */ /* 0x000fe20003800000 */
[----:B------:R-:W-:Y:S01]  /*01f0*/  UMOV UR4, 0x1 ;  /* 0x0000000100047882 */ /* 0x000fe20000000000 */
[----:B------:R-:W-:Y:S01]  /*0200*/  UMOV UR6, 0x80 ;  /* 0x0000008000067882 */ /* 0x000fe20000000000 */
[----:B------:R-:W-:-:S04]  /*0210*/  UIADD3 UR4, -UR4, 0x100000, URZ ;  /* 0x0010000004047890 */ /* 0x000fc8000fffe13f */
[----:B------:R-:W-:Y:S02]  /*0220*/  USHF.L.U32 UR5, UR4, 0xb, URZ ;  /* 0x0000000b04057899 */ /* 0x000fe4000800063f */
[----:B------:R-:W-:Y:S02]  /*0230*/  USHF.L.U32 UR4, UR4, 0x1, URZ ;  /* 0x0000000104047899 */ /* 0x000fe4000800063f */
[----:B------:R-:W-:-:S04]  /*0240*/  UIADD3 UR6, -UR6, 0x100000, URZ ;  /* 0x0010000006067890 */ /* 0x000fc8000fffe13f */
[----:B------:R-:W-:Y:S02]  /*0250*/  USHF.L.U32 UR7, UR6, 0xb, URZ ;  /* 0x0000000b06077899 */ /* 0x000fe4000800063f */
[----:B------:R-:W-:Y:S01]  /*0260*/  USHF.L.U32 UR6, UR6, 0x1, URZ ;  /* 0x0000000106067899 */ /* 0x000fe2000800063f */
[----:B------:R-:W1:Y:S01]  /*0270*/  @P0 S2R R3, SR_CgaCtaId ;  /* 0x0000000000030919 */ /* 0x000e620000008800 */
[----:B------:R-:W-:-:S04]  /*0280*/  @P0 MOV R2, 0x400 ;  /* 0x0000040000020802 */ /* 0x000fc80000000f00 */
[----:B-1----:R-:W-:-:S04]  /*0290*/  @P0 LEA R2, R3, R2, 0x18 ;  /* 0x0000000203020211 */ /* 0x002fc800078ec0ff */
[----:B------:R-:W-:Y:S01]  /*02a0*/  @P0 R2UR UR8, R2 ;  /* 0x00000000020802ca */ /* 0x000fe200000e0000 */
[----:B------:R-:W1:-:S12]  /*02b0*/  FENCE.VIEW.ASYNC.S ;  /* 0x00000000000073c6 */ /* 0x000e580000000000 */
[----:B-1----:R1:W2:Y:S01]  /*02c0*/  SYNCS.EXCH.64 URZ, [UR8+0x90040], UR4 ;  /* 0x09004004083f75b2 */ /* 0x0022a20008000100 */
[----:B------:R1:W3:Y:S01]  /*02d0*/  SYNCS.EXCH.64 URZ, [UR8+0x90048], UR6 ;  /* 0x09004806083f75b2 */ /* 0x0002e20008000100 */
[----:B------:R-:W-:Y:S01]  /*02e0*/  NOP ;  /* 0x0000000000007918 */ /* 0x000fe20000000000 */
.L_x_2:
[----:B------:R-:W4:Y:S01]  /*02f0*/  SHFL.IDX PT, R2, R0, RZ, 0x1f ;  /* 0x00001fff00027589 */ /* 0x000f2200000e0000 */
[----:B------:R-:W-:Y:S01]  /*0300*/  NOP ;  /* 0x0000000000007918 */ /* 0x000fe20000000000 */
[----:B----4-:R-:W-:-:S13]  /*0310*/  ISETP.NE.AND P0, PT, R2, RZ, PT ;  /* 0x000000ff0200720c */ /* 0x010fda0003f05270 */
[----:B------:R-:W-:Y:S05]  /*0320*/  @P0 BRA `(.L_x_3) ;  /* 0x00000000005c0947 */ /* 0x000fea0003800000 */
[----:B------:R-:W-:Y:S01]  /*0330*/  ELECT P0, URZ, PT ;  /* 0x00000000003f782f */ /* 0x000fe20003800000 */
[----:B-1----:R-:W-:Y:S01]  /*0340*/  UMOV UR4, 0x1 ;  /* 0x0000000100047882 */ /* 0x002fe20000000000 */
        /* <DEDUP_REMOVED lines=12> */
[----:B-1----:R4:W1:Y:S01]  /*0410*/  SYNCS.EXCH.64 URZ, [UR8+0x90000], UR4 ;  /* 0x09000004083f75b2 */ /* 0x0028620008000100 */
[----:B------:R4:W1:Y:S01]  /*0420*/  SYNCS.EXCH.64 URZ, [UR8+0x90020], UR6 ;  /* 0x09002006083f75b2 */ /* 0x0008620008000100 */
[----:B------:R4:W1:Y:S01]  /*0430*/  SYNCS.EXCH.64 URZ, [UR8+0x90008], UR4 ;  /* 0x09000804083f75b2 */ /* 0x0008620008000100 */
[----:B------:R4:W1:Y:S01]  /*0440*/  SYNCS.EXCH.64 URZ, [UR8+0x90028], UR6 ;  /* 0x09002806083f75b2 */ /* 0x0008620008000100 */
[----:B------:R4:W1:Y:S01]  /*0450*/  SYNCS.EXCH.64 URZ, [UR8+0x90010], UR4 ;  /* 0x09001004083f75b2 */ /* 0x0008620008000100 */
[----:B------:R4:W1:Y:S01]  /*0460*/  SYNCS.EXCH.64 URZ, [UR8+0x90030], UR6 ;  /* 0x09003006083f75b2 */ /* 0x0008620008000100 */
[----:B------:R4:W1:Y:S01]  /*0470*/  SYNCS.EXCH.64 URZ, [UR8+0x90018], UR4 ;  /* 0x09001804083f75b2 */ /* 0x0008620008000100 */
[----:B------:R4:W1:Y:S02]  /*0480*/  SYNCS.EXCH.64 URZ, [UR8+0x90038], UR6 ;  /* 0x09003806083f75b2 */ /* 0x0008640008000100 */
[----:B----4-:R-:W-:Y:S01]  /*0490*/  NOP ;  /* 0x0000000000007918 */ /* 0x010fe20000000000 */
.L_x_3:
[----:B------:R-:W4:Y:S01]  /*04a0*/  SHFL.IDX PT, R3, R0, RZ, 0x1f ;  /* 0x00001fff00037589 */ /* 0x000f2200000e0000 */
[----:B------:R-:W1:Y:S01]  /*04b0*/  LDC R2, c[0x0][0x28c] ;  /* 0x0000a300ff027b82 */ /* 0x000e620000000800 */
        /* <DEDUP_REMOVED lines=26> */
.L_x_4:
[----:B------:R-:W4:Y:S01]  /*0660*/  SHFL.IDX PT, R5, R0, RZ, 0x1f ;  /* 0x00001fff00057589 */ /* 0x000f2200000e0000 */
[----:B------:R-:W5:Y:S01]  /*0670*/  S2UR UR43, SR_CTAID.X ;  /* 0x00000000002b79c3 */ /* 0x000f620000002500 */
[----:B------:R-:W-:Y:S02]  /*0680*/  ELECT P0, URZ, PT ;  /* 0x00000000003f782f */ /* 0x000fe40003800000 */
[----:B-1----:R-:W-:Y:S01]  /*0690*/  IADD3 R2, R2, 0x7f, RZ ;  /* 0x0000007f02027810 */ /* 0x002fe20007ffe0ff */
[----:B------:R-:W-:Y:S01]  /*06a0*/  NOP ;  /* 0x0000000000007918 */ /* 0x000fe20000000000 */
[----:B------:R-:W-:Y:S01]  /*06b0*/  SHF.R.S32.HI R4, RZ, 0x1f, R7 ;  /* 0x0000001fff047819 */ /* 0x000fe20000011407 */
[----:B------:R-:W-:Y:S01]  /*06c0*/  BSSY B0, `(.L_x_5) ;  /* 0x0000055000007945 */ /* 0x000fe20003800000 */
[----:B------:R-:W-:Y:S01]  /*06d0*/  SHF.R.S32.HI R3, RZ, 0x1f, R2 ;  /* 0x0000001fff037819 */ /* 0x000fe20000011402 */
[----:B------:R-:W-:Y:S01]  /*06e0*/  IMAD.MOV.U32 R229, RZ, RZ, RZ ;  /* 0x000000ffffe57224 */ /* 0x000fe200078e00ff */
[----:B------:R-:W-:Y:S01]  /*06f0*/  LEA.HI R4, R4, R7, RZ, 0x7 ;  /* 0x0000000704047211 */ /* 0x000fe200078f38ff */
[----:B------:R-:W1:Y:S01]  /*0700*/  S2UR UR36, SR_CTAID.Y ;  /* 0x00000000002479c3 */ /* 0x000e620000002600 */
[----:B------:R-:W-:-:S02]  /*0710*/  LEA.HI R3, R3, R2, RZ, 0x7 ;  /* 0x0000000203037211 */ /* 0x000fc400078f38ff */
[----:B------:R-:W-:Y:S02]  /*0720*/  LOP3.LUT R4, R4, 0xffffff80, RZ, 0xc0, !PT ;  /* 0xffffff8004047812 */ /* 0x000fe400078ec0ff */
[----:B------:R-:W-:Y:S02]  /*0730*/  SHF.R.S32.HI R3, RZ, 0x7, R3 ;  /* 0x00000007ff037819 */ /* 0x000fe40000011403 */
[----:B------:R-:W-:Y:S01]  /*0740*/  IADD3 R243, R7, -R4, RZ ;  /* 0x8000000407f37210 */ /* 0x000fe20007ffe0ff */
[----:B------:R-:W1:Y:S01]  /*0750*/  S2UR UR37, SR_CTAID.Z ;  /* 0x00000000002579c3 */ /* 0x000e620000002700 */
[----:B----4-:R4:W-:Y:S01]  /*0760*/  STL [R1+0x2c8], R5 ;  /* 0x0002c80501007387 */ /* 0x0109e20000100800 */
[----:B-----5:R-:W-:-:S06]  /*0770*/  USHF.L.U32 UR43, UR43, 0x6, URZ ;  /* 0x000000062b2b7899 */ /* 0x020fcc000800063f */
[----:B--23--:R-:W-:Y:S01]  /*0780*/  BAR.SYNC.DEFER_BLOCKING 0x0 ;  /* 0x0000000000007b1d */ /* 0x00cfe20000010000 */
[----:B------:R-:W-:Y:S01]  /*0790*/  ISETP.EQ.AND P1, PT, R5, RZ, P0 ;  /* 0x000000ff0500720c */ /* 0x000fe20000722270 */
[----:B------:R-:W-:-:S05]  /*07a0*/  IMAD.U32 R6, RZ, RZ, UR43 ;  /* 0x0000002bff067e24 */ /* 0x000fca000f8e00ff */
[----:B------:R-:W-:-:S04]  /*07b0*/  IADD3 R0, R6, 0xbf, RZ ;  /* 0x000000bf06007810 */ /* 0x000fc80007ffe0ff */
[----:B------:R-:W-:-:S04]  /*07c0*/  SHF.R.U32.HI R0, RZ, 0x7, R0 ;  /* 0x00000007ff007819 */ /* 0x000fc80000011600 */
[----:B------:R-:W-:Y:S01]  /*07d0*/  VIMNMX R4, R3, R0, PT ;  /* 0x0000000003047248 */ /* 0x000fe20003fe0100 */
[----:B-1--4-:R-:W-:Y:S06]  /*07e0*/  @!P1 BRA `(.L_x_6) ;  /* 0x0000000400089947 */ /* 0x012fec0003800000 */
[----:B------:R-:W1:Y:S01]  /*07f0*/  S2R R3, SR_CgaCtaId ;  /* 0x0000000000037919 */ /* 0x000e620000008800 */
[----:B------:R-:W-:Y:S01]  /*0800*/  MOV R2, 0x400 ;  /* 0x0000040000027802 */ /* 0x000fe20000000f00 */
[----:B------:R-:W-:Y:S01]  /*0810*/  IMAD.MOV.U32 R6, RZ, RZ, 0x1 ;  /* 0x00000001ff067424 */ /* 0x000fe200078e00ff */
[----:B------:R-:W-:Y:S02]  /*0820*/  ISETP.NE.AND P3, PT, R243, RZ, PT ;  /* 0x000000fff300720c */ /* 0x000fe40003f65270 */
[----:B-1----:R-:W-:Y:S02]  /*0830*/  LEA R5, R3, R2, 0x18 ;  /* 0x0000000203057211 */ /* 0x002fe400078ec0ff */
[----:B------:R-:W-:-:S09]  /*0840*/  SHF.L.U32 R2, R6, 0x1f, RZ ;  /* 0x0000001f06027819 */ /* 0x000fd200000006ff */
.L_x_7:
[----:B-1----:R1:W2:Y:S02]  /*0850*/  SYNCS.PHASECHK.TRANS64.TRYWAIT P2, [R5+URZ+0x90048], R2 ;  /* 0x09004802050075a7 */ /* 0x0022a4000804017f */
[----:B--2---:R-:W-:Y:S05]  /*0860*/  @!P2 NANOSLEEP.SYNCS 0x989680 ;  /* 0x009896800000a95d */ /* 0x004fea0003900000 */
[----:B------:R-:W2:Y:S02]  /*0870*/  @!P2 SYNCS.PHASECHK.TRANS64 P2, [R5+URZ+0x90048], R2 ;  /* 0x090048020500a5a7 */ /* 0x000ea4000804007f */
[----:B--2---:R-:W-:Y:S05]  /*0880*/  @!P2 BRA `(.L_x_7) ;  /* 0xfffffffc00f0a947 */ /* 0x004fea000383ffff */
[----:B------:R-:W-:Y:S05]  /*0890*/  @P3 BRA `(.L_x_8) ;  /* 0x0000000000183947 */ /* 0x000fea0003800000 */
[----:B------:R-:W2:Y:S01]  /*08a0*/  S2R R3, SR_TID.X ;  /* 0x0000000000037919 */ /* 0x000ea20000002100 */
[----:B-1----:R-:W-:-:S04]  /*08b0*/  MOV R2, 0x10000 ;  /* 0x0001000000027802 */ /* 0x002fc80000000f00 */
[----:B------:R3:W-:Y:S01]  /*08c0*/  SYNCS.ARRIVE.TRANS64 RZ, [R5+URZ+0x90040], R2 ;  /* 0x0900400205ff79a7 */ /* 0x0007e2000800003f */
[----:B--2---:R-:W-:-:S13]  /*08d0*/  LOP3.LUT P2, RZ, R3, 0x1f, RZ, 0xc0, !PT ;  /* 0x0000001f03ff7812 */ /* 0x004fda000784c0ff */
[----:B---3--:R-:W-:Y:S05]  /*08e0*/  @!P2 BRA `(.L_x_8) ;  /* 0x000000000004a947 */ /* 0x008fea0003800000 */
[----:B------:R-:W-:Y:S01]  /*08f0*/  BPT.TRAP 0x1 ;  /* 0x000000040000795c */ /* 0x000fe20000300000 */
.L_x_8:
[----:B-1----:R-:W1:Y:S01]  /*0900*/  LDC.64 R2, c[0x0][0x198] ;  /* 0x00006600ff027b82 */ /* 0x002e620000000a00 */
[----:B------:R-:W-:Y:S01]  /*0910*/  R2UR UR40, R5 ;  /* 0x00000000052872ca */ /* 0x000fe200000e0000 */
[----:B------:R-:W-:Y:S01]  /*0920*/  UMOV UR6, 0x0 ;  /* 0x0000000000067882 */ /* 0x000fe20000000000 */
[----:B------:R-:W-:Y:S01]  /*0930*/  UMOV UR7, 0x10000000 ;  /* 0x1000000000077882 */ /* 0x000fe20000000000 */
[----:B------:R-:W-:Y:S01]  /*0940*/  UMOV UR42, URZ ;  /* 0x0000003f002a7c82 */ /* 0x000fe20008000000 */
[----:B------:R-:W-:Y:S01]  /*0950*/  UMOV UR44, UR36 ;  /* 0x00000024002c7c82 */ /* 0x000fe20008000000 */
[----:B------:R-:W-:Y:S01]  /*0960*/  UMOV UR45, UR37 ;  /* 0x00000025002d7c82 */ /* 0x000fe20008000000 */
[----:B------:R-:W-:Y:S01]  /*0970*/  UMOV UR18, 0x40 ;  /* 0x0000004000127882 */ /* 0x000fe20000000000 */
[----:B------:R-:W-:Y:S01]  /*0980*/  UMOV UR19, UR43 ;  /* 0x0000002b00137c82 */ /* 0x000fe20008000000 */
[----:B------:R-:W-:Y:S01]  /*0990*/  UMOV UR20, UR36 ;  /* 0x0000002400147c82 */ /* 0x000fe20008000000 */
[----:B------:R-:W-:Y:S01]  /*09a0*/  UMOV UR21, UR37 ;  /* 0x0000002500157c82 */ /* 0x000fe20008000000 */
[----:B------:R-:W-:Y:S01]  /*09b0*/  UMOV UR10, 0x80 ;  /* 0x00000080000a7882 */ /* 0x000fe20000000000 */
[----:B------:R-:W-:Y:S01]  /*09c0*/  UMOV UR11, UR43 ;  /* 0x0000002b000b7c82 */ /* 0x000fe20008000000 */
[----:B------:R-:W-:Y:S01]  /*09d0*/  UMOV UR12, UR36 ;  /* 0x00000024000c7c82 */ /* 0x000fe20008000000 */
[----:B------:R-:W-:-:S02]  /*09e0*/  UIADD3 UR41, UR40, 0x90040, URZ ;  /* 0x0009004028297890 */ /* 0x000fc4000fffe03f */
[----:B------:R-:W-:Y:S02]  /*09f0*/  UIADD3 UR16, UR40, 0x2000, URZ ;  /* 0x0000200028107890 */ /* 0x000fe4000fffe03f */
[----:B------:R-:W-:Y:S01]  /*0a00*/  UIADD3 UR8, UR40, 0x4000, URZ ;  /* 0x0000400028087890 */ /* 0x000fe2000fffe03f */
[----:B------:R-:W-:Y:S02]  /*0a10*/  UMOV UR13, UR37 ;  /* 0x00000025000d7c82 */ /* 0x000fe40008000000 */
[----:B------:R-:W-:Y:S01]  /*0a20*/  UMOV UR17, UR41 ;  /* 0x0000002900117c82 */ /* 0x000fe20008000000 */
[----:B------:R-:W-:Y:S01]  /*0a30*/  UIADD3 UR32, UR40, 0x6000, URZ ;  /* 0x0000600028207890 */ /* 0x000fe2000fffe03f */
[----:B-1----:R-:W-:Y:S01]  /*0a40*/  IADD3 R6, P2, R2, 0xf0, RZ ;  /* 0x000000f002067810 */ /* 0x002fe20007f5e0ff */
[----:B------:R-:W-:Y:S01]  /*0a50*/  UMOV UR9, UR41 ;  /* 0x0000002900097c82 */ /* 0x000fe20008000000 */
[----:B------:R-:W-:Y:S02]  /*0a60*/  UIADD3 UR24, UR40, 0x8000, URZ ;  /* 0x0000800028187890 */ /* 0x000fe4000fffe03f */
[----:B------:R-:W-:Y:S01]  /*0a70*/  R2UR UR4, R6 ;  /* 0x00000000060472ca */ /* 0x000fe200000e0000 */
[----:B------:R-:W-:Y:S01]  /*0a80*/  IMAD.X R2, RZ, RZ, R3, P2 ;  /* 0x000000ffff027224 */ /* 0x000fe200010e0603 */
[----:B------:R-:W-:Y:S01]  /*0a90*/  UMOV UR34, 0xc0 ;  /* 0x000000c000227882 */ /* 0x000fe20000000000 */
[----:B------:R-:W-:Y:S01]  /*0aa0*/  UMOV UR35, UR43 ;  /* 0x0000002b00237c82 */ /* 0x000fe20008000000 */
[----:B------:R-:W-:Y:S01]  /*0ab0*/  UMOV UR33, UR41 ;  /* 0x0000002900217c82 */ /* 0x000fe20008000000 */
[----:B------:R-:W-:Y:S01]  /*0ac0*/  UMOV UR26, 0x100 ;  /* 0x00000100001a7882 */ /* 0x000fe20000000000 */
[----:B------:R-:W-:Y:S01]  /*0ad0*/  R2UR UR5, R2 ;  /* 0x00000000020572ca */ /* 0x000fe200000e0000 */
[----:B------:R-:W-:Y:S01]  /*0ae0*/  UMOV UR27, UR43 ;  /* 0x0000002b001b7c82 */ /* 0x000fe20008000000 */
[----:B------:R-:W-:Y:S01]  /*0af0*/  UMOV UR28, UR36 ;  /* 0x00000024001c7c82 */ /* 0x000fe20008000000 */
[----:B------:R-:W-:Y:S01]  /*0b00*/  UMOV UR29, UR37 ;  /* 0x00000025001d7c82 */ /* 0x000fe20008000000 */
[----:B------:R-:W-:-:S09]  /*0b10*/  UMOV UR25, UR41 ;  /* 0x0000002900197c82 */ /* 0x000fd20008000000 */
[----:B------:R1:W-:Y:S01]  /*0b20*/  UTMALDG.4D [UR40], [UR4], desc[UR6] ;  /* 0x00000628040075b4 */ /* 0x0003e20008019000 */
[----:B------:R2:W-:Y:S01]  /*0b30*/  UTMALDG.4D [UR16], [UR4], desc[UR6] ;  /* 0x00000610040075b4 */ /* 0x0005e20008019000 */
[----:B------:R3:W-:Y:S01]  /*0b40*/  UTMALDG.4D [UR8], [UR4], desc[UR6] ;  /* 0x00000608040075b4 */ /* 0x0007e20008019000 */
[----:B------:R4:W-:Y:S01]  /*0b50*/  UTMALDG.4D [UR32], [UR4], desc[UR6] ;  /* 0x00000620040075b4 */ /* 0x0009e20008019000 */
[----:B-1----:R-:W-:Y:S01]  /*0b60*/  UMOV UR42, 0x1c0 ;  /* 0x000001c0002a7882 */ /* 0x002fe20000000000 */
[----:B------:R4:W-:Y:S01]  /*0b70*/  UTMALDG.4D [UR24], [UR4], desc[UR6] ;  /* 0x00000618040075b4 */ /* 0x0009e20008019000 */
[----:B--2---:R-:W-:Y:S01]  /*0b80*/  UIADD3 UR16, UR40, 0xa000, URZ ;  /* 0x0000a00028107890 */ /* 0x004fe2000fffe03f */
[----:B------:R-:W-:Y:S01]  /*0b90*/  UMOV UR18, 0x140 ;  /* 0x0000014000127882 */ /* 0x000fe20000000000 */
[----:B---3--:R-:W-:-:S07]  /*0ba0*/  UIADD3 UR8, UR40, 0xc000, URZ ;  /* 0x0000c00028087890 */ /* 0x008fce000fffe03f */
[----:B------:R4:W-:Y:S01]  /*0bb0*/  UTMALDG.4D [UR16], [UR4], desc[UR6] ;  /* 0x00000610040075b4 */ /* 0x0009e20008019000 */
[----:B------:R-:W-:Y:S01]  /*0bc0*/  UIADD3 UR40, UR40, 0xe000, URZ ;  /* 0x0000e00028287890 */ /* 0x000fe2000fffe03f */
[----:B------:R-:W-:Y:S02]  /*0bd0*/  UMOV UR10, 0x180 ;  /* 0x00000180000a7882 */ /* 0x000fe40000000000 */
[----:B------:R4:W-:Y:S06]  /*0be0*/  UTMALDG.4D [UR8], [UR4], desc[UR6] ;  /* 0x00000608040075b4 */ /* 0x0009ec0008019000 */
[----:B------:R4:W-:Y:S02]  /*0bf0*/  UTMALDG.4D [UR40], [UR4], desc[UR6] ;  /* 0x00000628040075b4 */ /* 0x0009e40008019000 */
[----:B----4-:R-:W-:Y:S01]  /*0c00*/  NOP ;  /* 0x0000000000007918 */ /* 0x010fe20000000000 */
.L_x_6:
[----:B------:R-:W-:Y:S05]  /*0c10*/  BSYNC B0 ;  /* 0x0000000000007941 */ /* 0x000fea0003800000 */
.L_x_5:
[----:B------:R-:W-:Y:S01]  /*0c20*/  BSSY B0, `(.L_x_9) ;  /* 0x0000133000007945 */ /* 0x000fe20003800000 */
[----:B------:R-:W-:Y:S01]  /*0c30*/  SHF.L.U32 R216, R4, 0x1, RZ ;  /* 0x0000000104d87819 */ /* 0x000fe200000006ff */
[----:B------:R-:W-:Y:S01]  /*0c40*/  IMAD.MOV.U32 R11, RZ, RZ, 0x1 ;  /* 0x00000001ff0b7424 */ /* 0x000fe200078e00ff */
[----:B------:R-:W-:Y:S01]  /*0c50*/  MOV R217, 0x1 ;  /* 0x0000000100d97802 */ /* 0x000fe20000000f00 */
[----:B------:R-:W-:Y:S01]  /*0c60*/  IMAD.MOV.U32 R9, RZ, RZ, RZ ;  /* 0x000000ffff097224 */ /* 0x000fe200078e00ff */
[----:B------:R-:W-:Y:S06]  /*0c70*/  @!P1 BRA `(.L_x_10) ;  /* 0x0000001000b49947 */ /* 0x000fec0003800000 */
[----:B------:R-:W1:Y:S01]  /*0c80*/  S2R R5, SR_TID.X ;  /* 0x0000000000057919 */ /* 0x000e620000002100 */
[----:B------:R-:W2:Y:S01]  /*0c90*/  LDC.64 R2, c[0x0][0x198] ;  /* 0x00006600ff027b82 */ /* 0x000ea20000000a00 */
[----:B------:R-:W-:Y:S01]  /*0ca0*/  ISETP.GE.AND P1, PT, R4, 0x1, PT ;  /* 0x000000010400780c */ /* 0x000fe20003f26270 */
[----:B------:R-:W-:Y:S01]  /*0cb0*/  IMAD.MOV.U32 R9, RZ, RZ, RZ ;  /* 0x000000ffff097224 */ /* 0x000fe200078e00ff */
[----:B------:R-:W-:Y:S02]  /*0cc0*/  MOV R229, RZ ;  /* 0x000000ff00e57202 */ /* 0x000fe40000000f00 */
[----:B-1----:R-:W-:-:S09]  /*0cd0*/  LOP3.LUT R10, R5, 0x1f, RZ, 0xc0, !PT ;  /* 0x0000001f050a7812 */ /* 0x002fd200078ec0ff */
[----:B------:R-:W-:Y:S05]  /*0ce0*/  @!P1 BRA `(.L_x_11) ;  /* 0x0000000800289947 */ /* 0x000fea0003800000 */
[----:B------:R-:W1:Y:S01]  /*0cf0*/  S2R R6, SR_CgaCtaId ;  /* 0x0000000000067919 */ /* 0x000e620000008800 */
[----:B------:R-:W-:Y:S01]  /*0d00*/  MOV R5, 0x400 ;  /* 0x0000040000057802 */ /* 0x000fe20000000f00 */
[----:B------:R-:W-:Y:S01]  /*0d10*/  IMAD.MOV.U32 R9, RZ, RZ, 0x1 ;  /* 0x00000001ff097424 */ /* 0x000fe200078e00ff */
[----:B------:R-:W-:Y:S02]  /*0d20*/  MOV R7, 0x1 ;  /* 0x0000000100077802 */ /* 0x000fe40000000f00 */
[----:B------:R-:W-:Y:S02]  /*0d30*/  ISETP.NE.AND P2, PT, R243, RZ, PT ;  /* 0x000000fff300720c */ /* 0x000fe40003f45270 */
[----:B-1----:R-:W-:Y:S02]  /*0d40*/  LEA R6, R6, R5, 0x18 ;  /* 0x0000000506067211 */ /* 0x002fe400078ec0ff */
[----:B------:R-:W-:-:S09]  /*0d50*/  SHF.L.U32 R5, R7, 0x1f, RZ ;  /* 0x0000001f07057819 */ /* 0x000fd200000006ff */
.L_x_12:
[----:B-1----:R1:W3:Y:S02]  /*0d60*/  SYNCS.PHASECHK.TRANS64.TRYWAIT P1, [R6+URZ+0x90020], R5 ;  /* 0x09002005060075a7 */ /* 0x0022e4000802017f */
[----:B---3--:R-:W-:Y:S05]  /*0d70*/  @!P1 NANOSLEEP.SYNCS 0x989680 ;  /* 0x009896800000995d */ /* 0x008fea0003900000 */
[----:B------:R-:W3:Y:S02]  /*0d80*/  @!P1 SYNCS.PHASECHK.TRANS64 P1, [R6+URZ+0x90020], R5 ;  /* 0x09002005060095a7 */ /* 0x000ee4000802007f */
[----:B---3--:R-:W-:Y:S05]  /*0d90*/  @!P1 BRA `(.L_x_12) ;  /* 0xfffffffc00f09947 */ /* 0x008fea000383ffff */
[----:B------:R-:W-:Y:S05]  /*0da0*/  @P2 BRA `(.L_x_13) ;  /* 0x0000000000142947 */ /* 0x000fea0003800000 */
[----:B------:R-:W-:Y:S02]  /*0db0*/  ISETP.NE.AND P1, PT, R10, RZ, PT ;  /* 0x000000ff0a00720c */ /* 0x000fe40003f25270 */
[----:B-1----:R-:W-:-:S04]  /*0dc0*/  MOV R5, 0x20000 ;  /* 0x0002000000057802 */ /* 0x002fc80000000f00 */
[----:B------:R3:W-:Y:S07]  /*0dd0*/  SYNCS.ARRIVE.TRANS64 RZ, [R6+URZ+0x90000], R5 ;  /* 0x0900000506ff79a7 */ /* 0x0007ee000800003f */
[----:B------:R-:W-:Y:S05]  /*0de0*/  @!P1 BRA `(.L_x_13) ;  /* 0x0000000000049947 */ /* 0x000fea0003800000 */
[----:B------:R-:W-:Y:S01]  /*0df0*/  BPT.TRAP 0x1 ;  /* 0x000000040000795c */ /* 0x000fe20000300000 */
.L_x_13:
[----:B-123--:R-:W-:Y:S01]  /*0e00*/  IADD3 R5, P1, R2, 0x1f0, RZ ;  /* 0x000001f002057810 */ /* 0x00efe20007f3e0ff */
[----:B------:R-:W-:Y:S01]  /*0e10*/  UMOV UR35, URZ ;  /* 0x0000003f00237c82 */ /* 0x000fe20008000000 */
[----:B------:R-:W-:Y:S01]  /*0e20*/  R2UR UR14, R6 ;  /* 0x00000000060e72ca */ /* 0x000fe200000e0000 */
[----:B------:R-:W-:Y:S01]  /*0e30*/  UMOV UR6, 0x0 ;  /* 0x0000000000067882 */ /* 0x000fe20000000000 */
[----:B------:R-:W-:Y:S01]  /*0e40*/  R2UR UR4, R5 ;  /* 0x00000000050472ca */ /* 0x000fe200000e0000 */
[----:B------:R-:W-:Y:S01]  /*0e50*/  IMAD.X R6, RZ, RZ, R3, P1 ;  /* 0x000000ffff067224 */ /* 0x000fe200008e0603 */
[----:B------:R-:W-:Y:S01]  /*0e60*/  UMOV UR7, 0x10000000 ;  /* 0x1000000000077882 */ /* 0x000fe20000000000 */
[----:B------:R-:W-:Y:S01]  /*0e70*/  UMOV UR34, URZ ;  /* 0x0000003f00227c82 */ /* 0x000fe20008000000 */
[----:B------:R-:W-:Y:S01]  /*0e80*/  UMOV UR10, 0x40 ;  /* 0x00000040000a7882 */ /* 0x000fe20000000000 */
[----:B------:R-:W-:Y:S01]  /*0e90*/  UMOV UR12, UR36 ;  /* 0x00000024000c7c82 */ /* 0x000fe20008000000 */
[----:B------:R-:W-:Y:S01]  /*0ea0*/  R2UR UR5, R6 ;  /* 0x00000000060572ca */ /* 0x000fe200000e0000 */
[----:B------:R-:W-:Y:S01]  /*0eb0*/  UMOV UR13, UR37 ;  /* 0x00000025000d7c82 */ /* 0x000fe20008000000 */
[----:B------:R-:W-:Y:S01]  /*0ec0*/  UMOV UR11, UR35 ;  /* 0x00000023000b7c82 */ /* 0x000fe20008000000 */
[----:B------:R-:W1:Y:S01]  /*0ed0*/  S2R R6, SR_CgaCtaId ;  /* 0x0000000000067919 */ /* 0x000e620000008800 */
[----:B------:R-:W-:Y:S01]  /*0ee0*/  UMOV UR18, 0x80 ;  /* 0x0000008000127882 */ /* 0x000fe20000000000 */
[----:B------:R-:W-:Y:S01]  /*0ef0*/  UIADD3 UR32, UR14, 0x10000, URZ ;  /* 0x000100000e207890 */ /* 0x000fe2000fffe03f */
[----:B------:R-:W-:Y:S01]  /*0f00*/  MOV R5, 0x400 ;  /* 0x0000040000057802 */ /* 0x000fe20000000f00 */
[----:B------:R-:W-:Y:S01]  /*0f10*/  UIADD3 UR33, UR14, 0x90000, URZ ;  /* 0x000900000e217890 */ /* 0x000fe2000fffe03f */
[----:B------:R-:W-:Y:S01]  /*0f20*/  MOV R7, 0x1 ;  /* 0x0000000100077802 */ /* 0x000fe20000000f00 */
[----:B------:R-:W-:Y:S01]  /*0f30*/  UIADD3 UR8, UR14, 0x14000, URZ ;  /* 0x000140000e087890 */ /* 0x000fe2000fffe03f */
[----:B------:R-:W-:Y:S01]  /*0f40*/  ISETP.NE.AND P2, PT, R243, RZ, PT ;  /* 0x000000fff300720c */ /* 0x000fe20003f45270 */
[----:B------:R-:W-:Y:S01]  /*0f50*/  UIADD3 UR16, UR14, 0x18000, URZ ;  /* 0x000180000e107890 */ /* 0x000fe2000fffe03f */
[----:B------:R-:W-:Y:S01]  /*0f60*/  IMAD.MOV.U32 R229, RZ, RZ, 0x1 ;  /* 0x00000001ffe57424 */ /* 0x000fe200078e00ff */
[----:B------:R-:W-:Y:S01]  /*0f70*/  UMOV UR20, UR36 ;  /* 0x0000002400147c82 */ /* 0x000fe20008000000 */
[----:B------:R-:W-:Y:S01]  /*0f80*/  UMOV UR9, UR33 ;  /* 0x0000002100097c82 */ /* 0x000fe20008000000 */
[----:B------:R-:W-:Y:S01]  /*0f90*/  UMOV UR21, UR37 ;  /* 0x0000002500157c82 */ /* 0x000fe20008000000 */
[----:B------:R2:W-:Y:S01]  /*0fa0*/  UTMALDG.4D [UR32], [UR4], desc[UR6] ;  /* 0x00000620040075b4 */ /* 0x0005e20008019000 */
[----:B------:R-:W-:Y:S01]  /*0fb0*/  UMOV UR19, UR35 ;  /* 0x0000002300137c82 */ /* 0x000fe20008000000 */
[----:B------:R-:W-:Y:S01]  /*0fc0*/  UMOV UR17, UR33 ;  /* 0x0000002100117c82 */ /* 0x000fe20008000000 */
[----:B------:R-:W-:Y:S01]  /*0fd0*/  UIADD3 UR24, UR14, 0x20000, URZ ;  /* 0x000200000e187890 */ /* 0x000fe2000fffe03f */
[----:B------:R-:W-:Y:S01]  /*0fe0*/  UMOV UR26, 0x100 ;  /* 0x00000100001a7882 */ /* 0x000fe20000000000 */
[----:B------:R-:W-:Y:S01]  /*0ff0*/  UMOV UR28, UR36 ;  /* 0x00000024001c7c82 */ /* 0x000fe20008000000 */
[----:B------:R-:W-:Y:S01]  /*1000*/  UMOV UR29, UR37 ;  /* 0x00000025001d7c82 */ /* 0x000fe20008000000 */
[----:B------:R3:W-:Y:S01]  /*1010*/  UTMALDG.4D [UR8], [UR4], desc[UR6] ;  /* 0x00000608040075b4 */ /* 0x0007e20008019000 */
[----:B------:R-:W-:Y:S01]  /*1020*/  UMOV UR27, UR35 ;  /* 0x00000023001b7c82 */ /* 0x000fe20008000000 */
[----:B------:R-:W-:Y:S01]  /*1030*/  UMOV UR25, UR33 ;  /* 0x0000002100197c82 */ /* 0x000fe20008000000 */
[----:B------:R4:W-:Y:S01]  /*1040*/  UTMALDG.4D [UR16], [UR4], desc[UR6] ;  /* 0x00000610040075b4 */ /* 0x0009e20008019000 */
[----:B-1----:R-:W-:-:S02]  /*1050*/  LEA R8, R6, R5, 0x18 ;  /* 0x0000000506087211 */ /* 0x002fc400078ec0ff */
[----:B------:R-:W-:Y:S02]  /*1060*/  SHF.L.U32 R5, R7, 0x1f, RZ ;  /* 0x0000001f07057819 */ /* 0x000fe400000006ff */
[----:B------:R-:W-:Y:S01]  /*1070*/  LEA R6, R9, R8, 0x3 ;  /* 0x0000000809067211 */ /* 0x000fe200078e18ff */
[----:B--2---:R-:W-:Y:S01]  /*1080*/  UIADD3 UR32, UR14, 0x24000, URZ ;  /* 0x000240000e207890 */ /* 0x004fe2000fffe03f */
[----:B------:R-:W-:Y:S01]  /*1090*/  UMOV UR34, 0x140 ;  /* 0x0000014000227882 */ /* 0x000fe20000000000 */
[----:B---3--:R-:W-:Y:S01]  /*10a0*/  UIADD3 UR8, UR14, 0x1c000, URZ ;  /* 0x0001c0000e087890 */ /* 0x008fe2000fffe03f */
[----:B------:R-:W-:Y:S01]  /*10b0*/  UMOV UR10, 0xc0 ;  /* 0x000000c0000a7882 */ /* 0x000fe20000000000 */
[----:B----4-:R-:W-:-:S07]  /*10c0*/  UIADD3 UR16, UR14, 0x28000, URZ ;  /* 0x000280000e107890 */ /* 0x010fce000fffe03f */
[----:B------:R1:W-:Y:S01]  /*10d0*/  UTMALDG.4D [UR8], [UR4], desc[UR6] ;  /* 0x00000608040075b4 */ /* 0x0003e20008019000 */
[----:B------:R-:W-:Y:S01]  /*10e0*/  UMOV UR18, 0x180 ;  /* 0x0000018000127882 */ /* 0x000fe20000000000 */
[----:B------:R2:W-:Y:S01]  /*10f0*/  UTMALDG.4D [UR24], [UR4], desc[UR6] ;  /* 0x00000618040075b4 */ /* 0x0005e20008019000 */
[----:B------:R2:W-:Y:S01]  /*1100*/  UTMALDG.4D [UR32], [UR4], desc[UR6] ;  /* 0x00000620040075b4 */ /* 0x0005e20008019000 */
[----:B------:R2:W-:Y:S01]  /*1110*/  UTMALDG.4D [UR16], [UR4], desc[UR6] ;  /* 0x00000610040075b4 */ /* 0x0005e20008019000 */
[----:B-1----:R-:W-:Y:S01]  /*1120*/  UIADD3 UR8, UR14, 0x2c000, URZ ;  /* 0x0002c0000e087890 */ /* 0x002fe2000fffe03f */
[----:B------:R-:W-:-:S08]  /*1130*/  UMOV UR10, 0x1c0 ;  /* 0x000001c0000a7882 */ /* 0x000fd00000000000 */
[----:B------:R2:W-:Y:S02]  /*1140*/  UTMALDG.4D [UR8], [UR4], desc[UR6] ;  /* 0x00000608040075b4 */ /* 0x0005e40008019000 */
[----:B--2---:R-:W-:Y:S01]  /*1150*/  NOP ;  /* 0x0000000000007918 */ /* 0x004fe20000000000 */
.L_x_14:
[----:B-1----:R1:W2:Y:S02]  /*1160*/  SYNCS.PHASECHK.TRANS64.TRYWAIT P1, [R6+URZ+0x90020], R5 ;  /* 0x09002005060075a7 */ /* 0x0022a4000802017f */
[----:B--2---:R-:W-:Y:S05]  /*1170*/  @!P1 NANOSLEEP.SYNCS 0x989680 ;  /* 0x009896800000995d */ /* 0x004fea0003900000 */
[----:B------:R-:W2:Y:S02]  /*1180*/  @!P1 SYNCS.PHASECHK.TRANS64 P1, [R6+URZ+0x90020], R5 ;  /* 0x09002005060095a7 */ /* 0x000ea4000802007f */
[----:B--2---:R-:W-:Y:S05]  /*1190*/  @!P1 BRA `(.L_x_14) ;  /* 0xfffffffc00f09947 */ /* 0x004fea000383ffff */
[----:B------:R-:W-:Y:S05]  /*11a0*/  @P2 BRA `(.L_x_15) ;  /* 0x0000000000142947 */ /* 0x000fea0003800000 */
[----:B------:R-:W-:Y:S01]  /*11b0*/  ISETP.NE.AND P1, PT, R10, RZ, PT ;  /* 0x000000ff0a00720c */ /* 0x000fe20003f25270 */
[----:B-1----:R-:W-:-:S04]  /*11c0*/  IMAD.MOV.U32 R5, RZ, RZ, 0x20000 ;  /* 0x00020000ff057424 */ /* 0x002fc800078e00ff */
[----:B------:R2:W-:Y:S08]  /*11d0*/  SYNCS.ARRIVE.TRANS64 RZ, [R6+URZ+0x90000], R5 ;  /* 0x0900000506ff79a7 */ /* 0x0005f0000800003f */
[----:B------:R-:W-:Y:S05]  /*11e0*/  @!P1 BRA `(.L_x_15) ;  /* 0x0000000000049947 */ /* 0x000fea0003800000 */
[----:B------:R-:W-:Y:S01]  /*11f0*/  BPT.TRAP 0x1 ;  /* 0x000000040000795c */ /* 0x000fe20000300000 */
.L_x_15:
[----:B-12---:R-:W-:Y:S01]  /*1200*/  LEA R5, R9, R8, 0x11 ;  /* 0x0000000809057211 */ /* 0x006fe200078e88ff */
[----:B------:R-:W-:Y:S01]  /*1210*/  UMOV UR59, URZ ;  /* 0x0000003f003b7c82 */ /* 0x000fe20008000000 */
[----:B------:R-:W-:Y:S01]  /*1220*/  IADD3 R7, P1, R2, 0x2f0, RZ ;  /* 0x000002f002077810 */ /* 0x000fe20007f3e0ff */
[----:B------:R-:W-:Y:S01]  /*1230*/  UMOV UR6, 0x0 ;  /* 0x0000000000067882 */ /* 0x000fe20000000000 */
[----:B------:R-:W-:Y:S01]  /*1240*/  R2UR UR57, R6 ;  /* 0x00000000063972ca */ /* 0x000fe200000e0000 */
[----:B------:R-:W-:Y:S01]  /*1250*/  UMOV UR7, 0x10000000 ;  /* 0x1000000000077882 */ /* 0x000fe20000000000 */
[----:B------:R-:W-:Y:S01]  /*1260*/  R2UR UR14, R5 ;  /* 0x00000000050e72ca */ /* 0x000fe200000e0000 */
[----:B------:R-:W-:Y:S01]  /*1270*/  IMAD.X R8, RZ, RZ, R3, P1 ;  /* 0x000000ffff087224 */ /* 0x000fe200008e0603 */
[----:B------:R-:W-:Y:S01]  /*1280*/  R2UR UR4, R7 ;  /* 0x00000000070472ca */ /* 0x000fe200000e0000 */
[----:B------:R-:W-:Y:S01]  /*1290*/  UMOV UR58, URZ ;  /* 0x0000003f003a7c82 */ /* 0x000fe20008000000 */
[----:B------:R-:W-:Y:S01]  /*12a0*/  UMOV UR60, UR36 ;  /* 0x00000024003c7c82 */ /* 0x000fe20008000000 */
[----:B------:R-:W-:Y:S01]  /*12b0*/  UMOV UR61, UR37 ;  /* 0x00000025003d7c82 */ /* 0x000fe20008000000 */
[----:B------:R-:W-:Y:S01]  /*12c0*/  R2UR UR5, R8 ;  /* 0x00000000080572ca */ /* 0x000fe200000e0000 */
[----:B------:R-:W-:Y:S01]  /*12d0*/  UMOV UR18, 0x40 ;  /* 0x0000004000127882 */ /* 0x000fe20000000000 */
[----:B------:R-:W-:Y:S01]  /*12e0*/  UMOV UR20, UR36 ;  /* 0x0000002400147c82 */ /* 0x000fe20008000000 */
[----:B------:R-:W-:Y:S01]  /*12f0*/  UMOV UR21, UR37 ;  /* 0x0000002500157c82 */ /* 0x000fe20008000000 */
[----:B------:R-:W-:Y:S01]  /*1300*/  UMOV UR19, UR59 ;  /* 0x0000003b00137c82 */ /* 0x000fe20008000000 */
[----:B------:R-:W-:Y:S01]  /*1310*/  UIADD3 UR57, UR57, 0x90000, URZ ;  /* 0x0009000039397890 */ /* 0x000fe2000fffe03f */
[----:B------:R-:W-:Y:S01]  /*1320*/  IADD3 R9, R9, 0x1, RZ ;  /* 0x0000000109097810 */ /* 0x000fe20007ffe0ff */
[----:B------:R-:W-:-:S02]  /*1330*/  UIADD3 UR56, UR14, 0x10000, URZ ;  /* 0x000100000e387890 */ /* 0x000fc4000fffe03f */
[----:B------:R-:W-:Y:S02]  /*1340*/  UIADD3 UR16, UR14, 0x14000, URZ ;  /* 0x000140000e107890 */ /* 0x000fe4000fffe03f */
[----:B------:R-:W-:Y:S02]  /*1350*/  UIADD3 UR48, UR14, 0x18000, URZ ;  /* 0x000180000e307890 */ /* 0x000fe4000fffe03f */
[----:B------:R-:W-:Y:S01]  /*1360*/  UIADD3 UR8, UR14, 0x1c000, URZ ;  /* 0x0001c0000e087890 */ /* 0x000fe2000fffe03f */
[----:B------:R-:W-:Y:S01]  /*1370*/  UMOV UR17, UR57 ;  /* 0x0000003900117c82 */ /* 0x000fe20008000000 */
[----:B------:R-:W-:Y:S01]  /*1380*/  UMOV UR50, 0x80 ;  /* 0x0000008000327882 */ /* 0x000fe20000000000 */
[----:B------:R-:W-:Y:S01]  /*1390*/  UMOV UR52, UR36 ;  /* 0x0000002400347c82 */ /* 0x000fe20008000000 */
[----:B------:R-:W-:Y:S01]  /*13a0*/  UMOV UR53, UR37 ;  /* 0x0000002500357c82 */ /* 0x000fe20008000000 */
[----:B------:R-:W-:Y:S01]  /*13b0*/  UTMALDG.4D [UR56], [UR4], desc[UR6] ;  /* 0x00000638040075b4 */ /* 0x000fe20008019000 */
[----:B------:R-:W-:Y:S01]  /*13c0*/  UMOV UR51, UR59 ;  /* 0x0000003b00337c82 */ /* 0x000fe20008000000 */
[----:B------:R-:W-:Y:S01]  /*13d0*/  UMOV UR49, UR57 ;  /* 0x0000003900317c82 */ /* 0x000fe20008000000 */
[----:B------:R-:W-:Y:S01]  /*13e0*/  UMOV UR10, 0xc0 ;  /* 0x000000c0000a7882 */ /* 0x000fe20000000000 */
[----:B------:R-:W-:Y:S01]  /*13f0*/  UMOV UR12, UR36 ;  /* 0x00000024000c7c82 */ /* 0x000fe20008000000 */
[----:B------:R-:W-:Y:S01]  /*1400*/  UMOV UR13, UR37 ;  /* 0x00000025000d7c82 */ /* 0x000fe20008000000 */
[----:B------:R-:W-:Y:S01]  /*1410*/  UMOV UR11, UR59 ;  /* 0x0000003b000b7c82 */ /* 0x000fe20008000000 */
[----:B------:R-:W-:Y:S01]  /*1420*/  UMOV UR9, UR57 ;  /* 0x0000003900097c82 */ /* 0x000fe20008000000 */
[----:B------:R1:W-:Y:S01]  /*1430*/  UTMALDG.4D [UR16], [UR4], desc[UR6] ;  /* 0x00000610040075b4 */ /* 0x0003e20008019000 */
[----:B------:R-:W-:-:S02]  /*1440*/  UIADD3 UR24, UR14, 0x20000, URZ ;  /* 0x000200000e187890 */ /* 0x000fc4000fffe03f */
[----:B------:R-:W-:Y:S01]  /*1450*/  UIADD3 UR32, UR14, 0x24000, URZ ;  /* 0x000240000e207890 */ /* 0x000fe2000fffe03f */
        /* <DEDUP_REMOVED lines=9> */
[----:B------:R2:W-:Y:S01]  /*14f0*/  UTMALDG.4D [UR8], [UR4], desc[UR6] ;  /* 0x00000608040075b4 */ /* 0x0005e20008019000 */
[----:B------:R3:W-:Y:S01]  /*1500*/  UTMALDG.4D [UR24], [UR4], desc[UR6] ;  /* 0x00000618040075b4 */ /* 0x0007e20008019000 */
[----:B-1----:R-:W-:Y:S01]  /*1510*/  UIADD3 UR16, UR14, 0x28000, URZ ;  /* 0x000280000e107890 */ /* 0x002fe2000fffe03f */
[----:B------:R-:W-:Y:S01]  /*1520*/  UMOV UR18, 0x180 ;  /* 0x0000018000127882 */ /* 0x000fe20000000000 */
[----:B------:R3:W-:Y:S07]  /*1530*/  UTMALDG.4D [UR32], [UR4], desc[UR6] ;  /* 0x00000620040075b4 */ /* 0x0007ee0008019000 */
[----:B------:R3:W-:Y:S01]  /*1540*/  UTMALDG.4D [UR16], [UR4], desc[UR6] ;  /* 0x00000610040075b4 */ /* 0x0007e20008019000 */
[----:B--2---:R-:W-:Y:S01]  /*1550*/  UIADD3 UR8, UR14, 0x2c000, URZ ;  /* 0x0002c0000e087890 */ /* 0x004fe2000fffe03f */
[----:B------:R-:W-:-:S08]  /*1560*/  UMOV UR10, 0x1c0 ;  /* 0x000001c0000a7882 */ /* 0x000fd00000000000 */
[----:B------:R3:W-:Y:S02]  /*1570*/  UTMALDG.4D [UR8], [UR4], desc[UR6] ;  /* 0x00000608040075b4 */ /* 0x0007e40008019000 */
[----:B---3--:R-:W-:Y:S01]  /*1580*/  NOP ;  /* 0x0000000000007918 */ /* 0x008fe20000000000 */
.L_x_11:
[----:B------:R-:W-:Y:S01]  /*1590*/  ISETP.GE.AND P1, PT, R4, 0x2, PT ;  /* 0x000000020400780c */ /* 0x000fe20003f26270 */
[----:B------:R-:W-:-:S12]  /*15a0*/  IMAD.MOV.U32 R217, RZ, RZ, 0x1 ;  /* 0x00000001ffd97424 */ /* 0x000fd800078e00ff */
[----:B------:R-:W-:Y:S05]  /*15b0*/  @!P1 BRA `(.L_x_16) ;  /* 0x0000000800589947 */ /* 0x000fea0003800000 */
[----:B------:R-:W1:Y:S01]  /*15c0*/  S2R R6, SR_CgaCtaId ;  /* 0x0000000000067919 */ /* 0x000e620000008800 */
[----:B------:R-:W-:Y:S02]  /*15d0*/  MOV R5, 0x400 ;  /* 0x0000040000057802 */ /* 0x000fe40000000f00 */
[----:B------:R-:W-:Y:S02]  /*15e0*/  MOV R8, 0x1 ;  /* 0x0000000100087802 */ /* 0x000fe40000000f00 */
[----:B------:R-:W-:Y:S02]  /*15f0*/  ISETP.NE.AND P2, PT, R243, RZ, PT ;  /* 0x000000fff300720c */ /* 0x000fe40003f45270 */
[----:B------:R-:W-:Y:S02]  /*1600*/  SHF.L.U32 R8, R8, 0x1f, RZ ;  /* 0x0000001f08087819 */ /* 0x000fe400000006ff */
[----:B-1----:R-:W-:-:S05]  /*1610*/  LEA R6, R6, R5, 0x18 ;  /* 0x0000000506067211 */ /* 0x002fca00078ec0ff */
[----:B------:R-:W-:-:S07]  /*1620*/  IMAD R5, R9, 0x8, R6 ;  /* 0x0000000809057824 */ /* 0x000fce00078e0206 */
.L_x_17:
        /* <DEDUP_REMOVED lines=10> */
.L_x_18:
[----:B------:R-:W-:Y:S01]  /*16d0*/  IMAD R6, R9, 0x20000, R6 ;  /* 0x0002000009067824 */ /* 0x000fe200078e0206 */
[----:B------:R-:W-:Y:S01]  /*16e0*/  R2UR UR33, R5 ;  /* 0x00000000052172ca */ /* 0x000fe200000e0000 */
[----:B------:R-:W-:Y:S01]  /*16f0*/  UMOV UR6, 0x0 ;  /* 0x0000000000067882 */ /* 0x000fe20000000000 */
[----:B------:R-:W-:Y:S01]  /*1700*/  R2UR UR35, R229 ;  /* 0x00000000e52372ca */ /* 0x000fe200000e0000 */
[----:B------:R-:W-:Y:S01]  /*1710*/  UMOV UR7, 0x10000000 ;  /* 0x1000000000077882 */ /* 0x000fe20000000000 */
[----:B------:R-:W-:Y:S01]  /*1720*/  R2UR UR14, R6 ;  /* 0x00000000060e72ca */ /* 0x000fe200000e0000 */
[----:B------:R-:W-:Y:S01]  /*1730*/  UMOV UR34, URZ ;  /* 0x0000003f00227c82 */ /* 0x000fe20008000000 */
[----:B--2---:R-:W-:Y:S01]  /*1740*/  IADD3 R7, P1, R2, 0x1f0, RZ ;  /* 0x000001f002077810 */ /* 0x004fe20007f3e0ff */
[----:B------:R-:W-:Y:S01]  /*1750*/  UMOV UR10, 0x40 ;  /* 0x00000040000a7882 */ /* 0x000fe20000000000 */
[----:B------:R-:W-:Y:S01]  /*1760*/  UMOV UR12, UR36 ;  /* 0x00000024000c7c82 */ /* 0x000fe20008000000 */
[----:B------:R-:W-:Y:S01]  /*1770*/  UMOV UR13, UR37 ;  /* 0x00000025000d7c82 */ /* 0x000fe20008000000 */
[----:B-1-3--:R-:W-:Y:S01]  /*1780*/  IADD3.X R5, RZ, R3, RZ, P1, !PT ;  /* 0x00000003ff057210 */ /* 0x00afe20000ffe4ff */
[----:B------:R-:W1:Y:S01]  /*1790*/  S2R R6, SR_CgaCtaId ;  /* 0x0000000000067919 */ /* 0x000e620000008800 */
[----:B------:R-:W-:Y:S01]  /*17a0*/  R2UR UR4, R7 ;  /* 0x00000000070472ca */ /* 0x000fe200000e0000 */
[----:B------:R-:W-:Y:S01]  /*17b0*/  UIADD3 UR33, UR33, 0x90000, URZ ;  /* 0x0009000021217890 */ /* 0x000fe2000fffe03f */
[----:B------:R-:W-:Y:S01]  /*17c0*/  R2UR UR5, R5 ;  /* 0x00000000050572ca */ /* 0x000fe200000e0000 */
[----:B------:R-:W-:Y:S01]  /*17d0*/  USHF.L.U32 UR35, UR35, 0x7, URZ ;  /* 0x0000000723237899 */ /* 0x000fe2000800063f */
[----:B------:R-:W-:Y:S01]  /*17e0*/  VIADD R9, R9, 0x1 ;  /* 0x0000000109097836 */ /* 0x000fe20000000000 */
[----:B------:R-:W-:Y:S01]  /*17f0*/  UIADD3 UR32, UR14, 0x10000, URZ ;  /* 0x000100000e207890 */ /* 0x000fe2000fffe03f */
[----:B------:R-:W-:Y:S01]  /*1800*/  MOV R5, 0x400 ;  /* 0x0000040000057802 */ /* 0x000fe20000000f00 */
[----:B------:R-:W-:Y:S01]  /*1810*/  UIADD3 UR8, UR14, 0x14000, URZ ;  /* 0x000140000e087890 */ /* 0x000fe2000fffe03f */
[----:B------:R-:W-:Y:S01]  /*1820*/  ISETP.NE.AND P3, PT, R243, RZ, PT ;  /* 0x000000fff300720c */ /* 0x000fe20003f65270 */
[----:B------:R-:W-:Y:S01]  /*1830*/  UMOV UR9, UR33 ;  /* 0x0000002100097c82 */ /* 0x000fe20008000000 */
[----:B------:R-:W-:Y:S01]  /*1840*/  UMOV UR11, UR35 ;  /* 0x00000023000b7c82 */ /* 0x000fe20008000000 */
[----:B------:R-:W-:Y:S01]  /*1850*/  UIADD3 UR16, UR14, 0x18000, URZ ;  /* 0x000180000e107890 */ /* 0x000fe2000fffe03f */
[C---:B------:R-:W-:Y:S01]  /*1860*/  ISETP.NE.AND P2, PT, R9.reuse, 0x4, PT ;  /* 0x000000040900780c */ /* 0x040fe20003f45270 */
[----:B------:R-:W-:Y:S01]  /*1870*/  UMOV UR18, 0x80 ;  /* 0x0000008000127882 */ /* 0x000fe20000000000 */
[----:B------:R-:W-:Y:S01]  /*1880*/  UMOV UR20, UR36 ;  /* 0x0000002400147c82 */ /* 0x000fe20008000000 */
[----:B------:R2:W-:Y:S01]  /*1890*/  UTMALDG.4D [UR32], [UR4], desc[UR6] ;  /* 0x00000620040075b4 */ /* 0x0005e20008019000 */
[----:B------:R-:W-:Y:S01]  /*18a0*/  UMOV UR21, UR37 ;  /* 0x0000002500157c82 */ /* 0x000fe20008000000 */
        /* <DEDUP_REMOVED lines=10> */
[----:B------:R-:W-:-:S02]  /*1950*/  SEL R9, R9, RZ, P2 ;  /* 0x000000ff09097207 */ /* 0x000fc40001000000 */
[----:B------:R-:W-:Y:S01]  /*1960*/  SEL R217, RZ, 0x1, !P1 ;  /* 0x00000001ffd97807 */ /* 0x000fe20004800000 */
[----:B------:R4:W-:Y:S01]  /*1970*/  UTMALDG.4D [UR16], [UR4], desc[UR6] ;  /* 0x00000610040075b4 */ /* 0x0009e20008019000 */
[----:B-1----:R-:W-:Y:S02]  /*1980*/  LEA R6, R6, R5, 0x18 ;  /* 0x0000000506067211 */ /* 0x002fe400078ec0ff */
        /* <DEDUP_REMOVED lines=16> */
.L_x_19:
        /* <DEDUP_REMOVED lines=10> */
.L_x_20:
[----:B------:R-:W-:Y:S01]  /*1b30*/  LEA R6, R9, R6, 0x11 ;  /* 0x0000000609067211 */ /* 0x000fe200078e88ff */
[----:B------:R-:W-:Y:S01]  /*1b40*/  UMOV UR6, 0x0 ;  /* 0x0000000000067882 */ /* 0x000fe20000000000 */
[----:B-12---:R-:W-:Y:S01]  /*1b50*/  IADD3 R5, P1, R2, 0x2f0, RZ ;  /* 0x000002f002057810 */ /* 0x006fe20007f3e0ff */
[----:B------:R-:W-:Y:S01]  /*1b60*/  UMOV UR7, 0x10000000 ;  /* 0x1000000000077882 */ /* 0x000fe20000000000 */
[----:B------:R-:W-:Y:S01]  /*1b70*/  R2UR UR57, R8 ;  /* 0x00000000083972ca */ /* 0x000fe200000e0000 */
[----:B------:R-:W-:Y:S01]  /*1b80*/  UMOV UR58, URZ ;  /* 0x0000003f003a7c82 */ /* 0x000fe20008000000 */
[----:B------:R-:W-:Y:S01]  /*1b90*/  R2UR UR14, R6 ;  /* 0x00000000060e72ca */ /* 0x000fe200000e0000 */
[----:B------:R-:W-:Y:S01]  /*1ba0*/  IMAD.X R2, RZ, RZ, R3, P1 ;  /* 0x000000ffff027224 */ /* 0x000fe200008e0603 */
[----:B------:R-:W-:Y:S01]  /*1bb0*/  R2UR UR59, R229 ;  /* 0x00000000e53b72ca */ /* 0x000fe200000e0000 */
[----:B------:R-:W-:Y:S01]  /*1bc0*/  UMOV UR60, UR36 ;  /* 0x00000024003c7c82 */ /* 0x000fe20008000000 */
[----:B------:R-:W-:Y:S01]  /*1bd0*/  R2UR UR4, R5 ;  /* 0x00000000050472ca */ /* 0x000fe200000e0000 */
[----:B------:R-:W-:Y:S01]  /*1be0*/  UMOV UR61, UR37 ;  /* 0x00000025003d7c82 */ /* 0x000fe20008000000 */
[----:B------:R-:W-:Y:S01]  /*1bf0*/  R2UR UR5, R2 ;  /* 0x00000000020572ca */ /* 0x000fe200000e0000 */
[----:B------:R-:W-:Y:S01]  /*1c00*/  UMOV UR18, 0x40 ;  /* 0x0000004000127882 */ /* 0x000fe20000000000 */
[----:B------:R-:W-:Y:S01]  /*1c10*/  UMOV UR20, UR36 ;  /* 0x0000002400147c82 */ /* 0x000fe20008000000 */
[----:B------:R-:W-:Y:S01]  /*1c20*/  UMOV UR21, UR37 ;  /* 0x0000002500157c82 */ /* 0x000fe20008000000 */
[----:B------:R-:W-:Y:S01]  /*1c30*/  UMOV UR50, 0x80 ;  /* 0x0000008000327882 */ /* 0x000fe20000000000 */
[----:B------:R-:W-:Y:S01]  /*1c40*/  UIADD3 UR57, UR57, 0x90000, URZ ;  /* 0x0009000039397890 */ /* 0x000fe2000fffe03f */
[----:B------:R-:W-:Y:S01]  /*1c50*/  IADD3 R9, R9, 0x1, RZ ;  /* 0x0000000109097810 */ /* 0x000fe20007ffe0ff */
[----:B------:R-:W-:Y:S01]  /*1c60*/  UIADD3 UR56, UR14, 0x10000, URZ ;  /* 0x000100000e387890 */ /* 0x000fe2000fffe03f */
[----:B------:R-:W-:Y:S01]  /*1c70*/  VIADD R229, R229, 0x1 ;  /* 0x00000001e5e57836 */ /* 0x000fe20000000000 */
[----:B------:R-:W-:Y:S01]  /*1c80*/  USHF.L.U32 UR59, UR59, 0x7, URZ ;  /* 0x000000073b3b7899 */ /* 0x000fe2000800063f */
[----:B------:R-:W-:Y:S01]  /*1c90*/  ISETP.NE.AND P1, PT, R9, 0x4, PT ;  /* 0x000000040900780c */ /* 0x000fe20003f25270 */
[----:B------:R-:W-:-:S02]  /*1ca0*/  UIADD3 UR16, UR14, 0x14000, URZ ;  /* 0x000140000e107890 */ /* 0x000fc4000fffe03f */
[----:B------:R-:W-:Y:S01]  /*1cb0*/  UIADD3 UR48, UR14, 0x18000, URZ ;  /* 0x000180000e307890 */ /* 0x000fe2000fffe03f */
[----:B------:R-:W-:Y:S01]  /*1cc0*/  SEL R2, RZ, 0x1, P1 ;  /* 0x00000001ff027807 */ /* 0x000fe20000800000 */
[----:B------:R-:W-:Y:S01]  /*1cd0*/  UIADD3 UR8, UR14, 0x1c000, URZ ;  /* 0x0001c0000e087890 */ /* 0x000fe2000fffe03f */
[----:B------:R-:W-:Y:S01]  /*1ce0*/  SEL R9, R9, RZ, P1 ;  /* 0x000000ff09097207 */ /* 0x000fe20000800000 */
[----:B------:R-:W-:Y:S01]  /*1cf0*/  UMOV UR17, UR57 ;  /* 0x0000003900117c82 */ /* 0x000fe20008000000 */
[----:B------:R-:W-:Y:S01]  /*1d00*/  UMOV UR19, UR59 ;  /* 0x0000003b00137c82 */ /* 0x000fe20008000000 */
        /* <DEDUP_REMOVED lines=11> */
[----:B------:R-:W-:Y:S01]  /*1dc0*/  UIADD3 UR24, UR14, 0x20000, URZ ;  /* 0x000200000e187890 */ /* 0x000fe2000fffe03f */
[----:B------:R-:W-:Y:S01]  /*1dd0*/  LOP3.LUT R217, R217, R2, RZ, 0x3c, !PT ;  /* 0x00000002d9d97212 */ /* 0x000fe200078e3cff */
        /* <DEDUP_REMOVED lines=20> */
.L_x_16:
[----:B------:R-:W-:-:S04]  /*1f20*/  SHF.L.U32 R216, R4, 0x1, RZ ;  /* 0x0000000104d87819 */ /* 0x000fc800000006ff */
[----:B------:R-:W-:-:S04]  /*1f30*/  LOP3.LUT R216, R216, 0xfffffffe, RZ, 0x3c, !PT ;  /* 0xfffffffed8d87812 */ /* 0x000fc800078e3cff */
[----:B------:R-:W-:-:S07]  /*1f40*/  IADD3 R216, -R216, -0x6, RZ ;  /* 0xfffffffad8d87810 */ /* 0x000fce0007ffe1ff */
.L_x_10:
[----:B------:R-:W-:Y:S05]  /*1f50*/  BSYNC B0 ;  /* 0x0000000000007941 */ /* 0x000fea0003800000 */
.L_x_9:
[----:B------:R-:W1:Y:S01]  /*1f60*/  S2R R4, SR_CgaCtaId ;  /* 0x0000000000047919 */ /* 0x000e620000008800 */
[----:B--2---:R-:W-:Y:S01]  /*1f70*/  MOV R3, 0x400 ;  /* 0x0000040000037802 */ /* 0x004fe20000000f00 */
[----:B------:R-:W-:Y:S01]  /*1f80*/  IMAD.MOV.U32 R13, RZ, RZ, RZ ;  /* 0x000000ffff0d7224 */ /* 0x000fe200078e00ff */
[----:B------:R-:W-:Y:S02]  /*1f90*/  SHF.L.U32 R2, RZ, 0x1f, RZ ;  /* 0x0000001fff027819 */ /* 0x000fe400000006ff */
[----:B-1----:R-:W-:-:S07]  /*1fa0*/  LEA R3, R4, R3, 0x18 ;  /* 0x0000000304037211 */ /* 0x002fce00078ec0ff */
.L_x_21:
[----:B-1----:R-:W1:Y:S01]  /*1fb0*/  S2R R4, SR_CgaCtaId ;  /* 0x0000000000047919 */ /* 0x002e620000008800 */
[----:B------:R-:W-:-:S04]  /*1fc0*/  MOV R3, 0x400 ;  /* 0x0000040000037802 */ /* 0x000fc80000000f00 */
[----:B-1----:R-:W-:-:S04]  /*1fd0*/  LEA R3, R4, R3, 0x18 ;  /* 0x0000000304037211 */ /* 0x002fc800078ec0ff */
[----:B------:R1:W2:Y:S03]  /*1fe0*/  SYNCS.PHASECHK.TRANS64.TRYWAIT P1, [R3+URZ+0x90040], R2 ;  /* 0x09004002030075a7 */ /* 0x0002a6000802017f */
[----:B--2---:R-:W-:Y:S05]  /*1ff0*/  @!P1 NANOSLEEP.SYNCS 0x989680 ;  /* 0x009896800000995d */ /* 0x004fea0003900000 */
[----:B------:R-:W2:Y:S02]  /*2000*/  @!P1 SYNCS.PHASECHK.TRANS64 P1, [R3+URZ+0x90040], R2 ;  /* 0x09004002030095a7 */ /* 0x000ea4000802007f */
[----:B--2---:R-:W-:Y:S05]  /*2010*/  @!P1 BRA `(.L_x_21) ;  /* 0xfffffffc00e49947 */ /* 0x004fea000383ffff */
[----:B-1----:R-:W1:Y:S01]  /*2020*/  LDC R3, c[0x0][0x28c] ;  /* 0x0000a300ff037b82 */ /* 0x002e620000000800 */
[----:B------:R-:W-:Y:S02]  /*2030*/  SHF.R.S32.HI R2, RZ, 0x1f, R243 ;  /* 0x0000001fff027819 */ /* 0x000fe400000114f3 */
[----:B-1----:R-:W-:Y:S02]  /*2040*/  IADD3 R4, R3, 0x7f, RZ ;  /* 0x0000007f03047810 */ /* 0x002fe40007ffe0ff */
[----:B------:R-:W-:Y:S02]  /*2050*/  LEA.HI R3, R2, R243, RZ, 0x5 ;  /* 0x000000f302037211 */ /* 0x000fe400078f28ff */
[----:B------:R-:W-:Y:S02]  /*2060*/  SHF.R.S32.HI R5, RZ, 0x1f, R4 ;  /* 0x0000001fff057819 */ /* 0x000fe40000011404 */
[----:B------:R-:W-:Y:S02]  /*2070*/  SHF.R.S32.HI R3, RZ, 0x5, R3 ;  /* 0x00000005ff037819 */ /* 0x000fe40000011403 */
[----:B------:R-:W-:-:S02]  /*2080*/  LEA.HI R5, R5, R4, RZ, 0x7 ;  /* 0x0000000405057211 */ /* 0x000fc400078f38ff */
[----:B------:R-:W-:Y:S02]  /*2090*/  SHF.L.U32 R4, RZ, 0x1f, RZ ;  /* 0x0000001fff047819 */ /* 0x000fe400000006ff */
[----:B------:R-:W-:Y:S02]  /*20a0*/  LEA R3, R3, UR43, 0x4 ;  /* 0x0000002b03037c11 */ /* 0x000fe4000f8e20ff */
[----:B------:R-:W-:-:S07]  /*20b0*/  SHF.R.S32.HI R7, RZ, 0x7, R5 ;  /* 0x00000007ff077819 */ /* 0x000fce0000011405 */
.L_x_22:
[----:B-1----:R-:W1:Y:S01]  /*20c0*/  S2R R8, SR_CgaCtaId ;  /* 0x0000000000087919 */ /* 0x002e620000008800 */
[----:B------:R-:W-:-:S04]  /*20d0*/  MOV R6, 0x400 ;  /* 0x0000040000067802 */ /* 0x000fc80000000f00 */
[----:B-1----:R-:W-:-:S04]  /*20e0*/  LEA R6, R8, R6, 0x18 ;  /* 0x0000000608067211 */ /* 0x002fc800078ec0ff */
[----:B------:R1:W2:Y:S03]  /*20f0*/  SYNCS.PHASECHK.TRANS64.TRYWAIT P1, [R6+URZ+0x90000], R4 ;  /* 0x09000004060075a7 */ /* 0x0002a6000802017f */
[----:B--2---:R-:W-:Y:S05]  /*2100*/  @!P1 NANOSLEEP.SYNCS 0x989680 ;  /* 0x009896800000995d */ /* 0x004fea0003900000 */
[----:B------:R-:W2:Y:S02]  /*2110*/  @!P1 SYNCS.PHASECHK.TRANS64 P1, [R6+URZ+0x90000], R4 ;  /* 0x09000004060095a7 */ /* 0x000ea4000802007f */
[----:B--2---:R-:W-:Y:S05]  /*2120*/  @!P1 BRA `(.L_x_22) ;  /* 0xfffffffc00e49947 */ /* 0x004fea000383ffff */
[----:B------:R-:W-:Y:S01]  /*2130*/  LEA.HI R2, R2, R243, RZ, 0x2 ;  /* 0x000000f302027211 */ /* 0x000fe200078f10ff */
[----:B------:R-:W-:Y:S05]  /*2140*/  WARPSYNC.ALL ;  /* 0x0000000000007948 */ /* 0x000fea0003800000 */
[--C-:B-1----:R-:W-:Y:S02]  /*2150*/  SHF.R.S32.HI R4, RZ, 0x2, R2.reuse ;  /* 0x00000002ff047819 */ /* 0x102fe40000011402 */
[----:B------:R-:W-:Y:S02]  /*2160*/  SHF.R.S32.HI R5, RZ, 0x1f, R2 ;  /* 0x0000001fff057819 */ /* 0x000fe40000011402 */
[----:B------:R-:W-:-:S02]  /*2170*/  LOP3.LUT R2, R2, 0x7ffffffc, RZ, 0xc0, !PT ;  /* 0x7ffffffc02027812 */ /* 0x000fc400078ec0ff */
[----:B------:R-:W-:Y:S02]  /*2180*/  LEA.HI R5, R5, R4, RZ, 0x3 ;  /* 0x0000000405057211 */ /* 0x000fe400078f18ff */
[----:B------:R-:W-:Y:S01]  /*2190*/  VIMNMX R244, R7, R0, PT ;  /* 0x0000000007f47248 */ /* 0x000fe20003fe0100 */
[----:B------:R-:W-:Y:S01]  /*21a0*/  IMAD.IADD R2, R243, 0x1, -R2 ;  /* 0x00000001f3027824 */ /* 0x000fe200078e0a02 */
[----:B------:R-:W-:-:S04]  /*21b0*/  LOP3.LUT R5, R5, 0xfffffff8, RZ, 0xc0, !PT ;  /* 0xfffffff805057812 */ /* 0x000fc800078ec0ff */
[----:B------:R-:W-:Y:S02]  /*21c0*/  SHF.L.U32 R0, R2, 0x1, RZ ;  /* 0x0000000102007819 */ /* 0x000fe400000006ff */
[----:B------:R-:W-:Y:S01]  /*21d0*/  IADD3 R7, R3, R4, -R5 ;  /* 0x0000000403077210 */ /* 0x000fe20007ffe805 */
[----:B------:R-:W-:Y:S01]  /*21e0*/  VIADD R252, R6, 0x10000 ;  /* 0x0001000006fc7836 */ /* 0x000fe20000000000 */
[----:B------:R-:W-:Y:S01]  /*21f0*/  SHF.R.U32.HI R2, RZ, 0x4, R6 ;  /* 0x00000004ff027819 */ /* 0x000fe20000011606 */
[----:B------:R-:W-:Y:S01]  /*2200*/  WARPGROUP.ARRIVE ;  /* 0x00000000000079c5 */ /* 0x000fe20000000000 */
[----:B------:R-:W-:Y:S01]  /*2210*/  UMOV UR9, 0x40000040 ;  /* 0x4000004000097882 */ /* 0x000fe20000000000 */
[----:B------:R-:W-:Y:S01]  /*2220*/  UMOV UR7, 0x40000040 ;  /* 0x4000004000077882 */ /* 0x000fe20000000000 */
[----:B------:R-:W-:Y:S01]  /*2230*/  SHF.R.U32.HI R252, RZ, 0x4, R252 ;  /* 0x00000004fffc7819 */ /* 0x000fe200000116fc */
[----:B------:R-:W-:Y:S01]  /*2240*/  UMOV UR5, UR9 ;  /* 0x0000000900057c82 */ /* 0x000fe20008000000 */
[----:B------:R-:W-:Y:S01]  /*2250*/  LOP3.LUT R2, R2, 0x3fff, RZ, 0xc0, !PT ;  /* 0x00003fff02027812 */ /* 0x000fe200078ec0ff */
[----:B------:R-:W-:Y:S01]  /*2260*/  IMAD.U32 R5, RZ, RZ, UR9 ;  /* 0x00000009ff057e24 */ /* 0x000fe2000f8e00ff */
[----:B------:R-:W-:Y:S01]  /*2270*/  LOP3.LUT R252, R252, 0x3fff, RZ, 0xc0, !PT ;  /* 0x00003ffffcfc7812 */ /* 0x000fe200078ec0ff */
[----:B------:R-:W-:Y:S01]  /*2280*/  UMOV UR9, 0x40000040 ;  /* 0x4000004000097882 */ /* 0x000fe20000000000 */
[----:B------:R-:W-:Y:S01]  /*2290*/  LOP3.LUT R2, R2, 0x10000, RZ, 0xfc, !PT ;  /* 0x0001000002027812 */ /* 0x000fe200078efcff */
[----:B------:R-:W-:Y:S01]  /*22a0*/  UMOV UR57, 0x40000040 ;  /* 0x4000004000397882 */ /* 0x000fe20000000000 */
[----:B------:R-:W-:Y:S01]  /*22b0*/  LOP3.LUT R247, R252, 0x10000, RZ, 0xfc, !PT ;  /* 0x00010000fcf77812 */ /* 0x000fe200078efcff */
[----:B------:R-:W-:Y:S01]  /*22c0*/  UMOV UR53, 0x40000040 ;  /* 0x4000004000357882 */ /* 0x000fe20000000000 */
[C---:B------:R-:W-:Y:S01]  /*22d0*/  R2UR UR4, R2.reuse ;  /* 0x00000000020472ca */ /* 0x040fe200000e0000 */
[----:B------:R-:W-:Y:S01]  /*22e0*/  UMOV UR49, 0x40000040 ;  /* 0x4000004000317882 */ /* 0x000fe20000000000 */
[----:B------:R-:W-:Y:S01]  /*22f0*/  R2UR UR6, R247 ;  /* 0x00000000f70672ca */ /* 0x000fe200000e0000 */
[----:B------:R-:W-:Y:S01]  /*2300*/  UMOV UR45, 0x40000040 ;  /* 0x40000040002d7882 */ /* 0x000fe20000000000 */
[----:B------:R-:W-:Y:S01]  /*2310*/  IADD3 R3, R2, 0x2, RZ ;  /* 0x0000000202037810 */ /* 0x000fe20007ffe0ff */
[----:B------:R-:W-:Y:S01]  /*2320*/  VIADD R8, R0, 0x11 ;  /* 0x0000001100087836 */ /* 0x000fe20000000000 */
[CC--:B------:R-:W-:Y:S01]  /*2330*/  ISETP.GT.AND P6, PT, R7.reuse, R0.reuse, PT ;  /* 0x000000000700720c */ /* 0x0c0fe20003fc4270 */
[----:B------:R-:W1:Y:S01]  /*2340*/  LDC R10, c[0x0][0x604] ;  /* 0x00018100ff0a7b82 */ /* 0x000e620000000800 */
[----:B------:R-:W-:-:S02]  /*2350*/  ISETP.GE.AND P5, PT, R7, R0, PT ;  /* 0x000000000700720c */ /* 0x000fc40003fa6270 */
[C---:B------:R-:W-:Y:S01]  /*2360*/  ISETP.GE.AND P4, PT, R7.reuse, R8, PT ;  /* 0x000000080700720c */ /* 0x040fe20003f86270 */
[----:B------:R-:W-:Y:S01]  /*2370*/  VIADD R8, R7, 0x8 ;  /* 0x0000000807087836 */ /* 0x000fe20000000000 */
[----:B------:R-:W-:Y:S01]  /*2380*/  IADD3 R6, R0, 0x10, RZ ;  /* 0x0000001000067810 */ /* 0x000fe20007ffe0ff */
[----:B------:R-:W-:Y:S02]  /*2390*/  UMOV UR8, UR4 ;  /* 0x0000000400087c82 */ /* 0x000fe40008000000 */
[----:B------:R-:W-:Y:S01]  /*23a0*/  UMOV UR4, UR8 ;  /* 0x0000000800047c82 */ /* 0x000fe20008000000 */
[----:B------:R-:W-:Y:S01]  /*23b0*/  MOV R4, UR8 ;  /* 0x0000000800047c02 */ /* 0x000fe20008000f00 */
[----:B------:R-:W-:Y:S01]  /*23c0*/  HGMMA.64x128x16.F32 R24, gdesc[UR4], RZ, !UPT, gsb0 ;  /* 0x01e00000041879f0 */ /* 0x000fe2000c0008ff */
[----:B------:R-:W-:Y:S01]  /*23d0*/  R2UR UR4, R3 ;  /* 0x00000000030472ca */ /* 0x000fe200000e0000 */
[----:B------:R-:W-:Y:S01]  /*23e0*/  UMOV UR5, UR9 ;  /* 0x0000000900057c82 */ /* 0x000fe20008000000 */
[----:B------:R-:W-:Y:S01]  /*23f0*/  UMOV UR7, 0x40000040 ;  /* 0x4000004000077882 */ /* 0x000fe20000000000 */
[----:B------:R2:W-:Y:S01]  /*2400*/  STL.64 [R1+0x2c0], R4 ;  /* 0x0002c00401007387 */ /* 0x0005e20000100a00 */
[----:B------:R-:W-:Y:S01]  /*2410*/  IADD3 R3, R2, 0x4, RZ ;  /* 0x0000000402037810 */ /* 0x000fe20007ffe0ff */
[----:B------:R-:W3:Y:S01]  /*2420*/  LDC R12, c[0x0][0x604] ;  /* 0x00018100ff0c7b82 */ /* 0x000ee20000000800 */
[----:B------:R-:W-:-:S07]  /*2430*/  ISETP.GE.AND P3, PT, R7, R6, PT ;  /* 0x000000060700720c */ /* 0x000fce0003f66270 */
[----:B------:R-:W-:Y:S01]  /*2440*/  UMOV UR8, UR4 ;  /* 0x0000000400087c82 */ /* 0x000fe20008000000 */
[----:B------:R-:W4:Y:S01]  /*2450*/  LDC R14, c[0x0][0x604] ;  /* 0x00018100ff0e7b82 */ /* 0x000f220000000800 */
[C---:B--2---:R-:W-:Y:S01]  /*2460*/  VIADD R4, R247.reuse, 0x2 ;  /* 0x00000002f7047836 */ /* 0x044fe20000000000 */
[----:B------:R-:W-:Y:S01]  /*2470*/  UMOV UR4, UR8 ;  /* 0x0000000800047c82 */ /* 0x000fe20008000000 */
[----:B------:R-:W-:Y:S01]  /*2480*/  IMAD.U32 R5, RZ, RZ, UR9 ;  /* 0x00000009ff057e24 */ /* 0x000fe2000f8e00ff */
[----:B------:R-:W-:Y:S02]  /*2490*/  UMOV UR9, 0x40000040 ;  /* 0x4000004000097882 */ /* 0x000fe40000000000 */
[----:B------:R-:W-:Y:S02]  /*24a0*/  R2UR UR6, R4 ;  /* 0x00000000040672ca */ /* 0x000fe400000e0000 */
[----:B------:R-:W-:Y:S01]  /*24b0*/  MOV R4, UR8 ;  /* 0x0000000800047c02 */ /* 0x000fe20008000f00 */
[----:B------:R-:W2:Y:S04]  /*24c0*/  LDC R15, c[0x0][0x604] ;  /* 0x00018100ff0f7b82 */ /* 0x000ea80000000800 */
[----:B------:R5:W-:Y:S04]  /*24d0*/  STL.64 [R1+0x2b8], R4 ;  /* 0x0002b80401007387 */ /* 0x000be80000100a00 */
[----:B------:R-:W1:Y:S01]  /*24e0*/  LDC R17, c[0x0][0x604] ;  /* 0x00018100ff117b82 */ /* 0x000e620000000800 */
[----:B-----5:R-:W-:-:S07]  /*24f0*/  VIADD R4, R247, 0x4 ;  /* 0x00000004f7047836 */ /* 0x020fce0000000000 */
[----:B------:R-:W5:Y:S01]  /*2500*/  LDC R16, c[0x0][0x604] ;  /* 0x00018100ff107b82 */ /* 0x000f620000000800 */
[----:B------:R-:W-:-:S07]  /*2510*/  IMAD.U32 R5, RZ, RZ, UR9 ;  /* 0x00000009ff057e24 */ /* 0x000fce000f8e00ff */
[----:B------:R-:W3:Y:S08]  /*2520*/  LDC R18, c[0x0][0x604] ;  /* 0x00018100ff127b82 */ /* 0x000ef00000000800 */
[----:B------:R-:W3:Y:S08]  /*2530*/  LDC R20, c[0x0][0x604] ;  /* 0x00018100ff147b82 */ /* 0x000ef00000000800 */
[----:B------:R-:W3:Y:S08]  /*2540*/  LDC R22, c[0x0][0x604] ;  /* 0x00018100ff167b82 */ /* 0x000ef00000000800 */
[----:B------:R-:W3:Y:S08]  /*2550*/  LDC R19, c[0x0][0x604] ;  /* 0x00018100ff137b82 */ /* 0x000ef00000000800 */
[----:B------:R-:W3:Y:S08]  /*2560*/  LDC R21, c[0x0][0x604] ;  /* 0x00018100ff157b82 */ /* 0x000ef00000000800 */
[----:B------:R-:W4:Y:S01]  /*2570*/  LDC R23, c[0x0][0x604] ;  /* 0x00018100ff177b82 */ /* 0x000f220000000800 */
[----:B------:R-:W-:-:S02]  /*2580*/  WARPGROUP.DEPBAR.LE gsb0, 0x0 ;  /* 0x00008000000079c5 */ /* 0x000fc40000010000 */
[----:B------:R-:W-:-:S06]  /*2590*/  WARPGROUP.ARRIVE ;  /* 0x00000000000079c5 */ /* 0x000fcc0000000000 */
[----:B------:R-:W-:Y:S01]  /*25a0*/  HGMMA.64x128x16.F32 R24, gdesc[UR4], R24, gsb0 ;  /* 0x01e00000041879f0 */ /* 0x000fe20008000818 */
[----:B------:R-:W-:Y:S01]  /*25b0*/  R2UR UR4, R3 ;  /* 0x00000000030472ca */ /* 0x000fe200000e0000 */
[----:B------:R-:W-:Y:S01]  /*25c0*/  UMOV UR5, UR9 ;  /* 0x0000000900057c82 */ /* 0x000fe20008000000 */
[----:B------:R-:W-:Y:S01]  /*25d0*/  R2UR UR6, R4 ;  /* 0x00000000040672ca */ /* 0x000fe200000e0000 */
[----:B------:R-:W-:Y:S01]  /*25e0*/  UMOV UR7, 0x40000040 ;  /* 0x4000004000077882 */ /* 0x000fe20000000000 */
[----:B------:R-:W-:Y:S01]  /*25f0*/  IADD3 R3, R2, 0x6, RZ ;  /* 0x0000000602037810 */ /* 0x000fe20007ffe0ff */
[----:B------:R-:W-:-:S08]  /*2600*/  UMOV UR9, 0x40000040 ;  /* 0x4000004000097882 */ /* 0x000fd00000000000 */
[----:B------:R-:W-:Y:S02]  /*2610*/  UMOV UR8, UR4 ;  /* 0x0000000400087c82 */ /* 0x000fe40008000000 */
[----:B------:R-:W-:Y:S01]  /*2620*/  UMOV UR4, UR8 ;  /* 0x0000000800047c82 */ /* 0x000fe20008000000 */
[----:B------:R-:W-:-:S05]  /*2630*/  MOV R4, UR8 ;  /* 0x0000000800047c02 */ /* 0x000fca0008000f00 */
[----:B------:R2:W-:Y:S02]  /*2640*/  STL.64 [R1+0x2b0], R4 ;  /* 0x0002b00401007387 */ /* 0x0005e40000100a00 */
[----:B--2---:R-:W-:Y:S02]  /*2650*/  VIADD R4, R247, 0x6 ;  /* 0x00000006f7047836 */ /* 0x004fe40000000000 */
[----:B------:R-:W-:Y:S01]  /*2660*/  IMAD.U32 R5, RZ, RZ, UR9 ;  /* 0x00000009ff057e24 */ /* 0x000fe2000f8e00ff */
[----:B------:R-:W-:Y:S02]  /*2670*/  WARPGROUP.DEPBAR.LE gsb0, 0x0 ;  /* 0x00008000000079c5 */ /* 0x000fe40000010000 */
        /* <DEDUP_REMOVED lines=247> */
[----:B------:R-:W-:Y:S02]  /*35f0*/  UMOV UR9, 0x40000040 ;  /* 0x4000004000097882 */ /* 0x000fe40000000000 */
[----:B------:R-:W-:-:S06]  /*3600*/  IMAD.U32 R251, RZ, RZ, UR9 ;  /* 0x00000009fffb7e24 */ /* 0x000fcc000f8e00ff */
[----:B------:R-:W-:Y:S02]  /*3610*/  UMOV UR8, UR4 ;  /* 0x0000000400087c82 */ /* 0x000fe40008000000 */
[----:B------:R-:W-:Y:S01]  /*3620*/  UMOV UR4, UR8 ;  /* 0x0000000800047c82 */ /* 0x000fe20008000000 */
[----:B------:R-:W-:-:S05]  /*3630*/  MOV R4, UR8 ;  /* 0x0000000800047c02 */ /* 0x000fca0008000f00 */
[----:B------:R2:W-:Y:S02]  /*3640*/  STL.64 [R1+0x228], R4 ;  /* 0x0002280401007387 */ /* 0x0005e40000100a00 */
[----:B--2---:R-:W-:Y:S01]  /*3650*/  VIADD R4, R247, 0x1400 ;  /* 0x00001400f7047836 */ /* 0x004fe20000000000 */
        /* <DEDUP_REMOVED lines=8> */
[----:B------:R-:W-:Y:S01]  /*36e0*/  VIADD R4, R247, 0x1402 ;  /* 0x00001402f7047836 */ /* 0x000fe20000000000 */
[----:B------:R-:W-:Y:S02]  /*36f0*/  UMOV UR9, 0x40000040 ;  /* 0x4000004000097882 */ /* 0x000fe40000000000 */
[----:B------:R-:W-:-:S05]  /*3700*/  IMAD.U32 R249, RZ, RZ, UR9 ;  /* 0x00000009fff97e24 */ /* 0x000fca000f8e00ff */
[----:B------:R-:W-:Y:S02]  /*3710*/  UMOV UR8, UR4 ;  /* 0x0000000400087c82 */ /* 0x000fe40008000000 */
[----:B------:R-:W-:Y:S01]  /*3720*/  UMOV UR4, UR8 ;  /* 0x0000000800047c82 */ /* 0x000fe20008000000 */
[----:B------:R-:W-:Y:S01]  /*3730*/  MOV R250, UR8 ;  /* 0x0000000800fa7c02 */ /* 0x000fe20008000f00 */
        /* <DEDUP_REMOVED lines=78> */
[----:B------:R-:W-:Y:S01]  /*3c20*/  UMOV UR7, 0x40000040 ;  /* 0x4000004000077882 */ /* 0x000fe20000000000 */
[----:B------:R-:W-:Y:S01]  /*3c30*/  R2UR UR6, R4 ;  /* 0x00000000040672ca */ /* 0x000fe200000e0000 */
[----:B------:R-:W-:Y:S01]  /*3c40*/  UMOV UR5, UR9 ;  /* 0x0000000900057c82 */ /* 0x000fe20008000000 */
[----:B------:R-:W-:-:S04]  /*3c50*/  IADD3 R3, R2, 0xc06, RZ ;  /* 0x00000c0602037810 */ /* 0x000fc80007ffe0ff */
[----:B------:R-:W-:Y:S02]  /*3c60*/  R2UR UR56, R3 ;  /* 0x00000000033872ca */ /* 0x000fe400000e0000 */
[----:B------:R-:W-:-:S03]  /*3c70*/  IADD3 R3, R2, 0xe00, RZ ;  /* 0x00000e0002037810 */ /* 0x000fc60007ffe0ff */
[----:B------:R-:W-:Y:S01]  /*3c80*/  UMOV UR8, UR4 ;  /* 0x0000000400087c82 */ /* 0x000fe20008000000 */
[----:B------:R-:W-:Y:S01]  /*3c90*/  R2UR UR52, R3 ;  /* 0x00000000033472ca */ /* 0x000fe200000e0000 */
[----:B------:R-:W-:Y:S01]  /*3ca0*/  UMOV UR4, UR8 ;  /* 0x0000000800047c82 */ /* 0x000fe20008000000 */
[----:B------:R-:W-:Y:S02]  /*3cb0*/  MOV R4, UR8 ;  /* 0x0000000800047c02 */ /* 0x000fe40008000f00 */
[----:B------:R-:W-:-:S03]  /*3cc0*/  IADD3 R3, R2, 0xe02, RZ ;  /* 0x00000e0202037810 */ /* 0x000fc60007ffe0ff */
[----:B------:R2:W-:Y:S01]  /*3cd0*/  STL.64 [R1+0x200], R4 ;  /* 0x0002000401007387 */ /* 0x0005e20000100a00 */
[----:B------:R-:W-:Y:S02]  /*3ce0*/  R2UR UR48, R3 ;  /* 0x00000000033072ca */ /* 0x000fe400000e0000 */
[C---:B------:R-:W-:Y:S02]  /*3cf0*/  IADD3 R3, R2.reuse, 0xe04, RZ ;  /* 0x00000e0402037810 */ /* 0x040fe40007ffe0ff */
[----:B------:R-:W-:Y:S02]  /*3d00*/  IADD3 R2, R2, 0xe06, RZ ;  /* 0x00000e0602027810 */ /* 0x000fe40007ffe0ff */
[----:B------:R-:W-:Y:S01]  /*3d10*/  R2UR UR44, R3 ;  /* 0x00000000032c72ca */ /* 0x000fe200000e0000 */
[C---:B------:R-:W-:Y:S02]  /*3d20*/  VIADD R3, R247.reuse, 0x1c06 ;  /* 0x00001c06f7037836 */ /* 0x040fe40000000000 */
[----:B--2---:R-:W-:Y:S01]  /*3d30*/  VIADD R4, R247, 0x1806 ;  /* 0x00001806f7047836 */ /* 0x004fe20000000000 */
[----:B------:R-:W-:-:S02]  /*3d40*/  WARPGROUP.DEPBAR.LE gsb0, 0x0 ;  /* 0x00008000000079c5 */ /* 0x000fc40000010000 */
[----:B------:R-:W-:-:S06]  /*3d50*/  WARPGROUP.ARRIVE ;  /* 0x00000000000079c5 */ /* 0x000fcc0000000000 */
[----:B------:R-:W-:Y:S01]  /*3d60*/  HGMMA.64x128x16.F32 R24, gdesc[UR4], R24, gsb0 ;  /* 0x01e00000041879f0 */ /* 0x000fe20008000818 */
[----:B------:R-:W-:Y:S01]  /*3d70*/  R2UR UR6, R4 ;  /* 0x00000000040672ca */ /* 0x000fe200000e0000 */
[----:B------:R-:W-:Y:S01]  /*3d80*/  UMOV UR7, 0x40000040 ;  /* 0x4000004000077882 */ /* 0x000fe20000000000 */
[----:B------:R-:W-:Y:S01]  /*3d90*/  UMOV UR4, UR56 ;  /* 0x0000003800047c82 */ /* 0x000fe20008000000 */
[----:B------:R-:W-:Y:S01]  /*3da0*/  UMOV UR5, UR57 ;  /* 0x0000003900057c82 */ /* 0x000fe20008000000 */
[----:B------:R-:W-:Y:S01]  /*3db0*/  VIADD R4, R247, 0x1c00 ;  /* 0x00001c00f7047836 */ /* 0x000fe20000000000 */
[----:B------:R-:W-:Y:S02]  /*3dc0*/  WARPGROUP.DEPBAR.LE gsb0, 0x0 ;  /* 0x00008000000079c5 */ /* 0x000fe40000010000 */
        /* <DEDUP_REMOVED lines=22> */
[----:B------:R-:W-:-:S05]  /*3f30*/  VIADD R4, R0, 0x9 ;  /* 0x0000000900047836 */ /* 0x000fca0000000000 */
[----:B------:R-:W-:Y:S01]  /*3f40*/  ISETP.GE.AND P2, PT, R7, R4, PT ;  /* 0x000000040700720c */ /* 0x000fe20003f46270 */
[----:B------:R-:W-:Y:S01]  /*3f50*/  VIADD R4, R0, 0x19 ;  /* 0x0000001900047836 */ /* 0x000fe20000000000 */
[----:B------:R-:W-:Y:S02]  /*3f60*/  WARPGROUP.DEPBAR.LE gsb0, 0x0 ;  /* 0x00008000000079c5 */ /* 0x000fe40000010000 */
[----:B------:R-:W-:-:S06]  /*3f70*/  WARPGROUP.ARRIVE ;  /* 0x00000000000079c5 */ /* 0x000fcc0000000000 */
[----:B------:R-:W-:Y:S01]  /*3f80*/  HGMMA.64x128x16.F32 R24, gdesc[UR4], R24, gsb0 ;  /* 0x01e00000041879f0 */ /* 0x000fe20008000818 */
[----:B------:R-:W-:Y:S01]  /*3f90*/  R2UR UR4, R2 ;  /* 0x00000000020472ca */ /* 0x000fe200000e0000 */
[----:B------:R-:W-:Y:S01]  /*3fa0*/  UMOV UR5, 0x40000040 ;  /* 0x4000004000057882 */ /* 0x000fe20000000000 */
[----:B------:R-:W-:Y:S01]  /*3fb0*/  R2UR UR6, R3 ;  /* 0x00000000030672ca */ /* 0x000fe200000e0000 */
[----:B------:R-:W-:Y:S01]  /*3fc0*/  UMOV UR7, 0x40000040 ;  /* 0x4000004000077882 */ /* 0x000fe20000000000 */
[----:B------:R-:W-:-:S04]  /*3fd0*/  IADD3 R2, R0, 0x8, RZ ;  /* 0x0000000800027810 */ /* 0x000fc80007ffe0ff */
[----:B------:R-:W-:Y:S02]  /*3fe0*/  ISETP.GE.AND P1, PT, R7, R2, PT ;  /* 0x000000020700720c */ /* 0x000fe40003f26270 */
[----:B------:R-:W-:Y:S01]  /*3ff0*/  IADD3 R2, R0, 0x18, RZ ;  /* 0x0000001800027810 */ /* 0x000fe20007ffe0ff */
[----:B------:R-:W-:Y:S02]  /*4000*/  WARPGROUP.DEPBAR.LE gsb0, 0x0 ;  /* 0x00008000000079c5 */ /* 0x000fe40000010000 */
[----:B------:R-:W-:-:S06]  /*4010*/  WARPGROUP.ARRIVE ;  /* 0x00000000000079c5 */ /* 0x000fcc0000000000 */
[----:B------:R-:W-:Y:S03]  /*4020*/  HGMMA.64x128x16.F32 R24, gdesc[UR4], R24, gsb0 ;  /* 0x01e00000041879f0 */ /* 0x000fe60008000818 */
[----:B------:R-:W-:Y:S02]  /*4030*/  WARPGROUP.DEPBAR.LE gsb0, 0x0 ;  /* 0x00008000000079c5 */ /* 0x000fe40000010000 */
[----:B------:R-:W-:Y:S02]  /*4040*/  FSEL R25, R25, -INF , P6 ;  /* 0xff80000019197808 */ /* 0x000fe40003000000 */
[----:B------:R-:W-:Y:S02]  /*4050*/  FSEL R31, R31, -INF , P6 ;  /* 0xff8000001f1f7808 */ /* 0x000fe40003000000 */
[----:B------:R-:W-:Y:S01]  /*4060*/  ISETP.GE.AND P6, PT, R7, R4, PT ;  /* 0x000000040700720c */ /* 0x000fe20003fc6270 */
[----:B------:R-:W-:Y:S01]  /*4070*/  VIADD R4, R0, 0x21 ;  /* 0x0000002100047836 */ /* 0x000fe20000000000 */
[----:B------:R-:W-:-:S02]  /*4080*/  FSEL R29, R29, -INF , P2 ;  /* 0xff8000001d1d7808 */ /* 0x000fc40001000000 */
[----:B------:R-:W-:Y:S02]  /*4090*/  FSEL R35, R35, -INF , P2 ;  /* 0xff80000023237808 */ /* 0x000fe40001000000 */
[C---:B------:R-:W-:Y:S01]  /*40a0*/  ISETP.GE.AND P2, PT, R7.reuse, R4, PT ;  /* 0x000000040700720c */ /* 0x040fe20003f46270 */
[----:B------:R-:W-:Y:S01]  /*40b0*/  VIADD R4, R0, 0x29 ;  /* 0x0000002900047836 */ /* 0x000fe20000000000 */
[----:B------:R-:W-:Y:S02]  /*40c0*/  FSEL R24, R24, -INF , P5 ;  /* 0xff80000018187808 */ /* 0x000fe40002800000 */
[----:B------:R-:W-:Y:S02]  /*40d0*/  FSEL R30, R30, -INF , P5 ;  /* 0xff8000001e1e7808 */ /* 0x000fe40002800000 */
[----:B------:R-:W-:Y:S02]  /*40e0*/  ISETP.GE.AND P5, PT, R7, R2, PT ;  /* 0x000000020700720c */ /* 0x000fe40003fa6270 */
[----:B------:R-:W-:-:S02]  /*40f0*/  IADD3 R2, R0, 0x20, RZ ;  /* 0x0000002000027810 */ /* 0x000fc40007ffe0ff */
[----:B------:R-:W-:Y:S02]  /*4100*/  FSEL R33, R33, -INF , P4 ;  /* 0xff80000021217808 */ /* 0x000fe40002000000 */
[----:B------:R-:W-:Y:S02]  /*4110*/  FSEL R39, R39, -INF , P4 ;  /* 0xff80000027277808 */ /* 0x000fe40002000000 */
[C---:B------:R-:W-:Y:S01]  /*4120*/  ISETP.GE.AND P4, PT, R7.reuse, R4, PT ;  /* 0x000000040700720c */ /* 0x040fe20003f86270 */
[----:B------:R-:W-:Y:S01]  /*4130*/  VIADD R4, R0, 0x31 ;  /* 0x0000003100047836 */ /* 0x000fe20000000000 */
[----:B------:R-:W-:Y:S02]  /*4140*/  FSEL R28, R28, -INF , P1 ;  /* 0xff8000001c1c7808 */ /* 0x000fe40000800000 */
[----:B------:R-:W-:Y:S02]  /*4150*/  FSEL R34, R34, -INF , P1 ;  /* 0xff80000022227808 */ /* 0x000fe40000800000 */
[----:B------:R-:W-:-:S02]  /*4160*/  ISETP.GE.AND P1, PT, R7, R2, PT ;  /* 0x000000020700720c */ /* 0x000fc40003f26270 */
[----:B------:R-:W-:Y:S02]  /*4170*/  IADD3 R2, R0, 0x28, RZ ;  /* 0x0000002800027810 */ /* 0x000fe40007ffe0ff */
[----:B------:R-:W-:Y:S02]  /*4180*/  FSEL R37, R37, -INF , P6 ;  /* 0xff80000025257808 */ /* 0x000fe40003000000 */
[----:B------:R-:W-:Y:S02]  /*4190*/  FSEL R43, R43, -INF , P6 ;  /* 0xff8000002b2b7808 */ /* 0x000fe40003000000 */
[----:B------:R-:W-:Y:S02]  /*41a0*/  FSEL R32, R32, -INF , P3 ;  /* 0xff80000020207808 */ /* 0x000fe40001800000 */
[----:B------:R-:W-:Y:S02]  /*41b0*/  FSEL R38, R38, -INF , P3 ;  /* 0xff80000026267808 */ /* 0x000fe40001800000 */
[C---:B------:R-:W-:Y:S01]  /*41c0*/  ISETP.GE.AND P6, PT, R7.reuse, R4, PT ;  /* 0x000000040700720c */ /* 0x040fe20003fc6270 */
[----:B------:R-:W-:Y:S01]  /*41d0*/  VIADD R4, R0, 0x39 ;  /* 0x0000003900047836 */ /* 0x000fe20000000000 */
[----:B------:R-:W-:-:S02]  /*41e0*/  ISETP.GE.AND P3, PT, R7, R2, PT ;  /* 0x000000020700720c */ /* 0x000fc40003f66270 */
[----:B------:R-:W-:Y:S02]  /*41f0*/  IADD3 R2, R0, 0x30, RZ ;  /* 0x0000003000027810 */ /* 0x000fe40007ffe0ff */
[----:B------:R-:W-:Y:S02]  /*4200*/  FSEL R36, R36, -INF , P5 ;  /* 0xff80000024247808 */ /* 0x000fe40002800000 */
[----:B------:R-:W-:Y:S02]  /*4210*/  FSEL R42, R42, -INF , P5 ;  /* 0xff8000002a2a7808 */ /* 0x000fe40002800000 */
[----:B------:R-:W-:Y:S02]  /*4220*/  FSEL R41, R41, -INF , P2 ;  /* 0xff80000029297808 */ /* 0x000fe40001000000 */
[----:B------:R-:W-:Y:S02]  /*4230*/  FSEL R47, R47, -INF , P2 ;  /* 0xff8000002f2f7808 */ /* 0x000fe40001000000 */
[----:B------:R-:W-:-:S02]  /*4240*/  ISETP.GE.AND P5, PT, R7, R2, PT ;  /* 0x000000020700720c */ /* 0x000fc40003fa6270 */
[----:B------:R-:W-:Y:S01]  /*4250*/  ISETP.GE.AND P2, PT, R7, R4, PT ;  /* 0x000000040700720c */ /* 0x000fe20003f46270 */
[----:B------:R-:W-:Y:S01]  /*4260*/  VIADD R4, R0, 0x41 ;  /* 0x0000004100047836 */ /* 0x000fe20000000000 */
[----:B------:R-:W-:Y:S02]  /*4270*/  FSEL R48, R48, -INF , P5 ;  /* 0xff80000030307808 */ /* 0x000fe40002800000 */
[----:B------:R-:W-:Y:S02]  /*4280*/  FSEL R54, R54, -INF , P5 ;  /* 0xff80000036367808 */ /* 0x000fe40002800000 */
[----:B------:R-:W-:Y:S02]  /*4290*/  FSEL R49, R49, -INF , P6 ;  /* 0xff80000031317808 */ /* 0x000fe40003000000 */
[----:B------:R-:W-:Y:S02]  /*42a0*/  FSEL R55, R55, -INF , P6 ;  /* 0xff80000037377808 */ /* 0x000fe40003000000 */
[----:B------:R-:W-:-:S02]  /*42b0*/  FSEL R45, R45, -INF , P4 ;  /* 0xff8000002d2d7808 */ /* 0x000fc40002000000 */
[----:B------:R-:W-:Y:S02]  /*42c0*/  FSEL R51, R51, -INF , P4 ;  /* 0xff80000033337808 */ /* 0x000fe40002000000 */
[CC--:B------:R-:W-:Y:S02]  /*42d0*/  ISETP.GE.AND P5, PT, R8.reuse, R0.reuse, PT ;  /* 0x000000000800720c */ /* 0x0c0fe40003fa6270 */
[----:B------:R-:W-:Y:S02]  /*42e0*/  ISETP.GT.AND P6, PT, R8, R0, PT ;  /* 0x000000000800720c */ /* 0x000fe40003fc4270 */
[----:B------:R-:W-:Y:S02]  /*42f0*/  ISETP.GE.AND P4, PT, R7, R4, PT ;  /* 0x000000040700720c */ /* 0x000fe40003f86270 */
[----:B------:R-:W-:Y:S02]  /*4300*/  IADD3 R4, R0, 0x49, RZ ;  /* 0x0000004900047810 */ /* 0x000fe40007ffe0ff */
[----:B------:R-:W-:-:S02]  /*4310*/  FMNMX R3, R24, R25, !PT ;  /* 0x0000001918037209 */ /* 0x000fc40007800000 */
[----:B------:R-:W-:Y:S02]  /*4320*/  FSEL R26, R26, -INF , P5 ;  /* 0xff8000001a1a7808 */ /* 0x000fe40002800000 */
[----:B------:R-:W-:Y:S02]  /*4330*/  FSEL R27, R27, -INF , P6 ;  /* 0xff8000001b1b7808 */ /* 0x000fe40003000000 */
[----:B------:R-:W-:Y:S02]  /*4340*/  ISETP.GE.AND P6, PT, R7, R4, PT ;  /* 0x000000040700720c */ /* 0x000fe40003fc6270 */
[----:B------:R-:W-:Y:S02]  /*4350*/  FMNMX R4, R28, R3, !PT ;  /* 0x000000031c047209 */ /* 0x000fe40007800000 */
[----:B------:R-:W-:Y:S02]  /*4360*/  FMNMX R3, R26, R27, !PT ;  /* 0x0000001b1a037209 */ /* 0x000fe40007800000 */
[----:B------:R-:W-:-:S02]  /*4370*/  FMNMX R5, R29, R4, !PT ;  /* 0x000000041d057209 */ /* 0x000fc40007800000 */
[----:B------:R-:W-:Y:S02]  /*4380*/  FMNMX R4, R30, R3, !PT ;  /* 0x000000031e047209 */ /* 0x000fe40007800000 */
[----:B------:R-:W-:Y:S02]  /*4390*/  FMNMX R6, R32, R5, !PT ;  /* 0x0000000520067209 */ /* 0x000fe40007800000 */
[----:B------:R-:W-:Y:S02]  /*43a0*/  FMNMX R3, R31, R4, !PT ;  /* 0x000000041f037209 */ /* 0x000fe40007800000 */
[----:B------:R-:W-:Y:S02]  /*43b0*/  FMNMX R5, R33, R6, !PT ;  /* 0x0000000621057209 */ /* 0x000fe40007800000 */
[----:B------:R-:W-:Y:S02]  /*43c0*/  FMNMX R4, R34, R3, !PT ;  /* 0x0000000322047209 */ /* 0x000fe40007800000 */
[----:B------:R-:W-:-:S02]  /*43d0*/  FMNMX R6, R36, R5, !PT ;  /* 0x0000000524067209 */ /* 0x000fc40007800000 */
[----:B------:R-:W-:Y:S02]  /*43e0*/  FMNMX R3, R35, R4, !PT ;  /* 0x0000000423037209 */ /* 0x000fe40007800000 */
[----:B------:R-:W-:Y:S02]  /*43f0*/  FSEL R40, R40, -INF , P1 ;  /* 0xff80000028287808 */ /* 0x000fe40000800000 */
[----:B------:R-:W-:Y:S02]  /*4400*/  FMNMX R5, R37, R6, !PT ;  /* 0x0000000625057209 */ /* 0x000fe40007800000 */
[----:B------:R-:W-:Y:S02]  /*4410*/  FMNMX R4, R38, R3, !PT ;  /* 0x0000000326047209 */ /* 0x000fe40007800000 */
[----:B------:R-:W-:Y:S02]  /*4420*/  IADD3 R2, R0, 0x38, RZ ;  /* 0x0000003800027810 */ /* 0x000fe40007ffe0ff */
[----:B------:R-:W-:-:S02]  /*4430*/  FMNMX R6, R40, R5, !PT ;  /* 0x0000000528067209 */ /* 0x000fc40007800000 */
[----:B------:R-:W-:Y:S02]  /*4440*/  FMNMX R3, R39, R4, !PT ;  /* 0x0000000427037209 */ /* 0x000fe40007800000 */
[----:B------:R-:W-:Y:S02]  /*4450*/  FSEL R46, R46, -INF , P1 ;  /* 0xff8000002e2e7808 */ /* 0x000fe40000800000 */
[----:B------:R-:W-:Y:S02]  /*4460*/  ISETP.GE.AND P1, PT, R7, R2, PT ;  /* 0x000000020700720c */ /* 0x000fe40003f26270 */
[----:B------:R-:W-:Y:S02]  /*4470*/  IADD3 R2, R0, 0x40, RZ ;  /* 0x0000004000027810 */ /* 0x000fe40007ffe0ff */
[----:B------:R-:W-:Y:S02]  /*4480*/  FSEL R44, R44, -INF , P3 ;  /* 0xff8000002c2c7808 */ /* 0x000fe40001800000 */
[----:B------:R-:W-:-:S02]  /*4490*/  FMNMX R5, R41, R6, !PT ;  /* 0x0000000629057209 */ /* 0x000fc40007800000 */
[----:B------:R-:W-:Y:S02]  /*44a0*/  FMNMX R4, R42, R3, !PT ;  /* 0x000000032a047209 */ /* 0x000fe40007800000 */
[----:B------:R-:W-:Y:S02]  /*44b0*/  FSEL R50, R50, -INF , P3 ;  /* 0xff80000032327808 */ /* 0x000fe40001800000 */
[----:B------:R-:W-:Y:S02]  /*44c0*/  ISETP.GE.AND P3, PT, R7, R2, PT ;  /* 0x000000020700720c */ /* 0x000fe40003f66270 */
[----:B------:R-:W-:Y:S02]  /*44d0*/  FMNMX R6, R44, R5, !PT ;  /* 0x000000052c067209 */ /* 0x000fe40007800000 */
[----:B------:R-:W-:Y:S02]  /*44e0*/  IADD3 R2, R0, 0x48, RZ ;  /* 0x0000004800027810 */ /* 0x000fe40007ffe0ff */
[----:B------:R-:W-:-:S02]  /*44f0*/  FMNMX R3, R43, R4, !PT ;  /* 0x000000042b037209 */ /* 0x000fc40007800000 */
[----:B------:R-:W-:Y:S02]  /*4500*/  FMNMX R5, R45, R6, !PT ;  /* 0x000000062d057209 */ /* 0x000fe40007800000 */
[----:B------:R-:W-:Y:S01]  /*4510*/  ISETP.GE.AND P5, PT, R7, R2, PT ;  /* 0x000000020700720c */ /* 0x000fe20003fa6270 */
[----:B------:R-:W-:Y:S01]  /*4520*/  VIADD R2, R0, 0x50 ;  /* 0x0000005000027836 */ /* 0x000fe20000000000 */
[----:B------:R-:W-:Y:S02]  /*4530*/  FMNMX R4, R46, R3, !PT ;  /* 0x000000032e047209 */ /* 0x000fe40007800000 */
[----:B------:R-:W-:Y:S02]  /*4540*/  FMNMX R6, R48, R5, !PT ;  /* 0x0000000530067209 */ /* 0x000fe40007800000 */
[----:B------:R-:W-:Y:S02]  /*4550*/  FMNMX R3, R47, R4, !PT ;  /* 0x000000042f037209 */ /* 0x000fe40007800000 */
[----:B------:R-:W-:-:S02]  /*4560*/  FSEL R52, R52, -INF , P1 ;  /* 0xff80000034347808 */ /* 0x000fc40000800000 */
[----:B------:R-:W-:Y:S02]  /*4570*/  FSEL R58, R58, -INF , P1 ;  /* 0xff8000003a3a7808 */ /* 0x000fe40000800000 */
[----:B------:R-:W-:Y:S02]  /*4580*/  ISETP.GE.AND P1, PT, R7, R2, PT ;  /* 0x000000020700720c */ /* 0x000fe40003f26270 */
[----:B------:R-:W-:Y:S02]  /*4590*/  IADD3 R2, R0, 0x51, RZ ;  /* 0x0000005100027810 */ /* 0x000fe40007ffe0ff */
[----:B------:R-:W-:Y:S02]  /*45a0*/  FMNMX R5, R49, R6, !PT ;  /* 0x0000000631057209 */ /* 0x000fe40007800000 */
[----:B------:R-:W-:Y:S02]  /*45b0*/  FMNMX R4, R50, R3, !PT ;  /* 0x0000000332047209 */ /* 0x000fe40007800000 */
[----:B------:R-:W-:-:S02]  /*45c0*/  FSEL R53, R53, -INF , P2 ;  /* 0xff80000035357808 */ /* 0x000fc40001000000 */
[----:B------:R-:W-:Y:S02]  /*45d0*/  FSEL R59, R59, -INF , P2 ;  /* 0xff8000003b3b7808 */ /* 0x000fe40001000000 */
[----:B------:R-:W-:Y:S01]  /*45e0*/  ISETP.GE.AND P2, PT, R7, R2, PT ;  /* 0x000000020700720c */ /* 0x000fe20003f46270 */
[----:B------:R-:W-:Y:S01]  /*45f0*/  VIADD R2, R0, 0x58 ;  /* 0x0000005800027836 */ /* 0x000fe20000000000 */
[----:B------:R-:W-:Y:S02]  /*4600*/  FMNMX R6, R52, R5, !PT ;  /* 0x0000000534067209 */ /* 0x000fe40007800000 */
[----:B------:R-:W-:Y:S02]  /*4610*/  FMNMX R3, R51, R4, !PT ;  /* 0x0000000433037209 */ /* 0x000fe40007800000 */
[----:B------:R-:W-:Y:S02]  /*4620*/  FSEL R56, R56, -INF , P3 ;  /* 0xff80000038387808 */ /* 0x000fe40001800000 */
[----:B------:R-:W-:-:S02]  /*4630*/  FMNMX R5, R53, R6, !PT ;  /* 0x0000000635057209 */ /* 0x000fc40007800000 */
[----:B------:R-:W-:Y:S02]  /*4640*/  FSEL R62, R62, -INF , P3 ;  /* 0xff8000003e3e7808 */ /* 0x000fe40001800000 */
[----:B------:R-:W-:Y:S02]  /*4650*/  FMNMX R4, R54, R3, !PT ;  /* 0x0000000336047209 */ /* 0x000fe40007800000 */
[----:B------:R-:W-:Y:S02]  /*4660*/  ISETP.GE.AND P3, PT, R7, R2, PT ;  /* 0x000000020700720c */ /* 0x000fe40003f66270 */
[----:B------:R-:W-:Y:S02]  /*4670*/  IADD3 R2, R0, 0x59, RZ ;  /* 0x0000005900027810 */ /* 0x000fe40007ffe0ff */
[----:B------:R-:W-:Y:S02]  /*4680*/  FSEL R57, R57, -INF , P4 ;  /* 0xff80000039397808 */ /* 0x000fe40002000000 */
[----:B------:R-:W-:-:S02]  /*4690*/  FMNMX R6, R56, R5, !PT ;  /* 0x0000000538067209 */ /* 0x000fc40007800000 */
[----:B------:R-:W-:Y:S02]  /*46a0*/  FMNMX R3, R55, R4, !PT ;  /* 0x0000000437037209 */ /* 0x000fe40007800000 */
[----:B------:R-:W-:Y:S02]  /*46b0*/  FSEL R63, R63, -INF , P4 ;  /* 0xff8000003f3f7808 */ /* 0x000fe40002000000 */
[----:B------:R-:W-:Y:S01]  /*46c0*/  ISETP.GE.AND P4, PT, R7, R2, PT ;  /* 0x000000020700720c */ /* 0x000fe20003f86270 */
[----:B------:R-:W-:Y:S01]  /*46d0*/  VIADD R2, R0, 0x60 ;  /* 0x0000006000027836 */ /* 0x000fe20000000000 */
[----:B------:R-:W-:Y:S02]  /*46e0*/  FSEL R60, R60, -INF , P5 ;  /* 0xff8000003c3c7808 */ /* 0x000fe40002800000 */
[----:B------:R-:W-:Y:S02]  /*46f0*/  FMNMX R5, R57, R6, !PT ;  /* 0x0000000639057209 */ /* 0x000fe40007800000 */
[----:B------:R-:W-:-:S02]  /*4700*/  FMNMX R4, R58, R3, !PT ;  /* 0x000000033a047209 */ /* 0x000fc40007800000 */
[----:B------:R-:W-:Y:S02]  /*4710*/  FSEL R66, R66, -INF , P5 ;  /* 0xff80000042427808 */ /* 0x000fe40002800000 */
[----:B------:R-:W-:Y:S02]  /*4720*/  FSEL R61, R61, -INF , P6 ;  /* 0xff8000003d3d7808 */ /* 0x000fe40003000000 */
[----:B------:R-:W-:Y:S02]  /*4730*/  FMNMX R6, R60, R5, !PT ;  /* 0x000000053c067209 */ /* 0x000fe40007800000 */
[----:B------:R-:W-:Y:S02]  /*4740*/  ISETP.GE.AND P5, PT, R7, R2, PT ;  /* 0x000000020700720c */ /* 0x000fe40003fa6270 */
[----:B------:R-:W-:Y:S02]  /*4750*/  FMNMX R3, R59, R4, !PT ;  /* 0x000000043b037209 */ /* 0x000fe40007800000 */
[----:B------:R-:W-:-:S02]  /*4760*/  IADD3 R2, R0, 0x61, RZ ;  /* 0x0000006100027810 */ /* 0x000fc40007ffe0ff */
[----:B------:R-:W-:Y:S02]  /*4770*/  FSEL R64, R64, -INF , P1 ;  /* 0xff80000040407808 */ /* 0x000fe40000800000 */
[----:B------:R-:W-:Y:S02]  /*4780*/  FMNMX R5, R61, R6, !PT ;  /* 0x000000063d057209 */ /* 0x000fe40007800000 */
[----:B------:R-:W-:Y:S02]  /*4790*/  FSEL R67, R67, -INF , P6 ;  /* 0xff80000043437808 */ /* 0x000fe40003000000 */
[----:B------:R-:W-:Y:S02]  /*47a0*/  FMNMX R4, R62, R3, !PT ;  /* 0x000000033e047209 */ /* 0x000fe40007800000 */
[----:B------:R-:W-:Y:S01]  /*47b0*/  ISETP.GE.AND P6, PT, R7, R2, PT ;  /* 0x000000020700720c */ /* 0x000fe20003fc6270 */
[----:B------:R-:W-:Y:S01]  /*47c0*/  VIADD R2, R0, 0x68 ;  /* 0x0000006800027836 */ /* 0x000fe20000000000 */
[----:B------:R-:W-:-:S02]  /*47d0*/  FSEL R65, R65, -INF , P2 ;  /* 0xff80000041417808 */ /* 0x000fc40001000000 */
[----:B------:R-:W-:Y:S02]  /*47e0*/  FMNMX R6, R64, R5, !PT ;  /* 0x0000000540067209 */ /* 0x000fe40007800000 */
[----:B------:R-:W-:Y:S02]  /*47f0*/  FMNMX R3, R63, R4, !PT ;  /* 0x000000043f037209 */ /* 0x000fe40007800000 */
[----:B------:R-:W-:Y:S02]  /*4800*/  FSEL R70, R70, -INF , P1 ;  /* 0xff80000046467808 */ /* 0x000fe40000800000 */
[----:B------:R-:W-:Y:S02]  /*4810*/  ISETP.GE.AND P1, PT, R7, R2, PT ;  /* 0x000000020700720c */ /* 0x000fe40003f26270 */
[----:B------:R-:W-:Y:S02]  /*4820*/  FSEL R68, R68, -INF , P3 ;  /* 0xff80000044447808 */ /* 0x000fe40001800000 */
[----:B------:R-:W-:-:S02]  /*4830*/  FMNMX R5, R65, R6, !PT ;  /* 0x0000000641057209 */ /* 0x000fc40007800000 */
[----:B------:R-:W-:Y:S02]  /*4840*/  IADD3 R2, R0, 0x69, RZ ;  /* 0x0000006900027810 */ /* 0x000fe40007ffe0ff */
[----:B------:R-:W-:Y:S02]  /*4850*/  FMNMX R4, R66, R3, !PT ;  /* 0x0000000342047209 */ /* 0x000fe40007800000 */
[----:B------:R-:W-:Y:S02]  /*4860*/  FSEL R71, R71, -INF , P2 ;  /* 0xff80000047477808 */ /* 0x000fe40001000000 */
[----:B------:R-:W-:Y:S02]  /*4870*/  FSEL R69, R69, -INF , P4 ;  /* 0xff80000045457808 */ /* 0x000fe40002000000 */
[----:B------:R-:W-:Y:S02]  /*4880*/  FMNMX R6, R68, R5, !PT ;  /* 0x0000000544067209 */ /* 0x000fe40007800000 */
[----:B------:R-:W-:Y:S01]  /*4890*/  ISETP.GE.AND P2, PT, R7, R2, PT ;  /* 0x000000020700720c */ /* 0x000fe20003f46270 */
[----:B------:R-:W-:Y:S01]  /*48a0*/  VIADD R2, R0, 0x70 ;  /* 0x0000007000027836 */ /* 0x000fe20000000000 */
[----:B------:R-:W-:-:S02]  /*48b0*/  FMNMX R3, R67, R4, !PT ;  /* 0x0000000443037209 */ /* 0x000fc40007800000 */
[----:B------:R-:W-:Y:S02]  /*48c0*/  FSEL R72, R72, -INF , P5 ;  /* 0xff80000048487808 */ /* 0x000fe40002800000 */
[----:B------:R-:W-:Y:S02]  /*48d0*/  FMNMX R5, R69, R6, !PT ;  /* 0x0000000645057209 */ /* 0x000fe40007800000 */
[----:B------:R-:W-:Y:S02]  /*48e0*/  FMNMX R4, R70, R3, !PT ;  /* 0x0000000346047209 */ /* 0x000fe40007800000 */
[----:B------:R-:W-:Y:S02]  /*48f0*/  FSEL R88, R74, -INF , P3 ;  /* 0xff8000004a587808 */ /* 0x000fe40001800000 */
[----:B------:R-:W-:Y:S02]  /*4900*/  ISETP.GE.AND P3, PT, R7, R2, PT ;  /* 0x000000020700720c */ /* 0x000fe40003f66270 */
[----:B------:R-:W-:-:S02]  /*4910*/  IADD3 R2, R0, 0x71, RZ ;  /* 0x0000007100027810 */ /* 0x000fc40007ffe0ff */
[----:B------:R-:W-:Y:S02]  /*4920*/  FSEL R73, R73, -INF , P6 ;  /* 0xff80000049497808 */ /* 0x000fe40003000000 */
[----:B------:R-:W-:Y:S02]  /*4930*/  FMNMX R6, R72, R5, !PT ;  /* 0x0000000548067209 */ /* 0x000fe40007800000 */
[----:B------:R-:W-:Y:S02]  /*4940*/  FMNMX R3, R71, R4, !PT ;  /* 0x0000000447037209 */ /* 0x000fe40007800000 */
[----:B------:R-:W-:Y:S02]  /*4950*/  FSEL R90, R75, -INF , P4 ;  /* 0xff8000004b5a7808 */ /* 0x000fe40002000000 */
[----:B------:R-:W-:Y:S01]  /*4960*/  ISETP.GE.AND P4, PT, R7, R2, PT ;  /* 0x000000020700720c */ /* 0x000fe20003f86270 */
[----:B------:R-:W-:Y:S01]  /*4970*/  VIADD R2, R0, 0x78 ;  /* 0x0000007800027836 */ /* 0x000fe20000000000 */
[----:B------:R-:W-:-:S02]  /*4980*/  FSEL R76, R76, -INF , P1 ;  /* 0xff8000004c4c7808 */ /* 0x000fc40000800000 */
[----:B------:R-:W-:Y:S02]  /*4990*/  FMNMX R5, R73, R6, !PT ;  /* 0x0000000649057209 */ /* 0x000fe40007800000 */
[----:B------:R-:W-:Y:S02]  /*49a0*/  FMNMX R3, R88, R3, !PT ;  /* 0x0000000358037209 */ /* 0x000fe40007800000 */
[----:B------:R-:W-:Y:S02]  /*49b0*/  FSEL R77, R77, -INF , P2 ;  /* 0xff8000004d4d7808 */ /* 0x000fe40001000000 */
[----:B------:R-:W-:Y:S02]  /*49c0*/  FMNMX R4, R76, R5, !PT ;  /* 0x000000054c047209 */ /* 0x000fe40007800000 */
[----:B------:R-:W-:Y:S02]  /*49d0*/  FSEL R78, R78, -INF , P5 ;  /* 0xff8000004e4e7808 */ /* 0x000fe40002800000 */
[----:B------:R-:W-:-:S02]  /*49e0*/  FMNMX R3, R90, R3, !PT ;  /* 0x000000035a037209 */ /* 0x000fc40007800000 */
[----:B------:R-:W-:Y:S02]  /*49f0*/  ISETP.GE.AND P5, PT, R7, R2, PT ;  /* 0x000000020700720c */ /* 0x000fe40003fa6270 */
[----:B------:R-:W-:Y:S02]  /*4a00*/  IADD3 R2, R0, 0x79, RZ ;  /* 0x0000007900027810 */ /* 0x000fe40007ffe0ff */
[----:B------:R-:W-:Y:S02]  /*4a10*/  FSEL R80, R80, -INF , P3 ;  /* 0xff80000050507808 */ /* 0x000fe40001800000 */
[----:B------:R-:W-:Y:S02]  /*4a20*/  FMNMX R5, R77, R4, !PT ;  /* 0x000000044d057209 */ /* 0x000fe40007800000 */
[----:B------:R-:W-:Y:S02]  /*4a30*/  FSEL R92, R79, -INF , P6 ;  /* 0xff8000004f5c7808 */ /* 0x000fe40003000000 */
[----:B------:R-:W-:-:S02]  /*4a40*/  FMNMX R3, R78, R3, !PT ;  /* 0x000000034e037209 */ /* 0x000fc40007800000 */
[----:B------:R-:W-:Y:S02]  /*4a50*/  ISETP.GE.AND P6, PT, R7, R2, PT ;  /* 0x000000020700720c */ /* 0x000fe40003fc6270 */
[----:B------:R-:W-:Y:S02]  /*4a60*/  FSEL R81, R81, -INF , P4 ;  /* 0xff80000051517808 */ /* 0x000fe40002000000 */
[----:B------:R-:W-:Y:S02]  /*4a70*/  FMNMX R2, R80, R5, !PT ;  /* 0x0000000550027209 */ /* 0x000fe40007800000 */
[----:B------:R-:W-:Y:S02]  /*4a80*/  FSEL R82, R82, -INF , P1 ;  /* 0xff80000052527808 */ /* 0x000fe40000800000 */
[----:B------:R-:W-:Y:S02]  /*4a90*/  FMNMX R3, R92, R3, !PT ;  /* 0x000000035c037209 */ /* 0x000fe40007800000 */
[----:B------:R-:W-:-:S02]  /*4aa0*/  FSEL R84, R84, -INF , P5 ;  /* 0xff80000054547808 */ /* 0x000fc40002800000 */
[----:B------:R-:W-:Y:S02]  /*4ab0*/  FMNMX R5, R81, R2, !PT ;  /* 0x0000000251057209 */ /* 0x000fe40007800000 */
[----:B------:R-:W-:Y:S02]  /*4ac0*/  FSEL R83, R83, -INF , P2 ;  /* 0xff80000053537808 */ /* 0x000fe40001000000 */
[----:B------:R-:W-:Y:S02]  /*4ad0*/  FMNMX R2, R82, R3, !PT ;  /* 0x0000000352027209 */ /* 0x000fe40007800000 */
[----:B------:R-:W-:Y:S02]  /*4ae0*/  FSEL R85, R85, -INF , P6 ;  /* 0xff80000055557808 */ /* 0x000fe40003000000 */
[----:B------:R-:W-:Y:S02]  /*4af0*/  FMNMX R4, R84, R5, !PT ;  /* 0x0000000554047209 */ /* 0x000fe40007800000 */
[----:B------:R-:W-:-:S02]  /*4b00*/  FSEL R86, R86, -INF , P3 ;  /* 0xff80000056567808 */ /* 0x000fc40001800000 */
[----:B------:R-:W-:Y:S02]  /*4b10*/  FMNMX R3, R83, R2, !PT ;  /* 0x0000000253037209 */ /* 0x000fe40007800000 */
[----:B------:R-:W-:Y:S02]  /*4b20*/  FMNMX R4, R85, R4, !PT ;  /* 0x0000000455047209 */ /* 0x000fe40007800000 */
[----:B------:R-:W-:Y:S02]  /*4b30*/  FSEL R87, R87, -INF , P4 ;  /* 0xff80000057577808 */ /* 0x000fe40002000000 */
[----:B------:R-:W-:Y:S02]  /*4b40*/  FMNMX R2, R86, R3, !PT ;  /* 0x0000000356027209 */ /* 0x000fe40007800000 */
[----:B------:R-:W2:Y:S02]  /*4b50*/  SHFL.BFLY PT, R3, R4, 0x1, 0x1f ;  /* 0x0c201f0004037f89 */ /* 0x000ea400000e0000 */
[----:B------:R-:W-:-:S05]  /*4b60*/  FMNMX R2, R87, R2, !PT ;  /* 0x0000000257027209 */ /* 0x000fca0007800000 */
[----:B------:R-:W1:Y:S01]  /*4b70*/  SHFL.BFLY PT, R5, R2, 0x1, 0x1f ;  /* 0x0c201f0002057f89 */ /* 0x000e6200000e0000 */
[----:B--2---:R-:W-:Y:S02]  /*4b80*/  FMNMX R3, R4, R3, !PT ;  /* 0x0000000304037209 */ /* 0x004fe40007800000 */
[----:B------:R-:W2:Y:S03]  /*4b90*/  LDC R4, c[0x0][0x604] ;  /* 0x00018100ff047b82 */ /* 0x000ea60000000800 */
[----:B------:R-:W5:Y:S01]  /*4ba0*/  SHFL.BFLY PT, R218, R3, 0x2, 0x1f ;  /* 0x0c401f0003da7f89 */ /* 0x000f6200000e0000 */
[----:B-1----:R-:W-:-:S04]  /*4bb0*/  FMNMX R5, R2, R5, !PT ;  /* 0x0000000502057209 */ /* 0x002fc80007800000 */
[----:B------:R-:W1:Y:S01]  /*4bc0*/  LDC R2, c[0x0][0x604] ;  /* 0x00018100ff027b82 */ /* 0x000e620000000800 */
[----:B------:R-:W3:Y:S01]  /*4bd0*/  SHFL.BFLY PT, R6, R5, 0x2, 0x1f ;  /* 0x0c401f0005067f89 */ /* 0x000ee200000e0000 */
[----:B-----5:R-:W-:-:S04]  /*4be0*/  FMNMX R218, R3, R218, !PT ;  /* 0x000000da03da7209 */ /* 0x020fc80007800000 */
[C---:B------:R-:W-:Y:S02]  /*4bf0*/  FSETP.NEU.AND P1, PT, R218.reuse, -INF , PT ;  /* 0xff800000da00780b */ /* 0x040fe40003f2d000 */
[----:B---3--:R-:W-:Y:S02]  /*4c00*/  FMNMX R219, R5, R6, !PT ;  /* 0x0000000605db7209 */ /* 0x008fe40007800000 */
[----:B------:R-:W-:Y:S01]  /*4c10*/  FSEL R74, R218, RZ, P1 ;  /* 0x000000ffda4a7208 */ /* 0x000fe20000800000 */
[----:B------:R-:W3:Y:S01]  /*4c20*/  LDC R5, c[0x0][0x604] ;  /* 0x00018100ff057b82 */ /* 0x000ee20000000800 */
[----:B------:R-:W-:-:S03]  /*4c30*/  FSETP.NEU.AND P1, PT, R219, -INF , PT ;  /* 0xff800000db00780b */ /* 0x000fc60003f2d000 */
[----:B------:R-:W-:Y:S01]  /*4c40*/  FMUL R74, R74, R15 ;  /* 0x0000000f4a4a7220 */ /* 0x000fe20000400000 */
[----:B------:R-:W-:-:S03]  /*4c50*/  FSEL R3, R219, RZ, P1 ;  /* 0x000000ffdb037208 */ /* 0x000fc60000800000 */
[----:B------:R-:W5:Y:S01]  /*4c60*/  LDC R6, c[0x0][0x604] ;  /* 0x00018100ff067b82 */ /* 0x000f620000000800 */
[--C-:B------:R-:W-:Y:S01]  /*4c70*/  FFMA R24, R24, R17, -R74.reuse ;  /* 0x0000001118187223 */ /* 0x100fe2000000084a */
[----:B------:R-:W-:Y:S01]  /*4c80*/  FMUL R3, R3, R10 ;  /* 0x0000000a03037220 */ /* 0x000fe20000400000 */
[----:B----4-:R-:W-:-:S03]  /*4c90*/  FFMA R36, R36, R23, -R74 ;  /* 0x0000001724247223 */ /* 0x010fc6000000084a */
[--C-:B-1----:R-:W-:Y:S01]  /*4ca0*/  FFMA R2, R27, R2, -R3.reuse ;  /* 0x000000021b027223 */ /* 0x102fe20000000803 */
[--C-:B--2---:R-:W-:Y:S01]  /*4cb0*/  FFMA R26, R26, R4, -R3.reuse ;  /* 0x000000041a1a7223 */ /* 0x104fe20000000803 */
[----:B------:R-:W1:Y:S01]  /*4cc0*/  LDC R10, c[0x0][0x604] ;  /* 0x00018100ff0a7b82 */ /* 0x000e620000000800 */
[--C-:B------:R-:W-:Y:S01]  /*4cd0*/  FFMA R42, R42, R14, -R3.reuse ;  /* 0x0000000e2a2a7223 */ /* 0x100fe20000000803 */
[----:B------:R-:W-:Y:S01]  /*4ce0*/  FSETP.GEU.AND P4, PT, R24, -126, PT ;  /* 0xc2fc00001800780b */ /* 0x000fe20003f8e000 */
[--C-:B------:R-:W-:Y:S01]  /*4cf0*/  FFMA R16, R51, R16, -R3.reuse ;  /* 0x0000001033107223 */ /* 0x100fe20000000803 */
[----:B------:R-:W-:Y:S01]  /*4d00*/  FSETP.GEU.AND P5, PT, R2, -126, PT ;  /* 0xc2fc00000200780b */ /* 0x000fe20003fae000 */
[--C-:B------:R-:W-:Y:S01]  /*4d10*/  FFMA R18, R55, R18, -R3.reuse ;  /* 0x0000001237127223 */ /* 0x100fe20000000803 */
[----:B------:R-:W-:Y:S01]  /*4d20*/  FSETP.GEU.AND P3, PT, R26, -126, PT ;  /* 0xc2fc00001a00780b */ /* 0x000fe20003f6e000 */
[--C-:B------:R-:W-:Y:S01]  /*4d30*/  FFMA R20, R58, R20, -R3.reuse ;  /* 0x000000143a147223 */ /* 0x100fe20000000803 */
[--C-:B---3--:R-:W-:Y:S01]  /*4d40*/  FFMA R30, R30, R5, -R3.reuse ;  /* 0x000000051e1e7223 */ /* 0x108fe20000000803 */
[----:B------:R-:W2:Y:S01]  /*4d50*/  LDC R14, c[0x0][0x604] ;  /* 0x00018100ff0e7b82 */ /* 0x000ea20000000800 */
[--C-:B------:R-:W-:Y:S01]  /*4d60*/  FFMA R59, R59, R22, -R3.reuse ;  /* 0x000000163b3b7223 */ /* 0x100fe20000000803 */
[----:B------:R-:W-:-:S02]  /*4d70*/  FFMA R92, R92, R19, -R3 ;  /* 0x000000135c5c7223 */ /* 0x000fc40000000803 */
[----:B------:R-:W-:Y:S02]  /*4d80*/  FSETP.GEU.AND P6, PT, R30, -126, PT ;  /* 0xc2fc00001e00780b */ /* 0x000fe40003fce000 */
[----:B------:R-:W-:Y:S01]  /*4d90*/  @!P4 FMUL R24, R24, 0.5 ;  /* 0x3f0000001818c820 */ /* 0x000fe20000400000 */
[--C-:B-----5:R-:W-:Y:S01]  /*4da0*/  FFMA R4, R31, R6, -R3.reuse ;  /* 0x000000061f047223 */ /* 0x120fe20000000803 */
[----:B------:R-:W3:Y:S01]  /*4db0*/  LDC R5, c[0x0][0x604] ;  /* 0x00018100ff057b82 */ /* 0x000ee20000000800 */
[----:B------:R-:W-:Y:S01]  /*4dc0*/  @!P5 FMUL R2, R2, 0.5 ;  /* 0x3f0000000202d820 */ /* 0x000fe20000400000 */
[----:B------:R-:W-:Y:S01]  /*4dd0*/  @!P3 FMUL R26, R26, 0.5 ;  /* 0x3f0000001a1ab820 */ /* 0x000fe20000400000 */
[--C-:B------:R-:W-:Y:S01]  /*4de0*/  FFMA R6, R35, R12, -R3.reuse ;  /* 0x0000000c23067223 */ /* 0x100fe20000000803 */
[----:B------:R-:W-:Y:S01]  /*4df0*/  FSETP.GEU.AND P1, PT, R4, -126, PT ;  /* 0xc2fc00000400780b */ /* 0x000fe20003f2e000 */
[----:B------:R-:W4:Y:S01]  /*4e00*/  MUFU.EX2 R180, R24 ;  /* 0x0000001800b47308 */ /* 0x000f220000000800 */
[----:B-1----:R-:W-:-:S02]  /*4e10*/  FFMA R34, R34, R10, -R3 ;  /* 0x0000000a22227223 */ /* 0x002fc40000000803 */
[----:B------:R-:W1:Y:S01]  /*4e20*/  LDC R12, c[0x0][0x604] ;  /* 0x00018100ff0c7b82 */ /* 0x000e620000000800 */
[----:B------:R-:W-:Y:S02]  /*4e30*/  @!P6 FMUL R30, R30, 0.5 ;  /* 0x3f0000001e1ee820 */ /* 0x000fe40000400000 */
[----:B------:R-:W-:Y:S02]  /*4e40*/  FSETP.GEU.AND P2, PT, R34, -126, PT ;  /* 0xc2fc00002200780b */ /* 0x000fe40003f4e000 */
[----:B------:R-:W5:Y:S03]  /*4e50*/  MUFU.EX2 R181, R26 ;  /* 0x0000001a00b57308 */ /* 0x000f660000000800 */
[----:B------:R-:W1:Y:S01]  /*4e60*/  LDC R10, c[0x0][0x604] ;  /* 0x00018100ff0a7b82 */ /* 0x000e620000000800 */
[----:B------:R-:W-:Y:S01]  /*4e70*/  @!P1 FMUL R4, R4, 0.5 ;  /* 0x3f00000004049820 */ /* 0x000fe20000400000 */
[----:B--2---:R-:W-:-:S03]  /*4e80*/  FFMA R14, R47, R14, -R3 ;  /* 0x0000000e2f0e7223 */ /* 0x004fc60000000803 */
[----:B------:R-:W2:Y:S01]  /*4e90*/  MUFU.EX2 R2, R2 ;  /* 0x0000000200027308 */ /* 0x000ea20000000800 */
[----:B----4-:R-:W-:Y:S01]  /*4ea0*/  @!P4 FMUL R180, R180, R180 ;  /* 0x000000b4b4b4c220 */ /* 0x010fe20000400000 */
[----:B------:R-:W-:Y:S01]  /*4eb0*/  FSETP.GEU.AND P4, PT, R36, -126, PT ;  /* 0xc2fc00002400780b */ /* 0x000fe20003f8e000 */
[--C-:B---3--:R-:W-:Y:S01]  /*4ec0*/  FFMA R38, R38, R5, -R3.reuse ;  /* 0x0000000526267223 */ /* 0x108fe20000000803 */
[----:B------:R-:W-:Y:S01]  /*4ed0*/  @!P2 FMUL R34, R34, 0.5 ;  /* 0x3f0000002222a820 */ /* 0x000fe20000400000 */
[----:B------:R-:W3:Y:S03]  /*4ee0*/  LDC R5, c[0x0][0x604] ;  /* 0x00018100ff057b82 */ /* 0x000ee60000000800 */
[----:B------:R-:W4:Y:S01]  /*4ef0*/  MUFU.EX2 R183, R30 ;  /* 0x0000001e00b77308 */ /* 0x000f220000000800 */
[----:B-----5:R-:W-:Y:S01]  /*4f00*/  @!P3 FMUL R181, R181, R181 ;  /* 0x000000b5b5b5b220 */ /* 0x020fe20000400000 */
[----:B------:R-:W-:Y:S01]  /*4f10*/  FSETP.GEU.AND P3, PT, R6, -126, PT ;  /* 0xc2fc00000600780b */ /* 0x000fe20003f6e000 */
[----:B-1----:R-:W-:-:S02]  /*4f20*/  FFMA R12, R43, R12, -R3 ;  /* 0x0000000c2b0c7223 */ /* 0x002fc40000000803 */
[----:B------:R-:W1:Y:S02]  /*4f30*/  LDC R15, c[0x0][0x604] ;  /* 0x00018100ff0f7b82 */ /* 0x000e640000000800 */
[----:B------:R-:W-:Y:S01]  /*4f40*/  @!P4 FMUL R36, R36, 0.5 ;  /* 0x3f0000002424c820 */ /* 0x000fe20000400000 */
[----:B------:R-:W5:Y:S01]  /*4f50*/  MUFU.EX2 R4, R4 ;  /* 0x0000000400047308 */ /* 0x000f620000000800 */
[----:B--2---:R-:W-:Y:S01]  /*4f60*/  @!P5 FMUL R2, R2, R2 ;  /* 0x000000020202d220 */ /* 0x004fe20000400000 */
[----:B------:R-:W-:Y:S01]  /*4f70*/  FSETP.GEU.AND P5, PT, R38, -126, PT ;  /* 0xc2fc00002600780b */ /* 0x000fe20003fae000 */
[--C-:B------:R-:W-:Y:S02]  /*4f80*/  FFMA R10, R39, R10, -R3.reuse ;  /* 0x0000000a270a7223 */ /* 0x100fe40000000803 */
[----:B------:R-:W2:Y:S02]  /*4f90*/  LDC R24, c[0x0][0x604] ;  /* 0x00018100ff187b82 */ /* 0x000ea40000000800 */
[----:B------:R-:W-:Y:S01]  /*4fa0*/  @!P3 FMUL R6, R6, 0.5 ;  /* 0x3f0000000606b820 */ /* 0x000fe20000400000 */
[----:B------:R-:W1:Y:S01]  /*4fb0*/  MUFU.EX2 R177, R34 ;  /* 0x0000002200b17308 */ /* 0x000e620000000800 */
[----:B----4-:R-:W-:Y:S01]  /*4fc0*/  @!P6 FMUL R183, R183, R183 ;  /* 0x000000b7b7b7e220 */ /* 0x010fe20000400000 */
[----:B------:R-:W-:Y:S01]  /*4fd0*/  FSETP.GEU.AND P6, PT, R10, -126, PT ;  /* 0xc2fc00000a00780b */ /* 0x000fe20003fce000 */
[----:B---3--:R-:W-:-:S02]  /*4fe0*/  FFMA R46, R46, R5, -R3 ;  /* 0x000000052e2e7223 */ /* 0x008fc40000000803 */
[----:B------:R-:W3:Y:S02]  /*4ff0*/  LDC R26, c[0x0][0x604] ;  /* 0x00018100ff1a7b82 */ /* 0x000ee40000000800 */
[----:B------:R-:W-:Y:S01]  /*5000*/  @!P5 FMUL R38, R38, 0.5 ;  /* 0x3f0000002626d820 */ /* 0x000fe20000400000 */
[----:B------:R-:W4:Y:S01]  /*5010*/  MUFU.EX2 R6, R6 ;  /* 0x0000000600067308 */ /* 0x000f220000000800 */
[----:B-----5:R-:W-:Y:S01]  /*5020*/  @!P1 FMUL R4, R4, R4 ;  /* 0x0000000404049220 */ /* 0x020fe20000400000 */
[----:B------:R-:W-:Y:S01]  /*5030*/  FSETP.GEU.AND P1, PT, R42, -126, PT ;  /* 0xc2fc00002a00780b */ /* 0x000fe20003f2e000 */
[--C-:B-1----:R-:W-:Y:S02]  /*5040*/  FFMA R50, R50, R15, -R3.reuse ;  /* 0x0000000f32327223 */ /* 0x102fe40000000803 */
[----:B------:R-:W1:Y:S02]  /*5050*/  LDC R5, c[0x0][0x604] ;  /* 0x00018100ff057b82 */ /* 0x000e640000000800 */
[----:B------:R-:W-:Y:S01]  /*5060*/  @!P6 FMUL R10, R10, 0.5 ;  /* 0x3f0000000a0ae820 */ /* 0x000fe20000400000 */
[----:B------:R-:W5:Y:S01]  /*5070*/  MUFU.EX2 R179, R38 ;  /* 0x0000002600b37308 */ /* 0x000f620000000800 */
[----:B------:R-:W-:Y:S01]  /*5080*/  @!P2 FMUL R177, R177, R177 ;  /* 0x000000b1b1b1a220 */ /* 0x000fe20000400000 */
[----:B------:R-:W-:Y:S01]  /*5090*/  FSETP.GEU.AND P2, PT, R12, -126, PT ;  /* 0xc2fc00000c00780b */ /* 0x000fe20003f4e000 */
[----:B--2---:R-:W-:-:S02]  /*50a0*/  FFMA R63, R63, R24, -R3 ;  /* 0x000000183f3f7223 */ /* 0x004fc40000000803 */
[----:B------:R-:W2:Y:S02]  /*50b0*/  LDC R15, c[0x0][0x604] ;  /* 0x00018100ff0f7b82 */ /* 0x000ea40000000800 */
[----:B------:R-:W-:Y:S01]  /*50c0*/  @!P1 FMUL R42, R42, 0.5 ;  /* 0x3f0000002a2a9820 */ /* 0x000fe20000400000 */
[----:B------:R-:W1:Y:S01]  /*50d0*/  MUFU.EX2 R10, R10 ;  /* 0x0000000a000a7308 */ /* 0x000e620000000800 */
[----:B----4-:R-:W-:Y:S01]  /*50e0*/  @!P3 FMUL R6, R6, R6 ;  /* 0x000000060606b220 */ /* 0x010fe20000400000 */
[----:B------:R-:W-:Y:S01]  /*50f0*/  FSETP.GEU.AND P3, PT, R46, -126, PT ;  /* 0xc2fc00002e00780b */ /* 0x000fe20003f6e000 */
[----:B---3--:R-:W-:-:S04]  /*5100*/  FFMA R67, R67, R26, -R3 ;  /* 0x0000001a43437223 */ /* 0x008fc80000000803 */
[----:B------:R-:W-:Y:S01]  /*5110*/  @!P2 FMUL R12, R12, 0.5 ;  /* 0x3f0000000c0ca820 */ /* 0x000fe20000400000 */
[----:B------:R-:W3:Y:S01]  /*5120*/  MUFU.EX2 R173, R42 ;  /* 0x0000002a00ad7308 */ /* 0x000ee20000000800 */
[----:B-----5:R-:W-:Y:S01]  /*5130*/  @!P5 FMUL R179, R179, R179 ;  /* 0x000000b3b3b3d220 */ /* 0x020fe20000400000 */
[----:B------:R-:W-:Y:S01]  /*5140*/  FSETP.GEU.AND P5, PT, R14, -126, PT ;  /* 0xc2fc00000e00780b */ /* 0x000fe20003fae000 */
[----:B------:R-:W4:Y:S01]  /*5150*/  LDC R30, c[0x0][0x604] ;  /* 0x00018100ff1e7b82 */ /* 0x000f220000000800 */
[----:B-1----:R-:W-:-:S03]  /*5160*/  FFMA R54, R54, R5, -R3 ;  /* 0x0000000536367223 */ /* 0x002fc60000000803 */
[----:B------:R-:W-:Y:S01]  /*5170*/  @!P3 FMUL R46, R46, 0.5 ;  /* 0x3f0000002e2eb820 */ /* 0x000fe20000400000 */
[----:B------:R-:W1:Y:S01]  /*5180*/  MUFU.EX2 R12, R12 ;  /* 0x0000000c000c7308 */ /* 0x000e620000000800 */
[----:B------:R-:W-:Y:S01]  /*5190*/  @!P6 FMUL R10, R10, R10 ;  /* 0x0000000a0a0ae220 */ /* 0x000fe20000400000 */
[----:B------:R-:W-:Y:S01]  /*51a0*/  FSETP.GEU.AND P6, PT, R50, -126, PT ;  /* 0xc2fc00003200780b */ /* 0x000fe20003fce000 */
[----:B------:R-:W5:Y:S01]  /*51b0*/  LDC R5, c[0x0][0x604] ;  /* 0x00018100ff057b82 */ /* 0x000f620000000800 */
[----:B--2---:R-:W-:-:S03]  /*51c0*/  FFMA R24, R66, R15, -R3 ;  /* 0x0000000f42187223 */ /* 0x004fc60000000803 */
[----:B------:R-:W-:Y:S01]  /*51d0*/  @!P5 FMUL R14, R14, 0.5 ;  /* 0x3f0000000e0ed820 */ /* 0x000fe20000400000 */
[----:B------:R-:W2:Y:S01]  /*51e0*/  MUFU.EX2 R175, R46 ;  /* 0x0000002e00af7308 */ /* 0x000ea20000000800 */
[----:B---3--:R-:W-:Y:S01]  /*51f0*/  @!P1 FMUL R173, R173, R173 ;  /* 0x000000adadad9220 */ /* 0x008fe20000400000 */
[----:B------:R-:W-:Y:S01]  /*5200*/  FSETP.GEU.AND P1, PT, R16, -126, PT ;  /* 0xc2fc00001000780b */ /* 0x000fe20003f2e000 */
[----:B------:R-:W3:Y:S04]  /*5210*/  LDC R15, c[0x0][0x604] ;  /* 0x00018100ff0f7b82 */ /* 0x000ee80000000800 */
[----:B------:R-:W-:Y:S01]  /*5220*/  @!P6 FMUL R50, R50, 0.5 ;  /* 0x3f0000003232e820 */ /* 0x000fe20000400000 */
[----:B------:R-:W5:Y:S01]  /*5230*/  MUFU.EX2 R14, R14 ;  /* 0x0000000e000e7308 */ /* 0x000f620000000800 */
[----:B-1----:R-:W-:Y:S01]  /*5240*/  @!P2 FMUL R12, R12, R12 ;  /* 0x0000000c0c0ca220 */ /* 0x002fe20000400000 */
[----:B------:R-:W-:Y:S01]  /*5250*/  FSETP.GEU.AND P2, PT, R54, -126, PT ;  /* 0xc2fc00003600780b */ /* 0x000fe20003f4e000 */
[--C-:B----4-:R-:W-:Y:S01]  /*5260*/  FFMA R30, R78, R30, -R3.reuse ;  /* 0x0000001e4e1e7223 */ /* 0x110fe20000000803 */
[----:B------:R-:W1:Y:S03]  /*5270*/  LDC R17, c[0x0][0x604] ;  /* 0x00018100ff117b82 */ /* 0x000e660000000800 */
[----:B------:R-:W-:Y:S01]  /*5280*/  @!P1 FMUL R16, R16, 0.5 ;  /* 0x3f00000010109820 */ /* 0x000fe20000400000 */
[----:B------:R-:W4:Y:S01]  /*5290*/  MUFU.EX2 R169, R50 ;  /* 0x0000003200a97308 */ /* 0x000f220000000800 */
[----:B--2---:R-:W-:Y:S01]  /*52a0*/  @!P3 FMUL R175, R175, R175 ;  /* 0x000000afafafb220 */ /* 0x004fe20000400000 */
[----:B------:R-:W-:Y:S01]  /*52b0*/  FSETP.GEU.AND P3, PT, R18, -126, PT ;  /* 0xc2fc00001200780b */ /* 0x000fe20003f6e000 */
[--C-:B-----5:R-:W-:Y:S01]  /*52c0*/  FFMA R22, R62, R5, -R3.reuse ;  /* 0x000000053e167223 */ /* 0x120fe20000000803 */
[----:B------:R-:W2:Y:S03]  /*52d0*/  LDC R19, c[0x0][0x604] ;  /* 0x00018100ff137b82 */ /* 0x000ea60000000800 */
[----:B------:R-:W-:Y:S01]  /*52e0*/  @!P2 FMUL R54, R54, 0.5 ;  /* 0x3f0000003636a820 */ /* 0x000fe20000400000 */
[----:B------:R-:W5:Y:S01]  /*52f0*/  MUFU.EX2 R16, R16 ;  /* 0x0000001000107308 */ /* 0x000f620000000800 */
[----:B------:R-:W-:Y:S01]  /*5300*/  @!P5 FMUL R14, R14, R14 ;  /* 0x0000000e0e0ed220 */ /* 0x000fe20000400000 */
[----:B------:R-:W-:Y:S01]  /*5310*/  FSETP.GEU.AND P5, PT, R20, -126, PT ;  /* 0xc2fc00001400780b */ /* 0x000fe20003fae000 */
[----:B---3--:R-:W-:Y:S01]  /*5320*/  FFMA R90, R90, R15, -R3 ;  /* 0x0000000f5a5a7223 */ /* 0x008fe20000000803 */
[----:B------:R-:W3:Y:S03]  /*5330*/  LDC R5, c[0x0][0x604] ;  /* 0x00018100ff057b82 */ /* 0x000ee60000000800 */
[----:B------:R-:W-:Y:S01]  /*5340*/  @!P3 FMUL R18, R18, 0.5 ;  /* 0x3f0000001212b820 */ /* 0x000fe20000400000 */
[----:B------:R-:W2:Y:S01]  /*5350*/  MUFU.EX2 R171, R54 ;  /* 0x0000003600ab7308 */ /* 0x000ea20000000800 */
[----:B----4-:R-:W-:Y:S01]  /*5360*/  @!P6 FMUL R169, R169, R169 ;  /* 0x000000a9a9a9e220 */ /* 0x010fe20000400000 */
[----:B------:R-:W-:-:S02]  /*5370*/  FSETP.GEU.AND P6, PT, R59, -126, PT ;  /* 0xc2fc00003b00780b */ /* 0x000fc40003fce000 */
[----:B------:R-:W4:Y:S03]  /*5380*/  LDC R15, c[0x0][0x604] ;  /* 0x00018100ff0f7b82 */ /* 0x000f260000000800 */
[----:B------:R-:W-:Y:S01]  /*5390*/  @!P5 FMUL R20, R20, 0.5 ;  /* 0x3f0000001414d820 */ /* 0x000fe20000400000 */
[----:B------:R-:W1:Y:S01]  /*53a0*/  MUFU.EX2 R18, R18 ;  /* 0x0000001200127308 */ /* 0x000e620000000800 */
[----:B-----5:R-:W-:Y:S01]  /*53b0*/  @!P1 FMUL R16, R16, R16 ;  /* 0x0000001010109220 */ /* 0x020fe20000400000 */
[----:B------:R-:W-:Y:S02]  /*53c0*/  FSETP.GEU.AND P1, PT, R22, -126, PT ;  /* 0xc2fc00001600780b */ /* 0x000fe40003f2e000 */
[----:B------:R-:W5:Y:S01]  /*53d0*/  LDC R27, c[0x0][0x604] ;  /* 0x00018100ff1b7b82 */ /* 0x000f620000000800 */
[--C-:B--2---:R-:W-:Y:S02]  /*53e0*/  FFMA R32, R32, R19, -R74.reuse ;  /* 0x0000001320207223 */ /* 0x104fe4000000084a */
[----:B------:R-:W-:Y:S01]  /*53f0*/  @!P6 FMUL R59, R59, 0.5 ;  /* 0x3f0000003b3be820 */ /* 0x000fe20000400000 */
[----:B------:R-:W2:Y:S01]  /*5400*/  MUFU.EX2 R20, R20 ;  /* 0x0000001400147308 */ /* 0x000ea20000000800 */
[----:B------:R-:W-:Y:S01]  /*5410*/  @!P2 FMUL R171, R171, R171 ;  /* 0x000000abababa220 */ /* 0x000fe20000400000 */
[----:B------:R-:W-:Y:S01]  /*5420*/  FSETP.GEU.AND P2, PT, R63, -126, PT ;  /* 0xc2fc00003f00780b */ /* 0x000fe20003f4e000 */
[----:B---3--:R-:W-:Y:S01]  /*5430*/  FFMA R26, R88, R5, -R3 ;  /* 0x00000005581a7223 */ /* 0x008fe20000000803 */
[----:B------:R-:W3:Y:S03]  /*5440*/  LDC R23, c[0x0][0x604] ;  /* 0x00018100ff177b82 */ /* 0x000ee60000000800 */
[----:B------:R-:W-:Y:S01]  /*5450*/  @!P1 FMUL R22, R22, 0.5 ;  /* 0x3f00000016169820 */ /* 0x000fe20000400000 */
[----:B------:R-:W5:Y:S01]  /*5460*/  MUFU.EX2 R165, R59 ;  /* 0x0000003b00a57308 */ /* 0x000f620000000800 */
[----:B-1----:R-:W-:Y:S01]  /*5470*/  @!P3 FMUL R18, R18, R18 ;  /* 0x000000121212b220 */ /* 0x002fe20000400000 */
[----:B------:R-:W-:Y:S01]  /*5480*/  FSETP.GEU.AND P3, PT, R24, -126, PT ;  /* 0xc2fc00001800780b */ /* 0x000fe20003f6e000 */
[--C-:B----4-:R-:W-:Y:S01]  /*5490*/  FFMA R28, R28, R15, -R74.reuse ;  /* 0x0000000f1c1c7223 */ /* 0x110fe2000000084a */
[----:B------:R-:W1:Y:S01]  /*54a0*/  LDC R5, c[0x0][0x604] ;  /* 0x00018100ff057b82 */ /* 0x000e620000000800 */
[----:B------:R-:W-:-:S02]  /*54b0*/  FFMA R15, R29, R17, -R74 ;  /* 0x000000111d0f7223 */ /* 0x000fc4000000084a */
[----:B------:R-:W-:Y:S01]  /*54c0*/  @!P2 FMUL R63, R63, 0.5 ;  /* 0x3f0000003f3fa820 */ /* 0x000fe20000400000 */
[----:B------:R-:W4:Y:S01]  /*54d0*/  MUFU.EX2 R22, R22 ;  /* 0x0000001600167308 */ /* 0x000f220000000800 */
[----:B--2---:R-:W-:Y:S01]  /*54e0*/  @!P5 FMUL R20, R20, R20 ;  /* 0x000000141414d220 */ /* 0x004fe20000400000 */
[----:B------:R-:W-:Y:S01]  /*54f0*/  FSETP.GEU.AND P5, PT, R67, -126, PT ;  /* 0xc2fc00004300780b */ /* 0x000fe20003fae000 */
[--C-:B------:R-:W-:Y:S01]  /*5500*/  FFMA R17, R33, R21, -R74.reuse ;  /* 0x0000001521117223 */ /* 0x100fe2000000084a */
[----:B-----5:R-:W-:Y:S01]  /*5510*/  FFMA R40, R40, R27, -R74 ;  /* 0x0000001b28287223 */ /* 0x020fe2000000084a */
[----:B------:R-:W2:Y:S02]  /*5520*/  LDC R21, c[0x0][0x604] ;  /* 0x00018100ff157b82 */ /* 0x000ea40000000800 */
[----:B------:R-:W-:Y:S01]  /*5530*/  @!P3 FMUL R24, R24, 0.5 ;  /* 0x3f0000001818b820 */ /* 0x000fe20000400000 */
[----:B------:R-:W5:Y:S01]  /*5540*/  MUFU.EX2 R167, R63 ;  /* 0x0000003f00a77308 */ /* 0x000f620000000800 */
[----:B------:R-:W-:Y:S01]  /*5550*/  @!P6 FMUL R165, R165, R165 ;  /* 0x000000a5a5a5e220 */ /* 0x000fe20000400000 */
[----:B------:R-:W-:-:S03]  /*5560*/  FSETP.GEU.AND P6, PT, R26, -126, PT ;  /* 0xc2fc00001a00780b */ /* 0x000fc60003fce000 */
[----:B------:R-:W2:Y:S01]  /*5570*/  LDC R27, c[0x0][0x604] ;  /* 0x00018100ff1b7b82 */ /* 0x000ea20000000800 */
[--C-:B---3--:R-:W-:Y:S01]  /*5580*/  FFMA R44, R44, R23, -R74.reuse ;  /* 0x000000172c2c7223 */ /* 0x108fe2000000084a */
[----:B------:R-:W-:Y:S01]  /*5590*/  @!P5 FMUL R67, R67, 0.5 ;  /* 0x3f0000004343d820 */ /* 0x000fe20000400000 */
[----:B------:R-:W3:Y:S01]  /*55a0*/  MUFU.EX2 R24, R24 ;  /* 0x0000001800187308 */ /* 0x000ee20000000800 */
[----:B----4-:R-:W-:Y:S01]  /*55b0*/  @!P1 FMUL R22, R22, R22 ;  /* 0x0000001616169220 */ /* 0x010fe20000400000 */
[----:B------:R-:W-:Y:S01]  /*55c0*/  FSETP.GEU.AND P1, PT, R90, -126, PT ;  /* 0xc2fc00005a00780b */ /* 0x000fe20003f2e000 */
[--C-:B-1----:R-:W-:Y:S02]  /*55d0*/  FFMA R5, R25, R5, -R74.reuse ;  /* 0x0000000519057223 */ /* 0x102fe4000000084a */
[----:B------:R-:W1:Y:S02]  /*55e0*/  LDC R31, c[0x0][0x604] ;  /* 0x00018100ff1f7b82 */ /* 0x000e640000000800 */
[----:B------:R-:W-:Y:S01]  /*55f0*/  @!P6 FMUL R26, R26, 0.5 ;  /* 0x3f0000001a1ae820 */ /* 0x000fe20000400000 */
[----:B------:R-:W4:Y:S01]  /*5600*/  MUFU.EX2 R161, R67 ;  /* 0x0000004300a17308 */ /* 0x000f220000000800 */
[----:B-----5:R-:W-:Y:S01]  /*5610*/  @!P2 FMUL R167, R167, R167 ;  /* 0x000000a7a7a7a220 */ /* 0x020fe20000400000 */
[----:B------:R-:W-:Y:S01]  /*5620*/  FSETP.GEU.AND P2, PT, R30, -126, PT ;  /* 0xc2fc00001e00780b */ /* 0x000fe20003f4e000 */
[----:B--2---:R-:W-:-:S02]  /*5630*/  FFMA R21, R41, R21, -R74 ;  /* 0x0000001529157223 */ /* 0x004fc4000000084a */
[----:B------:R-:W2:Y:S02]  /*5640*/  LDC R25, c[0x0][0x604] ;  /* 0x00018100ff197b82 */ /* 0x000ea40000000800 */
[----:B------:R-:W-:Y:S01]  /*5650*/  @!P1 FMUL R90, R90, 0.5 ;  /* 0x3f0000005a5a9820 */ /* 0x000fe20000400000 */
[----:B------:R-:W5:Y:S01]  /*5660*/  MUFU.EX2 R26, R26 ;  /* 0x0000001a001a7308 */ /* 0x000f620000000800 */
[----:B---3--:R-:W-:Y:S01]  /*5670*/  @!P3 FMUL R24, R24, R24 ;  /* 0x000000181818b220 */ /* 0x008fe20000400000 */
[----:B------:R-:W-:Y:S01]  /*5680*/  FSETP.GEU.AND P3, PT, R92, -126, PT ;  /* 0xc2fc00005c00780b */ /* 0x000fe20003f6e000 */
[----:B------:R-:W-:Y:S02]  /*5690*/  FFMA R48, R48, R27, -R74 ;  /* 0x0000001b30307223 */ /* 0x000fe4000000084a */
[----:B------:R-:W3:Y:S02]  /*56a0*/  LDC R29, c[0x0][0x604] ;  /* 0x00018100ff1d7b82 */ /* 0x000ee40000000800 */
[----:B------:R-:W-:Y:S01]  /*56b0*/  @!P2 FMUL R30, R30, 0.5 ;  /* 0x3f0000001e1ea820 */ /* 0x000fe20000400000 */
[----:B------:R-:W2:Y:S01]  /*56c0*/  MUFU.EX2 R157, R90 ;  /* 0x0000005a009d7308 */ /* 0x000ea20000000800 */
[----:B----4-:R-:W-:Y:S01]  /*56d0*/  @!P5 FMUL R161, R161, R161 ;  /* 0x000000a1a1a1d220 */ /* 0x010fe20000400000 */
[----:B------:R-:W-:-:S03]  /*56e0*/  FSETP.GEU.AND P5, PT, R5, -126, PT ;  /* 0xc2fc00000500780b */ /* 0x000fc60003fae000 */
[----:B------:R-:W4:Y:S02]  /*56f0*/  LDC R33, c[0x0][0x604] ;  /* 0x00018100ff217b82 */ /* 0x000f240000000800 */
[----:B------:R-:W-:Y:S01]  /*5700*/  @!P3 FMUL R92, R92, 0.5 ;  /* 0x3f0000005c5cb820 */ /* 0x000fe20000400000 */
[----:B------:R-:W3:Y:S01]  /*5710*/  MUFU.EX2 R30, R30 ;  /* 0x0000001e001e7308 */ /* 0x000ee20000000800 */
[----:B-----5:R-:W-:Y:S01]  /*5720*/  @!P6 FMUL R26, R26, R26 ;  /* 0x0000001a1a1ae220 */ /* 0x020fe20000400000 */
[----:B------:R-:W-:Y:S01]  /*5730*/  FSETP.GEU.AND P6, PT, R28, -126, PT ;  /* 0xc2fc00001c00780b */ /* 0x000fe20003fce000 */
[--C-:B-1----:R-:W-:Y:S01]  /*5740*/  FFMA R27, R53, R31, -R74.reuse ;  /* 0x0000001f351b7223 */ /* 0x102fe2000000084a */
[----:B--2---:R-:W-:-:S03]  /*5750*/  FFMA R19, R37, R25, -R74 ;  /* 0x0000001925137223 */ /* 0x004fc6000000084a */
[----:B------:R-:W-:Y:S01]  /*5760*/  @!P5 FMUL R5, R5, 0.5 ;  /* 0x3f0000000505d820 */ /* 0x000fe20000400000 */
[----:B------:R-:W1:Y:S01]  /*5770*/  MUFU.EX2 R159, R92 ;  /* 0x0000005c009f7308 */ /* 0x000e620000000800 */
[----:B------:R-:W-:Y:S01]  /*5780*/  @!P1 FMUL R157, R157, R157 ;  /* 0x0000009d9d9d9220 */ /* 0x000fe20000400000 */
[----:B------:R-:W-:Y:S01]  /*5790*/  FSETP.GEU.AND P1, PT, R15, -126, PT ;  /* 0xc2fc00000f00780b */ /* 0x000fe20003f2e000 */
[----:B------:R-:W2:Y:S02]  /*57a0*/  LDC R25, c[0x0][0x604] ;  /* 0x00018100ff197b82 */ /* 0x000ea40000000800 */
[----:B------:R-:W-:Y:S01]  /*57b0*/  FADD R51, R12, R157 ;  /* 0x0000009d0c337221 */ /* 0x000fe20000000000 */
[----:B---3--:R-:W-:Y:S01]  /*57c0*/  FFMA R52, R52, R29, -R74 ;  /* 0x0000001d34347223 */ /* 0x008fe2000000084a */
[----:B------:R-:W-:Y:S01]  /*57d0*/  @!P6 FMUL R28, R28, 0.5 ;  /* 0x3f0000001c1ce820 */ /* 0x000fe20000400000 */
[----:B------:R-:W3:Y:S01]  /*57e0*/  MUFU.EX2 R5, R5 ;  /* 0x0000000500057308 */ /* 0x000ee20000000800 */
[----:B------:R-:W-:Y:S01]  /*57f0*/  @!P2 FMUL R30, R30, R30 ;  /* 0x0000001e1e1ea220 */ /* 0x000fe20000400000 */
[----:B------:R-:W-:Y:S01]  /*5800*/  FSETP.GEU.AND P2, PT, R32, -126, PT ;  /* 0xc2fc00002000780b */ /* 0x000fe20003f4e000 */
[----:B------:R-:W5:Y:S01]  /*5810*/  LDC R31, c[0x0][0x604] ;  /* 0x00018100ff1f7b82 */ /* 0x000f620000000800 */
[----:B------:R-:W-:Y:S01]  /*5820*/  F2FP.F16.F32.PACK_AB R157, R157, R26 ;  /* 0x0000001a9d9d723e */ /* 0x000fe200000000ff */
[----:B------:R-:W-:Y:S01]  /*5830*/  FADD R53, R175, R30 ;  /* 0x0000001eaf357221 */ /* 0x000fe20000000000 */
[--C-:B----4-:R-:W-:Y:S01]  /*5840*/  FFMA R29, R56, R33, -R74.reuse ;  /* 0x00000021381d7223 */ /* 0x110fe2000000084a */
[----:B------:R-:W-:Y:S01]  /*5850*/  @!P1 FMUL R15, R15, 0.5 ;  /* 0x3f0000000f0f9820 */ /* 0x000fe20000400000 */
[----:B------:R4:W2:Y:S01]  /*5860*/  MUFU.EX2 R182, R28 ;  /* 0x0000001c00b67308 */ /* 0x0008a20000000800 */
[----:B-1----:R-:W-:Y:S01]  /*5870*/  @!P3 FMUL R159, R159, R159 ;  /* 0x0000009f9f9fb220 */ /* 0x002fe20000400000 */
[----:B------:R-:W-:Y:S01]  /*5880*/  FSETP.GEU.AND P3, PT, R17, -126, PT ;  /* 0xc2fc00001100780b */ /* 0x000fe20003f6e000 */
[----:B------:R-:W1:Y:S01]  /*5890*/  LDC R33, c[0x0][0x604] ;  /* 0x00018100ff217b82 */ /* 0x000e620000000800 */
[C---:B------:R-:W-:Y:S01]  /*58a0*/  F2FP.F16.F32.PACK_AB R175, R14.reuse, R175 ;  /* 0x000000af0eaf723e */ /* 0x040fe200000000ff */
[----:B------:R-:W-:Y:S01]  /*58b0*/  FADD R55, R14, R159 ;  /* 0x0000009f0e377221 */ /* 0x000fe20000000000 */
[----:B------:R-:W-:Y:S01]  /*58c0*/  F2FP.F16.F32.PACK_AB R159, R159, R30 ;  /* 0x0000001e9f9f723e */ /* 0x000fe200000000ff */
[----:B------:R-:W-:Y:S01]  /*58d0*/  @!P2 FMUL R32, R32, 0.5 ;  /* 0x3f0000002020a820 */ /* 0x000fe20000400000 */
[----:B------:R-:W5:Y:S01]  /*58e0*/  MUFU.EX2 R15, R15 ;  /* 0x0000000f000f7308 */ /* 0x000f620000000800 */
[----:B---3--:R-:W-:Y:S01]  /*58f0*/  @!P5 FMUL R5, R5, R5 ;  /* 0x000000050505d220 */ /* 0x008fe20000400000 */
[----:B------:R-:W-:Y:S01]  /*5900*/  FSETP.GEU.AND P5, PT, R19, -126, PT ;  /* 0xc2fc00001300780b */ /* 0x000fe20003fae000 */
[----:B----4-:R-:W3:Y:S01]  /*5910*/  LDC R28, c[0x0][0x604] ;  /* 0x00018100ff1c7b82 */ /* 0x010ee20000000800 */
[----:B--2---:R-:W-:-:S03]  /*5920*/  FFMA R23, R45, R25, -R74 ;  /* 0x000000192d177223 */ /* 0x004fc6000000084a */
[----:B------:R-:W-:Y:S01]  /*5930*/  @!P3 FMUL R17, R17, 0.5 ;  /* 0x3f0000001111b820 */ /* 0x000fe20000400000 */
[----:B------:R2:W4:Y:S01]  /*5940*/  MUFU.EX2 R176, R32 ;  /* 0x0000002000b07308 */ /* 0x0005220000000800 */
[----:B------:R-:W-:Y:S01]  /*5950*/  @!P6 FMUL R182, R182, R182 ;  /* 0x000000b6b6b6e220 */ /* 0x000fe20000400000 */
[----:B------:R-:W-:Y:S01]  /*5960*/  FSETP.GEU.AND P6, PT, R40, -126, PT ;  /* 0xc2fc00002800780b */ /* 0x000fe20003fce000 */
[--C-:B-----5:R-:W-:Y:S01]  /*5970*/  FFMA R31, R60, R31, -R74.reuse ;  /* 0x0000001f3c1f7223 */ /* 0x120fe2000000084a */
[----:B------:R-:W5:Y:S03]  /*5980*/  LDC R35, c[0x0][0x604] ;  /* 0x00018100ff237b82 */ /* 0x000f660000000800 */
[----:B------:R-:W-:Y:S01]  /*5990*/  @!P5 FMUL R19, R19, 0.5 ;  /* 0x3f0000001313d820 */ /* 0x000fe20000400000 */
[----:B------:R-:W3:Y:S01]  /*59a0*/  MUFU.EX2 R178, R36 ;  /* 0x0000002400b27308 */ /* 0x000ee20000000800 */
[----:B------:R-:W-:Y:S01]  /*59b0*/  @!P1 FMUL R15, R15, R15 ;  /* 0x0000000f0f0f9220 */ /* 0x000fe20000400000 */
[----:B------:R-:W-:Y:S01]  /*59c0*/  FSETP.GEU.AND P1, PT, R21, -126, PT ;  /* 0xc2fc00001500780b */ /* 0x000fe20003f2e000 */
[--C-:B-1----:R-:W-:Y:S01]  /*59d0*/  FFMA R33, R64, R33, -R74.reuse ;  /* 0x0000002140217223 */ /* 0x102fe2000000084a */
[----:B--2---:R-:W1:Y:S03]  /*59e0*/  LDC R32, c[0x0][0x604] ;  /* 0x00018100ff207b82 */ /* 0x004e660000000800 */
[----:B------:R-:W-:Y:S01]  /*59f0*/  @!P6 FMUL R40, R40, 0.5 ;  /* 0x3f0000002828e820 */ /* 0x000fe20000400000 */
[----:B------:R-:W2:Y:S01]  /*5a00*/  MUFU.EX2 R17, R17 ;  /* 0x0000001100117308 */ /* 0x000ea20000000800 */
[----:B----4-:R-:W-:Y:S01]  /*5a10*/  @!P2 FMUL R176, R176, R176 ;  /* 0x000000b0b0b0a220 */ /* 0x010fe20000400000 */
[----:B------:R-:W-:Y:S01]  /*5a20*/  FSETP.GEU.AND P2, PT, R44, -126, PT ;  /* 0xc2fc00002c00780b */ /* 0x000fe20003f4e000 */
[----:B---3--:R-:W-:Y:S01]  /*5a30*/  FFMA R25, R49, R28, -R74 ;  /* 0x0000001c31197223 */ /* 0x008fe2000000084a */
[----:B------:R-:W3:Y:S03]  /*5a40*/  LDC R37, c[0x0][0x604] ;  /* 0x00018100ff257b82 */ /* 0x000ee60000000800 */
[----:B------:R-:W-:Y:S01]  /*5a50*/  @!P1 FMUL R21, R21, 0.5 ;  /* 0x3f00000015159820 */ /* 0x000fe20000400000 */
[----:B------:R-:W4:Y:S01]  /*5a60*/  MUFU.EX2 R19, R19 ;  /* 0x0000001300137308 */ /* 0x000f220000000800 */
[----:B------:R-:W-:Y:S01]  /*5a70*/  @!P4 FMUL R178, R178, R178 ;  /* 0x000000b2b2b2c220 */ /* 0x000fe20000400000 */
[----:B------:R-:W-:-:S02]  /*5a80*/  FSETP.GEU.AND P4, PT, R48, -126, PT ;  /* 0xc2fc00003000780b */ /* 0x000fc40003f8e000 */
[----:B------:R-:W3:Y:S01]  /*5a90*/  LDC R28, c[0x0][0x604] ;  /* 0x00018100ff1c7b82 */ /* 0x000ee20000000800 */
[--C-:B-----5:R-:W-:Y:S02]  /*5aa0*/  FFMA R35, R68, R35, -R74.reuse ;  /* 0x0000002344237223 */ /* 0x120fe4000000084a */
[----:B------:R-:W-:Y:S01]  /*5ab0*/  @!P2 FMUL R44, R44, 0.5 ;  /* 0x3f0000002c2ca820 */ /* 0x000fe20000400000 */
[----:B------:R-:W5:Y:S01]  /*5ac0*/  MUFU.EX2 R172, R40 ;  /* 0x0000002800ac7308 */ /* 0x000f620000000800 */
[----:B--2---:R-:W-:Y:S01]  /*5ad0*/  @!P3 FMUL R17, R17, R17 ;  /* 0x000000111111b220 */ /* 0x004fe20000400000 */
[----:B------:R-:W-:Y:S01]  /*5ae0*/  FSETP.GEU.AND P3, PT, R23, -126, PT ;  /* 0xc2fc00001700780b */ /* 0x000fe20003f6e000 */
[--C-:B-1----:R-:W-:Y:S01]  /*5af0*/  FFMA R61, R61, R32, -R74.reuse ;  /* 0x000000203d3d7223 */ /* 0x102fe2000000084a */
[----:B------:R-:W1:Y:S03]  /*5b00*/  LDC R39, c[0x0][0x604] ;  /* 0x00018100ff277b82 */ /* 0x000e660000000800 */
[----:B------:R-:W-:Y:S01]  /*5b10*/  @!P4 FMUL R48, R48, 0.5 ;  /* 0x3f0000003030c820 */ /* 0x000fe20000400000 */
[----:B------:R-:W2:Y:S01]  /*5b20*/  MUFU.EX2 R174, R44 ;  /* 0x0000002c00ae7308 */ /* 0x000ea20000000800 */
[----:B----4-:R-:W-:Y:S01]  /*5b30*/  @!P5 FMUL R19, R19, R19 ;  /* 0x000000131313d220 */ /* 0x010fe20000400000 */
[----:B------:R-:W-:Y:S01]  /*5b40*/  FSETP.GEU.AND P5, PT, R25, -126, PT ;  /* 0xc2fc00001900780b */ /* 0x000fe20003fae000 */
[--C-:B---3--:R-:W-:Y:S01]  /*5b50*/  FFMA R72, R72, R37, -R74.reuse ;  /* 0x0000002548487223 */ /* 0x108fe2000000084a */
[----:B------:R-:W3:Y:S03]  /*5b60*/  LDC R32, c[0x0][0x604] ;  /* 0x00018100ff207b82 */ /* 0x000ee60000000800 */
[----:B------:R-:W-:Y:S01]  /*5b70*/  @!P3 FMUL R23, R23, 0.5 ;  /* 0x3f0000001717b820 */ /* 0x000fe20000400000 */
[----:B------:R-:W4:Y:S01]  /*5b80*/  MUFU.EX2 R168, R48 ;  /* 0x0000003000a87308 */ /* 0x000f220000000800 */
[----:B-----5:R-:W-:Y:S01]  /*5b90*/  @!P6 FMUL R172, R172, R172 ;  /* 0x000000acacace220 */ /* 0x020fe20000400000 */
[----:B------:R-:W-:Y:S01]  /*5ba0*/  FSETP.GEU.AND P6, PT, R52, -126, PT ;  /* 0xc2fc00003400780b */ /* 0x000fe20003fce000 */
[----:B------:R-:W-:Y:S01]  /*5bb0*/  FFMA R57, R57, R28, -R74 ;  /* 0x0000001c39397223 */ /* 0x000fe2000000084a */
[----:B------:R-:W5:Y:S03]  /*5bc0*/  LDC R41, c[0x0][0x604] ;  /* 0x00018100ff297b82 */ /* 0x000f660000000800 */
[----:B------:R-:W-:Y:S01]  /*5bd0*/  @!P5 FMUL R25, R25, 0.5 ;  /* 0x3f0000001919d820 */ /* 0x000fe20000400000 */
[----:B------:R-:W3:Y:S01]  /*5be0*/  MUFU.EX2 R21, R21 ;  /* 0x0000001500157308 */ /* 0x000ee20000000800 */
[----:B--2---:R-:W-:Y:S01]  /*5bf0*/  @!P2 FMUL R174, R174, R174 ;  /* 0x000000aeaeaea220 */ /* 0x004fe20000400000 */
[----:B------:R-:W-:-:S02]  /*5c00*/  FSETP.GEU.AND P2, PT, R29, -126, PT ;  /* 0xc2fc00001d00780b */ /* 0x000fc40003f4e000 */
[----:B------:R-:W2:Y:S01]  /*5c10*/  LDC R28, c[0x0][0x604] ;  /* 0x00018100ff1c7b82 */ /* 0x000ea20000000800 */
[--C-:B-1----:R-:W-:Y:S02]  /*5c20*/  FFMA R76, R76, R39, -R74.reuse ;  /* 0x000000274c4c7223 */ /* 0x102fe4000000084a */
[----:B------:R-:W-:Y:S01]  /*5c30*/  @!P6 FMUL R52, R52, 0.5 ;  /* 0x3f0000003434e820 */ /* 0x000fe20000400000 */
[----:B------:R-:W1:Y:S01]  /*5c40*/  MUFU.EX2 R23, R23 ;  /* 0x0000001700177308 */ /* 0x000e620000000800 */
[----:B----4-:R-:W-:Y:S01]  /*5c50*/  @!P4 FMUL R168, R168, R168 ;  /* 0x000000a8a8a8c220 */ /* 0x010fe20000400000 */
[----:B------:R-:W-:Y:S01]  /*5c60*/  FSETP.GEU.AND P4, PT, R31, -126, PT ;  /* 0xc2fc00001f00780b */ /* 0x000fe20003f8e000 */
[--C-:B---3--:R-:W-:Y:S01]  /*5c70*/  FFMA R69, R69, R32, -R74.reuse ;  /* 0x0000002045457223 */ /* 0x108fe2000000084a */
[----:B------:R-:W3:Y:S03]  /*5c80*/  LDC R43, c[0x0][0x604] ;  /* 0x00018100ff2b7b82 */ /* 0x000ee60000000800 */
[----:B------:R-:W-:Y:S01]  /*5c90*/  @!P2 FMUL R29, R29, 0.5 ;  /* 0x3f0000001d1da820 */ /* 0x000fe20000400000 */
[----:B------:R-:W4:Y:S01]  /*5ca0*/  MUFU.EX2 R25, R25 ;  /* 0x0000001900197308 */ /* 0x000f220000000800 */
[----:B------:R-:W-:Y:S01]  /*5cb0*/  @!P1 FMUL R21, R21, R21 ;  /* 0x0000001515159220 */ /* 0x000fe20000400000 */
[----:B------:R-:W-:Y:S01]  /*5cc0*/  FSETP.GEU.AND P1, PT, R27, -126, PT ;  /* 0xc2fc00001b00780b */ /* 0x000fe20003f2e000 */
[--C-:B-----5:R-:W-:Y:S01]  /*5cd0*/  FFMA R80, R80, R41, -R74.reuse ;  /* 0x0000002950507223 */ /* 0x120fe2000000084a */
[----:B------:R-:W5:Y:S03]  /*5ce0*/  LDC R32, c[0x0][0x604] ;  /* 0x00018100ff207b82 */ /* 0x000f660000000800 */
[----:B------:R-:W-:Y:S01]  /*5cf0*/  @!P4 FMUL R31, R31, 0.5 ;  /* 0x3f0000001f1fc820 */ /* 0x000fe20000400000 */
[----:B------:R-:W4:Y:S01]  /*5d00*/  MUFU.EX2 R170, R52 ;  /* 0x0000003400aa7308 */ /* 0x000f220000000800 */
[----:B-1----:R-:W-:Y:S01]  /*5d10*/  @!P3 FMUL R23, R23, R23 ;  /* 0x000000171717b220 */ /* 0x002fe20000400000 */
[----:B------:R-:W-:Y:S01]  /*5d20*/  FSETP.GEU.AND P3, PT, R57, -126, PT ;  /* 0xc2fc00003900780b */ /* 0x000fe20003f6e000 */
[----:B--2---:R-:W-:Y:S01]  /*5d30*/  FFMA R65, R65, R28, -R74 ;  /* 0x0000001c41417223 */ /* 0x004fe2000000084a */
[----:B------:R-:W1:Y:S03]  /*5d40*/  LDC R34, c[0x0][0x604] ;  /* 0x00018100ff227b82 */ /* 0x000e660000000800 */
[----:B------:R-:W-:Y:S01]  /*5d50*/  @!P1 FMUL R27, R27, 0.5 ;  /* 0x3f0000001b1b9820 */ /* 0x000fe20000400000 */
[----:B------:R-:W2:Y:S01]  /*5d60*/  MUFU.EX2 R29, R29 ;  /* 0x0000001d001d7308 */ /* 0x000ea20000000800 */
[----:B----4-:R-:W-:Y:S01]  /*5d70*/  @!P5 FMUL R25, R25, R25 ;  /* 0x000000191919d220 */ /* 0x010fe20000400000 */
[----:B------:R-:W-:-:S02]  /*5d80*/  FSETP.GEU.AND P5, PT, R61, -126, PT ;  /* 0xc2fc00003d00780b */ /* 0x000fc40003fae000 */
[----:B------:R-:W4:Y:S03]  /*5d90*/  LDC R28, c[0x0][0x604] ;  /* 0x00018100ff1c7b82 */ /* 0x000f260000000800 */
[----:B------:R-:W-:Y:S01]  /*5da0*/  @!P3 FMUL R57, R57, 0.5 ;  /* 0x3f0000003939b820 */ /* 0x000fe20000400000 */
[----:B------:R-:W1:Y:S01]  /*5db0*/  MUFU.EX2 R31, R31 ;  /* 0x0000001f001f7308 */ /* 0x000e620000000800 */
[----:B------:R-:W-:Y:S01]  /*5dc0*/  @!P6 FMUL R170, R170, R170 ;  /* 0x000000aaaaaae220 */ /* 0x000fe20000400000 */
[----:B------:R-:W-:Y:S01]  /*5dd0*/  FSETP.GEU.AND P6, PT, R33, -126, PT ;  /* 0xc2fc00002100780b */ /* 0x000fe20003fce000 */
[--C-:B---3--:R-:W-:Y:S01]  /*5de0*/  FFMA R84, R84, R43, -R74.reuse ;  /* 0x0000002b54547223 */ /* 0x108fe2000000084a */
[----:B-----5:R-:W-:-:S03]  /*5df0*/  FFMA R77, R77, R32, -R74 ;  /* 0x000000204d4d7223 */ /* 0x020fc6000000084a */
[----:B------:R-:W-:Y:S01]  /*5e00*/  @!P5 FMUL R61, R61, 0.5 ;  /* 0x3f0000003d3dd820 */ /* 0x000fe20000400000 */
[----:B------:R-:W3:Y:S01]  /*5e10*/  MUFU.EX2 R27, R27 ;  /* 0x0000001b001b7308 */ /* 0x000ee20000000800 */
[----:B--2---:R-:W-:Y:S01]  /*5e20*/  @!P2 FMUL R29, R29, R29 ;  /* 0x0000001d1d1da220 */ /* 0x004fe20000400000 */
[----:B------:R-:W-:Y:S01]  /*5e30*/  FSETP.GEU.AND P2, PT, R35, -126, PT ;  /* 0xc2fc00002300780b */ /* 0x000fe20003f4e000 */
[----:B------:R-:W2:Y:S01]  /*5e40*/  LDC R32, c[0x0][0x604] ;  /* 0x00018100ff207b82 */ /* 0x000ea20000000800 */
[----:B-1----:R-:W-:-:S03]  /*5e50*/  FFMA R70, R70, R34, -R3 ;  /* 0x0000002246467223 */ /* 0x002fc60000000803 */
[----:B------:R-:W-:Y:S01]  /*5e60*/  @!P6 FMUL R33, R33, 0.5 ;  /* 0x3f0000002121e820 */ /* 0x000fe20000400000 */
[----:B------:R-:W1:Y:S01]  /*5e70*/  MUFU.EX2 R164, R57 ;  /* 0x0000003900a47308 */ /* 0x000e620000000800 */
[----:B------:R-:W-:Y:S01]  /*5e80*/  @!P4 FMUL R31, R31, R31 ;  /* 0x0000001f1f1fc220 */ /* 0x000fe20000400000 */
[----:B------:R-:W-:Y:S01]  /*5e90*/  FSETP.GEU.AND P4, PT, R72, -126, PT ;  /* 0xc2fc00004800780b */ /* 0x000fe20003f8e000 */
[----:B------:R-:W5:Y:S01]  /*5ea0*/  LDC R38, c[0x0][0x604] ;  /* 0x00018100ff267b82 */ /* 0x000f620000000800 */
[----:B----4-:R-:W-:-:S03]  /*5eb0*/  FFMA R73, R73, R28, -R74 ;  /* 0x0000001c49497223 */ /* 0x010fc6000000084a */
[----:B------:R-:W-:Y:S01]  /*5ec0*/  @!P2 FMUL R35, R35, 0.5 ;  /* 0x3f0000002323a820 */ /* 0x000fe20000400000 */
[----:B------:R-:W4:Y:S01]  /*5ed0*/  MUFU.EX2 R166, R61 ;  /* 0x0000003d00a67308 */ /* 0x000f220000000800 */
[----:B---3--:R-:W-:Y:S01]  /*5ee0*/  @!P1 FMUL R27, R27, R27 ;  /* 0x0000001b1b1b9220 */ /* 0x008fe20000400000 */
[----:B------:R-:W-:Y:S01]  /*5ef0*/  FSETP.GEU.AND P1, PT, R65, -126, PT ;  /* 0xc2fc00004100780b */ /* 0x000fe20003f2e000 */
[----:B------:R-:W3:Y:S04]  /*5f00*/  LDC R28, c[0x0][0x604] ;  /* 0x00018100ff1c7b82 */ /* 0x000ee80000000800 */
[----:B------:R-:W-:Y:S01]  /*5f10*/  @!P4 FMUL R72, R72, 0.5 ;  /* 0x3f0000004848c820 */ /* 0x000fe20000400000 */
[----:B------:R-:W5:Y:S01]  /*5f20*/  MUFU.EX2 R33, R33 ;  /* 0x0000002100217308 */ /* 0x000f620000000800 */
[----:B-1----:R-:W-:Y:S01]  /*5f30*/  @!P3 FMUL R164, R164, R164 ;  /* 0x000000a4a4a4b220 */ /* 0x002fe20000400000 */
[----:B------:R-:W-:Y:S01]  /*5f40*/  FSETP.GEU.AND P3, PT, R69, -126, PT ;  /* 0xc2fc00004500780b */ /* 0x000fe20003f6e000 */
[----:B------:R-:W1:Y:S04]  /*5f50*/  LDC R42, c[0x0][0x604] ;  /* 0x00018100ff2a7b82 */ /* 0x000e680000000800 */
[----:B------:R-:W-:Y:S01]  /*5f60*/  @!P1 FMUL R65, R65, 0.5 ;  /* 0x3f00000041419820 */ /* 0x000fe20000400000 */
[----:B------:R-:W2:Y:S01]  /*5f70*/  MUFU.EX2 R35, R35 ;  /* 0x0000002300237308 */ /* 0x000ea20000000800 */
[----:B----4-:R-:W-:Y:S01]  /*5f80*/  @!P5 FMUL R166, R166, R166 ;  /* 0x000000a6a6a6d220 */ /* 0x010fe20000400000 */
[----:B------:R-:W-:Y:S01]  /*5f90*/  FSETP.GEU.AND P5, PT, R73, -126, PT ;  /* 0xc2fc00004900780b */ /* 0x000fe20003fae000 */
[----:B------:R-:W4:Y:S01]  /*5fa0*/  LDC R36, c[0x0][0x604] ;  /* 0x00018100ff247b82 */ /* 0x000f220000000800 */
[----:B-----5:R-:W-:-:S03]  /*5fb0*/  FFMA R82, R82, R38, -R3 ;  /* 0x0000002652527223 */ /* 0x020fc60000000803 */
[----:B------:R-:W-:Y:S01]  /*5fc0*/  @!P3 FMUL R69, R69, 0.5 ;  /* 0x3f0000004545b820 */ /* 0x000fe20000400000 */
[----:B------:R-:W5:Y:S01]  /*5fd0*/  MUFU.EX2 R37, R72 ;  /* 0x0000004800257308 */ /* 0x000f620000000800 */
[----:B------:R-:W-:Y:S01]  /*5fe0*/  @!P6 FMUL R33, R33, R33 ;  /* 0x000000212121e220 */ /* 0x000fe20000400000 */
[----:B------:R-:W-:Y:S01]  /*5ff0*/  FSETP.GEU.AND P6, PT, R76, -126, PT ;  /* 0xc2fc00004c00780b */ /* 0x000fe20003fce000 */
[--C-:B---3--:R-:W-:Y:S01]  /*6000*/  FFMA R81, R81, R28, -R74.reuse ;  /* 0x0000001c51517223 */ /* 0x108fe2000000084a */
[----:B--2---:R-:W-:Y:S01]  /*6010*/  FFMA R74, R85, R32, -R74 ;  /* 0x00000020554a7223 */ /* 0x004fe2000000084a */
[----:B------:R-:W2:Y:S01]  /*6020*/  LDC R40, c[0x0][0x604] ;  /* 0x00018100ff287b82 */ /* 0x000ea20000000800 */
[----:B------:R-:W-:Y:S01]  /*6030*/  FADD R28, R180, R29 ;  /* 0x0000001db41c7221 */ /* 0x000fe20000000000 */
[----:B------:R-:W-:Y:S01]  /*6040*/  @!P5 FMUL R73, R73, 0.5 ;  /* 0x3f0000004949d820 */ /* 0x000fe20000400000 */
[----:B------:R-:W3:Y:S01]  /*6050*/  MUFU.EX2 R160, R65 ;  /* 0x0000004100a07308 */ /* 0x000ee20000000800 */
[----:B------:R-:W-:Y:S01]  /*6060*/  @!P2 FMUL R35, R35, R35 ;  /* 0x000000232323a220 */ /* 0x000fe20000400000 */
[----:B------:R-:W-:Y:S01]  /*6070*/  FSETP.GEU.AND P2, PT, R80, -126, PT ;  /* 0xc2fc00005000780b */ /* 0x000fe20003f4e000 */
[----:B-1----:R-:W-:Y:S01]  /*6080*/  FFMA R86, R86, R42, -R3 ;  /* 0x0000002a56567223 */ /* 0x002fe20000000803 */
[----:B------:R-:W-:Y:S01]  /*6090*/  FADD R32, R182, R31 ;  /* 0x0000001fb6207221 */ /* 0x000fe20000000000 */
[----:B------:R-:W1:Y:S01]  /*60a0*/  LDC R44, c[0x0][0x604] ;  /* 0x00018100ff2c7b82 */ /* 0x000e620000000800 */
[----:B------:R-:W-:Y:S01]  /*60b0*/  F2FP.F16.F32.PACK_AB R180, R5, R180 ;  /* 0x000000b405b4723e */ /* 0x000fe200000000ff */
[----:B------:R-:W-:Y:S01]  /*60c0*/  @!P6 FMUL R76, R76, 0.5 ;  /* 0x3f0000004c4ce820 */ /* 0x000fe20000400000 */
[----:B------:R-:W2:Y:S01]  /*60d0*/  MUFU.EX2 R162, R69 ;  /* 0x0000004500a27308 */ /* 0x000ea20000000800 */
[----:B-----5:R-:W-:Y:S01]  /*60e0*/  @!P4 FMUL R37, R37, R37 ;  /* 0x000000252525c220 */ /* 0x020fe20000400000 */
[----:B------:R-:W-:Y:S01]  /*60f0*/  FSETP.GEU.AND P4, PT, R84, -126, PT ;  /* 0xc2fc00005400780b */ /* 0x000fe20003f8e000 */
[----:B----4-:R-:W-:Y:S01]  /*6100*/  FFMA R71, R71, R36, -R3 ;  /* 0x0000002447477223 */ /* 0x010fe20000000803 */
[----:B------:R-:W-:Y:S01]  /*6110*/  F2FP.F16.F32.PACK_AB R182, R15, R182 ;  /* 0x000000b60fb6723e */ /* 0x000fe200000000ff */
[----:B------:R-:W-:Y:S01]  /*6120*/  FADD R45, R172, R37 ;  /* 0x00000025ac2d7221 */ /* 0x000fe20000000000 */
[----:B------:R-:W-:Y:S01]  /*6130*/  F2FP.F16.F32.PACK_AB R172, R21, R172 ;  /* 0x000000ac15ac723e */ /* 0x000fe200000000ff */
[----:B------:R-:W-:Y:S01]  /*6140*/  @!P2 FMUL R80, R80, 0.5 ;  /* 0x3f0000005050a820 */ /* 0x000fe20000400000 */
[----:B------:R-:W4:Y:S01]  /*6150*/  MUFU.EX2 R156, R73 ;  /* 0x00000049009c7308 */ /* 0x000f220000000800 */
[----:B---3--:R-:W-:Y:S01]  /*6160*/  @!P1 FMUL R160, R160, R160 ;  /* 0x000000a0a0a09220 */ /* 0x008fe20000400000 */
[----:B------:R-:W-:Y:S01]  /*6170*/  FSETP.GEU.AND P1, PT, R77, -126, PT ;  /* 0xc2fc00004d00780b */ /* 0x000fe20003f2e000 */
[----:B------:R-:W-:Y:S01]  /*6180*/  FADD R34, R28, R45 ;  /* 0x0000002d1c227221 */ /* 0x000fe20000000000 */
[----:B------:R-:W-:Y:S01]  /*6190*/  FADD R28, R5, R164 ;  /* 0x000000a4051c7221 */ /* 0x000fe20000000000 */
[--C-:B--2---:R-:W-:Y:S01]  /*61a0*/  FFMA R83, R83, R40, -R3.reuse ;  /* 0x0000002853537223 */ /* 0x104fe20000000803 */
[----:B------:R-:W-:Y:S01]  /*61b0*/  F2FP.F16.F32.PACK_AB R164, R164, R29 ;  /* 0x0000001da4a4723e */ /* 0x000fe200000000ff */
[----:B------:R-:W-:Y:S01]  /*61c0*/  @!P4 FMUL R84, R84, 0.5 ;  /* 0x3f0000005454c820 */ /* 0x000fe20000400000 */
[----:B------:R-:W2:Y:S01]  /*61d0*/  MUFU.EX2 R39, R76 ;  /* 0x0000004c00277308 */ /* 0x000ea20000000800 */
[----:B------:R-:W-:Y:S01]  /*61e0*/  @!P3 FMUL R162, R162, R162 ;  /* 0x000000a2a2a2b220 */ /* 0x000fe20000400000 */
[----:B------:R-:W-:Y:S01]  /*61f0*/  FSETP.GEU.AND P3, PT, R81, -126, PT ;  /* 0xc2fc00005100780b */ /* 0x000fe20003f6e000 */
[----:B-1----:R-:W-:-:S04]  /*6200*/  FFMA R3, R87, R44, -R3 ;  /* 0x0000002c57037223 */ /* 0x002fc80000000803 */
[----:B------:R-:W-:Y:S01]  /*6210*/  @!P1 FMUL R77, R77, 0.5 ;  /* 0x3f0000004d4d9820 */ /* 0x000fe20000400000 */
[----:B------:R-:W1:Y:S01]  /*6220*/  MUFU.EX2 R41, R80 ;  /* 0x0000005000297308 */ /* 0x000e620000000800 */
[----:B----4-:R-:W-:Y:S01]  /*6230*/  @!P5 FMUL R156, R156, R156 ;  /* 0x0000009c9c9cd220 */ /* 0x010fe20000400000 */
[----:B------:R-:W-:-:S03]  /*6240*/  FSETP.GEU.AND P5, PT, R74, -126, PT ;  /* 0xc2fc00004a00780b */ /* 0x000fc60003fae000 */
[----:B------:R-:W-:Y:S01]  /*6250*/  FADD R45, R21, R156 ;  /* 0x0000009c152d7221 */ /* 0x000fe20000000000 */
[----:B------:R-:W-:Y:S01]  /*6260*/  F2FP.F16.F32.PACK_AB R156, R156, R37 ;  /* 0x000000259c9c723e */ /* 0x000fe200000000ff */
[----:B------:R-:W-:Y:S01]  /*6270*/  @!P3 FMUL R81, R81, 0.5 ;  /* 0x3f0000005151b820 */ /* 0x000fe20000400000 */
[----:B------:R-:W3:Y:S01]  /*6280*/  MUFU.EX2 R43, R84 ;  /* 0x00000054002b7308 */ /* 0x000ee20000000800 */
[----:B--2---:R-:W-:Y:S01]  /*6290*/  @!P6 FMUL R39, R39, R39 ;  /* 0x000000272727e220 */ /* 0x004fe20000400000 */
[----:B------:R-:W-:Y:S01]  /*62a0*/  FSETP.GEU.AND P6, PT, R70, -126, PT ;  /* 0xc2fc00004600780b */ /* 0x000fe20003fce000 */
[----:B------:R-:W-:Y:S01]  /*62b0*/  FADD R36, R28, R45 ;  /* 0x0000002d1c247221 */ /* 0x000fe20000000000 */
[----:B------:R-:W-:Y:S01]  /*62c0*/  FADD R28, R15, R166 ;  /* 0x000000a60f1c7221 */ /* 0x000fe20000000000 */
[----:B------:R-:W-:Y:S01]  /*62d0*/  FADD R47, R174, R39 ;  /* 0x00000027ae2f7221 */ /* 0x000fe20000000000 */
[----:B------:R-:W-:Y:S01]  /*62e0*/  F2FP.F16.F32.PACK_AB R174, R23, R174 ;  /* 0x000000ae17ae723e */ /* 0x000fe200000000ff */
[----:B------:R-:W-:Y:S01]  /*62f0*/  @!P5 FMUL R74, R74, 0.5 ;  /* 0x3f0000004a4ad820 */ /* 0x000fe20000400000 */
[----:B------:R-:W2:Y:S01]  /*6300*/  MUFU.EX2 R158, R77 ;  /* 0x0000004d009e7308 */ /* 0x000ea20000000800 */
[----:B-1----:R-:W-:Y:S01]  /*6310*/  @!P2 FMUL R41, R41, R41 ;  /* 0x000000292929a220 */ /* 0x002fe20000400000 */
[----:B------:R-:W-:Y:S01]  /*6320*/  FSETP.GEU.AND P2, PT, R82, -126, PT ;  /* 0xc2fc00005200780b */ /* 0x000fe20003f4e000 */
[----:B------:R-:W-:Y:S01]  /*6330*/  FADD R38, R32, R47 ;  /* 0x0000002f20267221 */ /* 0x000fe20000000000 */
[----:B------:R-:W-:Y:S01]  /*6340*/  FADD R32, R176, R33 ;  /* 0x00000021b0207221 */ /* 0x000fe20000000000 */
[----:B------:R-:W-:Y:S01]  /*6350*/  FADD R47, R168, R41 ;  /* 0x00000029a82f7221 */ /* 0x000fe20000000000 */
[----:B------:R-:W-:Y:S01]  /*6360*/  F2FP.F16.F32.PACK_AB R176, R17, R176 ;  /* 0x000000b011b0723e */ /* 0x000fe200000000ff */
[----:B------:R-:W-:Y:S01]  /*6370*/  @!P6 FMUL R70, R70, 0.5 ;  /* 0x3f0000004646e820 */ /* 0x000fe20000400000 */
[----:B------:R-:W1:Y:S01]  /*6380*/  MUFU.EX2 R152, R81 ;  /* 0x0000005100987308 */ /* 0x000e620000000800 */
[----:B---3--:R-:W-:Y:S01]  /*6390*/  @!P4 FMUL R43, R43, R43 ;  /* 0x0000002b2b2bc220 */ /* 0x008fe20000400000 */
[----:B------:R-:W-:Y:S01]  /*63a0*/  FSETP.GEU.AND P4, PT, R86, -126, PT ;  /* 0xc2fc00005600780b */ /* 0x000fe20003f8e000 */
[----:B------:R-:W-:Y:S01]  /*63b0*/  FADD R47, R32, R47 ;  /* 0x0000002f202f7221 */ /* 0x000fe20000000000 */
[----:B------:R-:W-:Y:S01]  /*63c0*/  FADD R32, R178, R35 ;  /* 0x00000023b2207221 */ /* 0x000fe20000000000 */
[----:B------:R-:W-:-:S02]  /*63d0*/  F2FP.F16.F32.PACK_AB R178, R19, R178 ;  /* 0x000000b213b2723e */ /* 0x000fc400000000ff */
[----:B------:R-:W-:Y:S01]  /*63e0*/  @!P2 FMUL R82, R82, 0.5 ;  /* 0x3f0000005252a820 */ /* 0x000fe20000400000 */
[----:B------:R-:W3:Y:S01]  /*63f0*/  MUFU.EX2 R154, R74 ;  /* 0x0000004a009a7308 */ /* 0x000ee20000000800 */
[----:B--2---:R-:W-:Y:S01]  /*6400*/  @!P1 FMUL R158, R158, R158 ;  /* 0x0000009e9e9e9220 */ /* 0x004fe20000400000 */
[----:B------:R-:W-:Y:S01]  /*6410*/  FSETP.GEU.AND P1, PT, R71, -126, PT ;  /* 0xc2fc00004700780b */ /* 0x000fe20003f2e000 */
[----:B------:R-:W-:Y:S01]  /*6420*/  FADD R42, R34, R47 ;  /* 0x0000002f222a7221 */ /* 0x000fe20000000000 */
[----:B------:R-:W-:Y:S01]  /*6430*/  FADD R47, R170, R43 ;  /* 0x0000002baa2f7221 */ /* 0x000fe20000000000 */
[----:B------:R-:W-:Y:S01]  /*6440*/  FADD R45, R23, R158 ;  /* 0x0000009e172d7221 */ /* 0x000fe20000000000 */
[----:B------:R-:W-:Y:S01]  /*6450*/  FADD R34, R19, R162 ;  /* 0x000000a213227221 */ /* 0x000fe20000000000 */
[----:B------:R-:W-:Y:S01]  /*6460*/  @!P4 FMUL R86, R86, 0.5 ;  /* 0x3f0000005656c820 */ /* 0x000fe20000400000 */
[----:B------:R-:W2:Y:S01]  /*6470*/  MUFU.EX2 R70, R70 ;  /* 0x0000004600467308 */ /* 0x000ea20000000800 */
[----:B-1----:R-:W-:Y:S01]  /*6480*/  @!P3 FMUL R152, R152, R152 ;  /* 0x000000989898b220 */ /* 0x002fe20000400000 */
[----:B------:R-:W-:Y:S01]  /*6490*/  FSETP.GEU.AND P3, PT, R83, -126, PT ;  /* 0xc2fc00005300780b */ /* 0x000fe20003f6e000 */
[----:B------:R-:W-:Y:S01]  /*64a0*/  FADD R40, R28, R45 ;  /* 0x0000002d1c287221 */ /* 0x000fe20000000000 */
[----:B------:R-:W-:Y:S01]  /*64b0*/  FADD R28, R17, R160 ;  /* 0x000000a0111c7221 */ /* 0x000fe20000000000 */
[----:B------:R-:W-:Y:S01]  /*64c0*/  FADD R45, R25, R152 ;  /* 0x00000098192d7221 */ /* 0x000fe20000000000 */
[----:B------:R-:W-:Y:S01]  /*64d0*/  FADD R47, R32, R47 ;  /* 0x0000002f202f7221 */ /* 0x000fe20000000000 */
[----:B------:R-:W-:Y:S01]  /*64e0*/  @!P1 FMUL R71, R71, 0.5 ;  /* 0x3f00000047479820 */ /* 0x000fe20000400000 */
[----:B------:R-:W1:Y:S01]  /*64f0*/  MUFU.EX2 R82, R82 ;  /* 0x0000005200527308 */ /* 0x000e620000000800 */
[----:B---3--:R-:W-:Y:S01]  /*6500*/  @!P5 FMUL R154, R154, R154 ;  /* 0x0000009a9a9ad220 */ /* 0x008fe20000400000 */
[----:B------:R-:W-:Y:S01]  /*6510*/  FSETP.GEU.AND P5, PT, R3, -126, PT ;  /* 0xc2fc00000300780b */ /* 0x000fe20003fae000 */
[----:B------:R-:W-:Y:S01]  /*6520*/  FADD R45, R28, R45 ;  /* 0x0000002d1c2d7221 */ /* 0x000fe20000000000 */
[----:B------:R-:W-:Y:S01]  /*6530*/  FADD R47, R38, R47 ;  /* 0x0000002f262f7221 */ /* 0x000fe20000000000 */
[----:B------:R-:W-:Y:S01]  /*6540*/  FADD R49, R27, R154 ;  /* 0x0000009a1b317221 */ /* 0x000fe20000000000 */
[----:B------:R-:W-:Y:S01]  /*6550*/  FADD R28, R181, R20 ;  /* 0x00000014b51c7221 */ /* 0x000fe20000000000 */
[----:B------:R-:W-:Y:S01]  /*6560*/  @!P3 FMUL R83, R83, 0.5 ;  /* 0x3f0000005353b820 */ /* 0x000fe20000400000 */
[----:B------:R-:W3:Y:S01]  /*6570*/  MUFU.EX2 R163, R71 ;  /* 0x0000004700a37308 */ /* 0x000ee20000000800 */
[----:B------:R-:W-:Y:S01]  /*6580*/  FADD R49, R34, R49 ;  /* 0x0000003122317221 */ /* 0x000fe20000000000 */
[----:B------:R-:W-:Y:S01]  /*6590*/  FADD R36, R36, R45 ;  /* 0x0000002d24247221 */ /* 0x000fe20000000000 */
[----:B------:R-:W-:Y:S01]  /*65a0*/  FADD R32, R2, R165 ;  /* 0x000000a502207221 */ /* 0x000fe20000000000 */
[----:B------:R-:W-:Y:S01]  /*65b0*/  FADD R34, R183, R22 ;  /* 0x00000016b7227221 */ /* 0x000fe20000000000 */
[----:B------:R-:W-:Y:S01]  /*65c0*/  FADD R38, R4, R167 ;  /* 0x000000a704267221 */ /* 0x000fe20000000000 */
[----:B------:R-:W-:Y:S01]  /*65d0*/  FADD R45, R173, R26 ;  /* 0x0000001aad2d7221 */ /* 0x000fe20000000000 */
[----:B------:R-:W-:Y:S01]  /*65e0*/  @!P5 FMUL R3, R3, 0.5 ;  /* 0x3f0000000303d820 */ /* 0x000fe20000400000 */
[----:B------:R-:W4:Y:S01]  /*65f0*/  MUFU.EX2 R153, R83 ;  /* 0x0000005300997308 */ /* 0x000f220000000800 */
[----:B--2---:R-:W-:Y:S01]  /*6600*/  @!P6 FMUL R70, R70, R70 ;  /* 0x000000464646e220 */ /* 0x004fe20000400000 */
[----:B-1----:R-:W-:Y:S01]  /*6610*/  @!P2 FMUL R82, R82, R82 ;  /* 0x000000525252a220 */ /* 0x002fe20000400000 */
[----:B------:R-:W-:Y:S01]  /*6620*/  FADD R49, R40, R49 ;  /* 0x0000003128317221 */ /* 0x000fe20000000000 */
[----:B------:R-:W-:Y:S01]  /*6630*/  FADD R40, R28, R45 ;  /* 0x0000002d1c287221 */ /* 0x000fe20000000000 */
[----:B------:R-:W-:Y:S01]  /*6640*/  FADD R44, R32, R51 ;  /* 0x00000033202c7221 */ /* 0x000fe20000000000 */
[----:B------:R-:W-:Y:S01]  /*6650*/  FADD R46, R34, R53 ;  /* 0x00000035222e7221 */ /* 0x000fe20000000000 */
[----:B------:R-:W-:Y:S01]  /*6660*/  FADD R55, R38, R55 ;  /* 0x0000003726377221 */ /* 0x000fe20000000000 */
[----:B------:R-:W1:Y:S01]  /*6670*/  MUFU.EX2 R86, R86 ;  /* 0x0000005600567308 */ /* 0x000e620000000800 */
[----:B---3--:R-:W-:Y:S01]  /*6680*/  @!P1 FMUL R163, R163, R163 ;  /* 0x000000a3a3a39220 */ /* 0x008fe20000400000 */
[----:B------:R-:W-:Y:S01]  /*6690*/  FADD R28, R6, R161 ;  /* 0x000000a1061c7221 */ /* 0x000fe20000000000 */
[----:B------:R-:W-:Y:S01]  /*66a0*/  FADD R32, R179, R70 ;  /* 0x00000046b3207221 */ /* 0x000fe20000000000 */
[----:B------:R-:W-:Y:S01]  /*66b0*/  FADD R38, R169, R82 ;  /* 0x00000052a9267221 */ /* 0x000fe20000000000 */
[----:B------:R-:W-:Y:S01]  /*66c0*/  FADD R34, R10, R163 ;  /* 0x000000a30a227221 */ /* 0x000fe20000000000 */
[----:B------:R-:W-:Y:S01]  /*66d0*/  FADD R42, R42, R47 ;  /* 0x0000002f2a2a7221 */ /* 0x000fe20000000000 */
[----:B------:R-:W-:Y:S01]  /*66e0*/  FADD R49, R36, R49 ;  /* 0x0000003124317221 */ /* 0x000fe20000000000 */
[----:B------:R2:W3:Y:S01]  /*66f0*/  MUFU.EX2 R155, R3 ;  /* 0x00000003009b7308 */ /* 0x0004e20000000800 */
[----:B----4-:R-:W-:Y:S01]  /*6700*/  @!P3 FMUL R153, R153, R153 ;  /* 0x000000999999b220 */ /* 0x010fe20000400000 */
[----:B------:R-:W-:Y:S01]  /*6710*/  F2FP.F16.F32.PACK_AB R181, R2, R181 ;  /* 0x000000b502b5723e */ /* 0x000fe200000000ff */
[----:B------:R-:W-:Y:S01]  /*6720*/  FADD R245, R42, R49 ;  /* 0x000000312af57221 */ /* 0x000fe20000000000 */
[----:B------:R-:W-:Y:S01]  /*6730*/  F2FP.F16.F32.PACK_AB R179, R10, R179 ;  /* 0x000000b30ab3723e */ /* 0x000fe200000000ff */
[----:B------:R-:W-:Y:S01]  /*6740*/  FADD R45, R16, R153 ;  /* 0x00000099102d7221 */ /* 0x000fe20000000000 */
[----:B------:R-:W-:Y:S01]  /*6750*/  F2FP.F16.F32.PACK_AB R168, R25, R168 ;  /* 0x000000a819a8723e */ /* 0x000fe200000000ff */
[----:B------:R-:W-:Y:S01]  /*6760*/  IMAD.MOV.U32 R10, RZ, RZ, 0x2 ;  /* 0x00000002ff0a7424 */ /* 0x000fe200078e00ff */
[----:B------:R-:W-:Y:S01]  /*6770*/  F2FP.F16.F32.PACK_AB R170, R27, R170 ;  /* 0x000000aa1baa723e */ /* 0x000fe200000000ff */
[----:B-1----:R-:W-:Y:S01]  /*6780*/  @!P4 FMUL R86, R86, R86 ;  /* 0x000000565656c220 */ /* 0x002fe20000400000 */
[----:B--2---:R-:W-:Y:S01]  /*6790*/  FADD R3, R177, R24 ;  /* 0x00000018b1037221 */ /* 0x004fe20000000000 */
[----:B------:R-:W-:Y:S01]  /*67a0*/  FADD R45, R28, R45 ;  /* 0x0000002d1c2d7221 */ /* 0x000fe20000000000 */
[----:B------:R-:W-:Y:S01]  /*67b0*/  F2FP.F16.F32.PACK_AB R166, R166, R31 ;  /* 0x0000001fa6a6723e */ /* 0x000fe200000000ff */
[----:B------:R-:W-:Y:S01]  /*67c0*/  FADD R51, R171, R86 ;  /* 0x00000056ab337221 */ /* 0x000fe20000000000 */
[----:B------:R-:W-:Y:S01]  /*67d0*/  FADD R3, R3, R38 ;  /* 0x0000002603037221 */ /* 0x000fe20000000000 */
[----:B------:R-:W-:Y:S01]  /*67e0*/  FADD R44, R44, R45 ;  /* 0x0000002d2c2c7221 */ /* 0x000fe20000000000 */
[----:B------:R-:W-:Y:S01]  /*67f0*/  F2FP.F16.F32.PACK_AB R160, R160, R33 ;  /* 0x00000021a0a0723e */ /* 0x000fe200000000ff */
[----:B---3--:R-:W-:Y:S01]  /*6800*/  @!P5 FMUL R155, R155, R155 ;  /* 0x0000009b9b9bd220 */ /* 0x008fe20000400000 */
[----:B------:R-:W-:Y:S01]  /*6810*/  FADD R51, R32, R51 ;  /* 0x0000003320337221 */ /* 0x000fe20000000000 */
[----:B------:R-:W-:Y:S01]  /*6820*/  FADD R3, R40, R3 ;  /* 0x0000000328037221 */ /* 0x000fe20000000000 */
[----:B------:R-:W-:Y:S01]  /*6830*/  F2FP.F16.F32.PACK_AB R162, R162, R35 ;  /* 0x00000023a2a2723e */ /* 0x000fe200000000ff */
[----:B------:R-:W-:Y:S01]  /*6840*/  FADD R53, R18, R155 ;  /* 0x0000009b12357221 */ /* 0x000fe20000000000 */
[----:B------:R-:W-:Y:S01]  /*6850*/  FADD R46, R46, R51 ;  /* 0x000000332e2e7221 */ /* 0x000fe20000000000 */
[----:B------:R-:W-:-:S02]  /*6860*/  F2FP.F16.F32.PACK_AB R158, R158, R39 ;  /* 0x000000279e9e723e */ /* 0x000fc400000000ff */
[----:B------:R-:W-:Y:S01]  /*6870*/  FADD R34, R34, R53 ;  /* 0x0000003522227221 */ /* 0x000fe20000000000 */
[----:B------:R-:W-:Y:S01]  /*6880*/  FADD R3, R3, R46 ;  /* 0x0000002e03037221 */ /* 0x000fe20000000000 */
[----:B------:R-:W-:Y:S02]  /*6890*/  F2FP.F16.F32.PACK_AB R152, R152, R41 ;  /* 0x000000299898723e */ /* 0x000fe400000000ff */
[----:B------:R-:W-:Y:S01]  /*68a0*/  FADD R55, R55, R34 ;  /* 0x0000002237377221 */ /* 0x000fe20000000000 */
[----:B------:R-:W-:Y:S02]  /*68b0*/  F2FP.F16.F32.PACK_AB R154, R154, R43 ;  /* 0x0000002b9a9a723e */ /* 0x000fe400000000ff */
[----:B------:R-:W-:Y:S01]  /*68c0*/  F2FP.F16.F32.PACK_AB R183, R4, R183 ;  /* 0x000000b704b7723e */ /* 0x000fe200000000ff */
[----:B------:R-:W-:Y:S01]  /*68d0*/  FADD R44, R44, R55 ;  /* 0x000000372c2c7221 */ /* 0x000fe20000000000 */
[----:B------:R-:W-:Y:S02]  /*68e0*/  F2FP.F16.F32.PACK_AB R177, R6, R177 ;  /* 0x000000b106b1723e */ /* 0x000fe400000000ff */
[----:B------:R-:W-:Y:S01]  /*68f0*/  F2FP.F16.F32.PACK_AB R173, R12, R173 ;  /* 0x000000ad0cad723e */ /* 0x000fe200000000ff */
[----:B------:R-:W-:Y:S01]  /*6900*/  FADD R246, R3, R44 ;  /* 0x0000002c03f67221 */ /* 0x000fe20000000000 */
[----:B------:R-:W-:-:S02]  /*6910*/  F2FP.F16.F32.PACK_AB R169, R16, R169 ;  /* 0x000000a910a9723e */ /* 0x000fc400000000ff */
[----:B------:R-:W-:Y:S02]  /*6920*/  F2FP.F16.F32.PACK_AB R171, R18, R171 ;  /* 0x000000ab12ab723e */ /* 0x000fe400000000ff */
[----:B------:R-:W-:Y:S02]  /*6930*/  F2FP.F16.F32.PACK_AB R165, R165, R20 ;  /* 0x00000014a5a5723e */ /* 0x000fe400000000ff */
[----:B------:R-:W-:Y:S02]  /*6940*/  F2FP.F16.F32.PACK_AB R167, R167, R22 ;  /* 0x00000016a7a7723e */ /* 0x000fe400000000ff */
[----:B------:R-:W-:Y:S02]  /*6950*/  F2FP.F16.F32.PACK_AB R161, R161, R24 ;  /* 0x00000018a1a1723e */ /* 0x000fe400000000ff */
[----:B------:R-:W-:Y:S02]  /*6960*/  F2FP.F16.F32.PACK_AB R163, R163, R70 ;  /* 0x00000046a3a3723e */ /* 0x000fe400000000ff */
[----:B------:R-:W-:-:S02]  /*6970*/  F2FP.F16.F32.PACK_AB R153, R153, R82 ;  /* 0x000000529999723e */ /* 0x000fc400000000ff */
[----:B------:R-:W-:Y:S02]  /*6980*/  F2FP.F16.F32.PACK_AB R155, R155, R86 ;  /* 0x000000569b9b723e */ /* 0x000fe400000000ff */
[----:B------:R-:W-:-:S07]  /*6990*/  SHF.L.U32 R2, RZ, 0x1f, RZ ;  /* 0x0000001fff027819 */ /* 0x000fce00000006ff */
.L_x_23:
[----:B-1----:R-:W1:Y:S01]  /*69a0*/  S2R R6, SR_CgaCtaId ;  /* 0x0000000000067919 */ /* 0x002e620000008800 */
[----:B------:R-:W-:-:S04]  /*69b0*/  MOV R5, 0x400 ;  /* 0x0000040000057802 */ /* 0x000fc80000000f00 */
[----:B-1----:R-:W-:-:S04]  /*69c0*/  LEA R5, R6, R5, 0x18 ;  /* 0x0000000506057211 */ /* 0x002fc800078ec0ff */
[----:B------:R1:W2:Y:S03]  /*69d0*/  SYNCS.PHASECHK.TRANS64.TRYWAIT P1, [R5+URZ+0x90008], R2 ;  /* 0x09000802050075a7 */ /* 0x0002a6000802017f */
[----:B--2---:R-:W-:Y:S05]  /*69e0*/  @!P1 NANOSLEEP.SYNCS 0x989680 ;  /* 0x009896800000995d */ /* 0x004fea0003900000 */
[----:B------:R-:W2:Y:S02]  /*69f0*/  @!P1 SYNCS.PHASECHK.TRANS64 P1, [R5+URZ+0x90008], R2 ;  /* 0x09000802050095a7 */ /* 0x000ea4000802007f */
[----:B--2---:R-:W-:Y:S05]  /*6a00*/  @!P1 BRA `(.L_x_23) ;  /* 0xfffffffc00e49947 */ /* 0x004fea000383ffff */
[----:B------:R-:W-:Y:S01]  /*6a10*/  LOP3.LUT R252, R252, 0x4000000, RZ, 0xfc, !PT ;  /* 0x04000000fcfc7812 */ /* 0x000fe200078efcff */
[----:B------:R-:W-:Y:S01]  /*6a20*/  STL [R1+0xd24], R168 ;  /* 0x000d24a801007387 */ /* 0x000fe20000100800 */
[----:B------:R-:W-:Y:S02]  /*6a30*/  UMOV UR7, 0x40000040 ;  /* 0x4000004000077882 */ /* 0x000fe40000000000 */
[----:B-1----:R-:W-:Y:S01]  /*6a40*/  IADD3 R2, R252, 0x2000, RZ ;  /* 0x00002000fc027810 */ /* 0x002fe20007ffe0ff */
[----:B------:R-:W-:Y:S03]  /*6a50*/  STL [R1+0xd20], R169 ;  /* 0x000d20a901007387 */ /* 0x000fe60000100800 */
[----:B------:R-:W-:Y:S01]  /*6a60*/  R2UR UR6, R2 ;  /* 0x00000000020672ca */ /* 0x000fe200000e0000 */
[----:B------:R-:W-:Y:S04]  /*6a70*/  STL [R1+0xd1c], R170 ;  /* 0x000d1caa01007387 */ /* 0x000fe80000100800 */
        /* <DEDUP_REMOVED lines=8> */
[----:B------:R1:W-:Y:S04]  /*6b00*/  STL [R1+0x528], R155 ;  /* 0x0005289b01007387 */ /* 0x0003e80000100800 */
[----:B------:R-:W-:Y:S04]  /*6b10*/  STL [R1+0x524], R5 ;  /* 0x0005240501007387 */ /* 0x000fe80000100800 */
[----:B------:R-:W-:Y:S01]  /*6b20*/  STL [R1+0x520], R244 ;  /* 0x000520f401007387 */ /* 0x000fe20000100800 */
[----:B-1----:R-:W-:-:S03]  /*6b30*/  WARPGROUP.ARRIVE ;  /* 0x00000000000079c5 */ /* 0x002fc60000000000 */
[----:B------:R-:W-:Y:S03]  /*6b40*/  STL [R1+0x51c], R0 ;  /* 0x00051c0001007387 */ /* 0x000fe60000100800 */
[----:B------:R-:W-:Y:S01]  /*6b50*/  HGMMA.64x256x16.F32 R28, R180, gdesc[UR4].tnspB, RZ, !UPT, gsb0 ;  /* 0x43e00004b41c7df0 */ /* 0x000fe2000c0008ff */
[----:B------:R1:W-:Y:S04]  /*6b60*/  STL [R1+0x518], R251 ;  /* 0x000518fb01007387 */ /* 0x0003e80000100800 */
        /* <DEDUP_REMOVED lines=12> */
[----:B------:R-:W-:Y:S04]  /*6c30*/  STL [R1+0x4e4], R13 ;  /* 0x0004e40d01007387 */ /* 0x000fe80000100800 */
[----:B------:R-:W-:Y:S04]  /*6c40*/  STL [R1+0x4e0], R11 ;  /* 0x0004e00b01007387 */ /* 0x000fe80000100800 */
[----:B------:R-:W-:Y:S04]  /*6c50*/  STL [R1+0x4dc], R10 ;  /* 0x0004dc0a01007387 */ /* 0x000fe80000100800 */
[----:B------:R-:W-:Y:S04]  /*6c60*/  STL [R1+0x4d8], R9 ;  /* 0x0004d80901007387 */ /* 0x000fe80000100800 */
[----:B------:R-:W-:Y:S04]  /*6c70*/  STL [R1+0x4d4], R8 ;  /* 0x0004d40801007387 */ /* 0x000fe80000100800 */
[----:B------:R-:W-:Y:S01]  /*6c80*/  STL [R1+0x4d0], R7 ;  /* 0x0004d00701007387 */ /* 0x000fe20000100800 */
[C---:B------:R-:W-:Y:S01]  /*6c90*/  VIADD R2, R252.reuse, 0x3000 ;  /* 0x00003000fc027836 */ /* 0x040fe20000000000 */
[C---:B------:R-:W-:Y:S01]  /*6ca0*/  IADD3 R3, R252.reuse, 0x2080, RZ ;  /* 0x00002080fc037810 */ /* 0x040fe20007ffe0ff */
[----:B------:R-:W-:-:S03]  /*6cb0*/  VIADD R4, R252, 0x3080 ;  /* 0x00003080fc047836 */ /* 0x000fc60000000000 */
[----:B------:R-:W-:Y:S02]  /*6cc0*/  R2UR UR8, R2 ;  /* 0x00000000020872ca */ /* 0x000fe400000e0000 */
[----:B------:R-:W-:Y:S02]  /*6cd0*/  R2UR UR7, R3 ;  /* 0x00000000030772ca */ /* 0x000fe400000e0000 */
[----:B------:R-:W-:Y:S01]  /*6ce0*/  R2UR UR6, R4 ;  /* 0x00000000040672ca */ /* 0x000fe200000e0000 */
[----:B------:R-:W-:-:S08]  /*6cf0*/  UMOV UR11, 0x40000040 ;  /* 0x40000040000b7882 */ /* 0x000fd00000000000 */
[----:B------:R-:W-:Y:S01]  /*6d00*/  UMOV UR10, UR8 ;  /* 0x00000008000a7c82 */ /* 0x000fe20008000000 */
[----:B------:R-:W-:Y:S02]  /*6d10*/  WARPGROUP.DEPBAR.LE gsb0, 0x0 ;  /* 0x00008000000079c5 */ /* 0x000fe40000010000 */
[----:B------:R-:W-:Y:S01]  /*6d20*/  STL.64 [R1], R28 ;  /* 0x0000001c01007387 */ /* 0x000fe20000100a00 */
[----:B------:R-:W-:Y:S01]  /*6d30*/  IMAD.MOV.U32 R26, RZ, RZ, R55 ;  /* 0x000000ffff1a7224 */ /* 0x000fe200078e0037 */
[----:B------:R-:W-:Y:S01]  /*6d40*/  MOV R25, R54 ;  /* 0x0000003600197202 */ /* 0x000fe20000000f00 */
[----:B------:R-:W-:Y:S01]  /*6d50*/  IMAD.MOV.U32 R24, RZ, RZ, R53 ;  /* 0x000000ffff187224 */ /* 0x000fe200078e0035 */
[----:B------:R-:W-:Y:S01]  /*6d60*/  STL.64 [R1+0x8], R30 ;  /* 0x0000081e01007387 */ /* 0x000fe20000100a00 */
[----:B-1----:R-:W-:Y:S01]  /*6d70*/  MOV R251, R56 ;  /* 0x0000003800fb7202 */ /* 0x002fe20000000f00 */
[----:B--2---:R-:W-:Y:S01]  /*6d80*/  IMAD.MOV.U32 R250, RZ, RZ, R57 ;  /* 0x000000fffffa7224 */ /* 0x004fe200078e0039 */
[----:B---3--:R-:W-:Y:S01]  /*6d90*/  MOV R249, R58 ;  /* 0x0000003a00f97202 */ /* 0x008fe20000000f00 */
[----:B------:R-:W-:Y:S01]  /*6da0*/  STL.64 [R1+0x10], R32 ;  /* 0x0000102001007387 */ /* 0x000fe20000100a00 */
[----:B----4-:R-:W-:Y:S01]  /*6db0*/  IMAD.MOV.U32 R248, RZ, RZ, R59 ;  /* 0x000000fffff87224 */ /* 0x010fe200078e003b */
[----:B------:R-:W-:Y:S01]  /*6dc0*/  MOV R247, R60 ;  /* 0x0000003c00f77202 */ /* 0x000fe20000000f00 */
[----:B------:R-:W-:Y:S01]  /*6dd0*/  IMAD.MOV.U32 R246, RZ, RZ, R61 ;  /* 0x000000fffff67224 */ /* 0x000fe200078e003d */
[----:B------:R-:W-:Y:S01]  /*6de0*/  STL.64 [R1+0x18], R34 ;  /* 0x0000182201007387 */ /* 0x000fe20000100a00 */
[----:B------:R-:W-:Y:S01]  /*6df0*/  MOV R245, R62 ;  /* 0x0000003e00f57202 */ /* 0x000fe20000000f00 */
[----:B------:R-:W-:Y:S01]  /*6e00*/  IMAD.MOV.U32 R244, RZ, RZ, R63 ;  /* 0x000000fffff47224 */ /* 0x000fe200078e003f */
[----:B------:R-:W-:Y:S01]  /*6e10*/  MOV R243, R64 ;  /* 0x0000004000f37202 */ /* 0x000fe20000000f00 */
[----:B------:R-:W-:Y:S01]  /*6e20*/  STL.64 [R1+0x20], R36 ;  /* 0x0000202401007387 */ /* 0x000fe20000100a00 */
[----:B------:R-:W-:Y:S01]  /*6e30*/  IMAD.MOV.U32 R242, RZ, RZ, R65 ;  /* 0x000000fffff27224 */ /* 0x000fe200078e0041 */
        /* <DEDUP_REMOVED lines=30> */
[----:B------:R-:W-:Y:S01]  /*7020*/  STL [R1+0x60], R52 ;  /* 0x0000603401007387 */ /* 0x000fe20000100800 */
[----:B------:R-:W-:Y:S01]  /*7030*/  IMAD.MOV.U32 R218, RZ, RZ, R89 ;  /* 0x000000ffffda7224 */ /* 0x000fe200078e0059 */
[----:B------:R-:W-:Y:S01]  /*7040*/  MOV R217, R90 ;  /* 0x0000005a00d97202 */ /* 0x000fe20000000f00 */
[----:B------:R-:W-:Y:S01]  /*7050*/  IMAD.MOV.U32 R216, RZ, RZ, R91 ;  /* 0x000000ffffd87224 */ /* 0x000fe200078e005b */
[----:B------:R-:W-:Y:S01]  /*7060*/  STL [R1+0x1a4], R133 ;  /* 0x0001a48501007387 */ /* 0x000fe20000100800 */
        /* <DEDUP_REMOVED lines=39> */
[----:B------:R1:W-:Y:S01]  /*72e0*/  STL.64 [R1+0x1f0], R152 ;  /* 0x0001f09801007387 */ /* 0x0003e20000100a00 */
[----:B------:R-:W-:Y:S01]  /*72f0*/  MOV R185, R122 ;  /* 0x0000007a00b97202 */ /* 0x000fe20000000f00 */
[----:B------:R-:W-:Y:S01]  /*7300*/  IMAD.MOV.U32 R184, RZ, RZ, R123 ;  /* 0x000000ffffb87224 */ /* 0x000fe200078e007b */
        /* <DEDUP_REMOVED lines=10> */
[----:B-1----:R-:W-:Y:S01]  /*73b0*/  MOV R152, R132 ;  /* 0x0000008400987202 */ /* 0x002fe20000000f00 */
[----:B------:R1:W-:Y:S01]  /*73c0*/  STL.64 [R1+0x1f8], R154 ;  /* 0x0001f89a01007387 */ /* 0x0003e20000100a00 */
[----:B------:R-:W-:-:S02]  /*73d0*/  MOV R4, R24 ;  /* 0x0000001800047202 */ /* 0x000fc40000000f00 */
[----:B------:R-:W-:Y:S01]  /*73e0*/  WARPGROUP.ARRIVE ;  /* 0x00000000000079c5 */ /* 0x000fe20000000000 */
[----:B------:R-:W2:Y:S05]  /*73f0*/  LDL.LU R153, [R1+0x1a4] ;  /* 0x0001a40001997983 */ /* 0x000eaa0000300800 */
[----:B------:R-:W-:Y:S01]  /*7400*/  HGMMA.64x256x16.F32 R24, R180, gdesc[UR8].tnspB, RZ, !UPT, gsb0 ;  /* 0x43e00008b4187df0 */ /* 0x000fe2000c0008ff */
[----:B-1----:R-:W2:Y:S04]  /*7410*/  LDL.LU R154, [R1+0x1a8] ;  /* 0x0001a800019a7983 */ /* 0x002ea80000300800 */
[----:B------:R-:W2:Y:S04]  /*7420*/  LDL.LU R155, [R1+0x1ac] ;  /* 0x0001ac00019b7983 */ /* 0x000ea80000300800 */
[----:B------:R-:W3:Y:S04]  /*7430*/  LDL.LU R23, [R1+0x1b0] ;  /* 0x0001b00001177983 */ /* 0x000ee80000300800 */
[----:B------:R-:W4:Y:S04]  /*7440*/  LDL.LU R22, [R1+0x1b4] ;  /* 0x0001b40001167983 */ /* 0x000f280000300800 */
[----:B------:R-:W2:Y:S04]  /*7450*/  LDL.LU R21, [R1+0x1b8] ;  /* 0x0001b80001157983 */ /* 0x000ea80000300800 */
[----:B------:R-:W4:Y:S04]  /*7460*/  LDL.LU R20, [R1+0x1bc] ;  /* 0x0001bc0001147983 */ /* 0x000f280000300800 */
        /* <DEDUP_REMOVED lines=16> */
[----:B------:R-:W-:Y:S04]  /*7570*/  STL.64 [R1+0x10f0], R174 ;  /* 0x0010f0ae01007387 */ /* 0x000fe80000100a00 */
[----:B------:R-:W-:Y:S04]  /*7580*/  STL.64 [R1+0x10e8], R172 ;  /* 0x0010e8ac01007387 */ /* 0x000fe80000100a00 */
[----:B------:R-:W-:Y:S04]  /*7590*/  STL.64 [R1+0x10e0], R166 ;  /* 0x0010e0a601007387 */ /* 0x000fe80000100a00 */
[----:B------:R-:W-:Y:S04]  /*75a0*/  STL.64 [R1+0x10d8], R164 ;  /* 0x0010d8a401007387 */ /* 0x000fe80000100a00 */
[----:B------:R-:W-:Y:S04]  /*75b0*/  STL.64 [R1+0x10d0], R158 ;  /* 0x0010d09e01007387 */ /* 0x000fe80000100a00 */
[----:B------:R-:W-:Y:S01]  /*75c0*/  STL.64 [R1+0x10c8], R156 ;  /* 0x0010c89c01007387 */ /* 0x000fe20000100a00 */
[----:B------:R-:W-:-:S03]  /*75d0*/  WARPGROUP.DEPBAR.LE gsb0, 0x0 ;  /* 0x00008000000079c5 */ /* 0x000fc60000010000 */
[----:B------:R-:W-:Y:S04]  /*75e0*/  STL.64 [R1+0x10c0], R150 ;  /* 0x0010c09601007387 */ /* 0x000fe80000100a00 */
        /* <DEDUP_REMOVED lines=50> */
[----:B------:R1:W-:Y:S04]  /*7910*/  STL.64 [R1+0xf28], R48 ;  /* 0x000f283001007387 */ /* 0x0003e80000100a00 */
[----:B-1----:R-:W4:Y:S04]  /*7920*/  LDL.LU R48, [R1] ;  /* 0x0000000001307983 */ /* 0x002f280000300800 */
        /* <DEDUP_REMOVED lines=23> */
[----:B------:R-:W4:Y:S01]  /*7aa0*/  LDL.LU R72, [R1+0x60] ;  /* 0x0000600001487983 */ /* 0x000f220000300800 */
        /* <DEDUP_REMOVED lines=78> */
[----:B---3--:R-:W-:Y:S01]  /*7f90*/  MOV R156, R23 ;  /* 0x00000017009c7202 */ /* 0x008fe20000000f00 */
[----:B------:R-:W-:Y:S01]  /*7fa0*/  IMAD.MOV.U32 R143, RZ, RZ, R184 ;  /* 0x000000ffff8f7224 */ /* 0x000fe200078e00b8 */
[----:B--2---:R-:W-:Y:S01]  /*7fb0*/  MOV R158, R21 ;  /* 0x00000015009e7202 */ /* 0x004fe20000000f00 */
[----:B----4-:R-:W-:Y:S01]  /*7fc0*/  IMAD.MOV.U32 R157, RZ, RZ, R22 ;  /* 0x000000ffff9d7224 */ /* 0x010fe200078e0016 */
        /* <DEDUP_REMOVED lines=16> */
[----:B------:R-:W-:Y:S01]  /*80d0*/  UMOV UR10, UR7 ;  /* 0x00000007000a7c82 */ /* 0x000fe20008000000 */
[----:B------:R-:W-:Y:S01]  /*80e0*/  IMAD.MOV.U32 R175, RZ, RZ, R0 ;  /* 0x000000ffffaf7224 */ /* 0x000fe200078e0000 */
[----:B------:R-:W-:-:S05]  /*80f0*/  UMOV UR11, 0x40000040 ;  /* 0x40000040000b7882 */ /* 0x000fca0000000000 */
[----:B------:R-:W-:-:S06]  /*8100*/  WARPGROUP.ARRIVE ;  /* 0x00000000000079c5 */ /* 0x000fcc0000000000 */
[----:B------:R-:W-:Y:S03]  /*8110*/  HGMMA.64x256x16.F32 R48, R176, gdesc[UR8].tnspB, R48, gsb0 ;  /* 0x43e00008b0307df0 */ /* 0x000fe60008000830 */
[----:B------:R-:W-:Y:S02]  /*8120*/  WARPGROUP.DEPBAR.LE gsb0, 0x0 ;  /* 0x00008000000079c5 */ /* 0x000fe40000010000 */
[----:B------:R-:W-:Y:S04]  /*8130*/  STL.64 [R1], R48 ;  /* 0x0000003001007387 */ /* 0x000fe80000100a00 */
        /* <DEDUP_REMOVED lines=63> */
[----:B-1----:R-:W2:Y:S04]  /*8530*/  LDL.LU.64 R174, [R1+0x10f0] ;  /* 0x0010f00001ae7983 */ /* 0x002ea80000300a00 */
[----:B------:R-:W2:Y:S04]  /*8540*/  LDL.LU.64 R172, [R1+0x10e8] ;  /* 0x0010e80001ac7983 */ /* 0x000ea80000300a00 */
[----:B------:R-:W3:Y:S04]  /*8550*/  LDL.LU.64 R166, [R1+0x10e0] ;  /* 0x0010e00001a67983 */ /* 0x000ee80000300a00 */
[----:B------:R-:W4:Y:S04]  /*8560*/  LDL.LU.64 R164, [R1+0x10d8] ;  /* 0x0010d80001a47983 */ /* 0x000f280000300a00 */
[----:B------:R-:W4:Y:S04]  /*8570*/  LDL.LU.64 R158, [R1+0x10d0] ;  /* 0x0010d000019e7983 */ /* 0x000f280000300a00 */
[----:B------:R-:W4:Y:S04]  /*8580*/  LDL.LU.64 R156, [R1+0x10c8] ;  /* 0x0010c800019c7983 */ /* 0x000f280000300a00 */
[----:B------:R-:W2:Y:S04]  /*8590*/  LDL.LU.64 R150, [R1+0x10c0] ;  /* 0x0010c00001967983 */ /* 0x000ea80000300a00 */
        /* <DEDUP_REMOVED lines=50> */
[----:B------:R-:W2:Y:S01]  /*88c0*/  LDL.LU.64 R48, [R1+0xf28] ;  /* 0x000f280001307983 */ /* 0x000ea20000300a00 */
[----:B------:R-:W-:Y:S01]  /*88d0*/  UMOV UR7, 0x40000040 ;  /* 0x4000004000077882 */ /* 0x000fe20000000000 */
[----:B--2---:R-:W-:-:S06]  /*88e0*/  WARPGROUP.ARRIVE ;  /* 0x00000000000079c5 */ /* 0x004fcc0000000000 */
[----:B------:R-:W-:Y:S03]  /*88f0*/  HGMMA.64x256x16.F32 R24, R176, gdesc[UR4].tnspB, R24, gsb0 ;  /* 0x43e00004b0187df0 */ /* 0x000fe60008000818 */
[----:B------:R-:W-:Y:S02]  /*8900*/  WARPGROUP.DEPBAR.LE gsb0, 0x0 ;  /* 0x00008000000079c5 */ /* 0x000fe40000010000 */
        /* <DEDUP_REMOVED lines=64> */
[----:B-1----:R-:W2:Y:S04]  /*8d10*/  LDL.LU.64 R24, [R1] ;  /* 0x0000000001187983 */ /* 0x002ea80000300a00 */
        /* <DEDUP_REMOVED lines=63> */
[----:B------:R-:W-:Y:S01]  /*9110*/  IADD3 R2, R252, 0x2100, RZ ;  /* 0x00002100fc027810 */ /* 0x000fe20007ffe0ff */
[----:B------:R-:W-:-:S03]  /*9120*/  UMOV UR7, 0x40000040 ;  /* 0x4000004000077882 */ /* 0x000fc60000000000 */
[----:B------:R-:W-:Y:S01]  /*9130*/  R2UR UR6, R2 ;  /* 0x00000000020672ca */ /* 0x000fe200000e0000 */
[----:B--2---:R-:W-:-:S12]  /*9140*/  WARPGROUP.ARRIVE ;  /* 0x00000000000079c5 */ /* 0x004fd80000000000 */
[----:B------:R-:W-:Y:S03]  /*9150*/  HGMMA.64x256x16.F32 R24, R172, gdesc[UR4].tnspB, R24, gsb0 ;  /* 0x43e00004ac187df0 */ /* 0x000fe60008000818 */
[----:B------:R-:W-:Y:S02]  /*9160*/  WARPGROUP.DEPBAR.LE gsb0, 0x0 ;  /* 0x00008000000079c5 */ /* 0x000fe40000010000 */
[----:B------:R-:W-:Y:S01]  /*9170*/  STL.64 [R1], R24 ;  /* 0x0000001801007387 */ /* 0x000fe20000100a00 */
        /* <DEDUP_REMOVED lines=31> */
[----:B------:R1:W-:Y:S01]  /*9370*/  STL.64 [R1+0x40], R40 ;  /* 0x0000402801007387 */ /* 0x0003e20000100a00 */
[----:B------:R-:W-:Y:S01]  /*9380*/  IMAD.MOV.U32 R155, RZ, RZ, R126 ;  /* 0x000000ffff9b7224 */ /* 0x000fe200078e007e */
[----:B------:R-:W-:Y:S01]  /*9390*/  MOV R154, R127 ;  /* 0x0000007f009a7202 */ /* 0x000fe20000000f00 */
[----:B------:R-:W-:Y:S01]  /*93a0*/  IMAD.MOV.U32 R161, RZ, RZ, R124 ;  /* 0x000000ffffa17224 */ /* 0x000fe200078e007c */
[----:B------:R-:W2:Y:S01]  /*93b0*/  LDL.LU.64 R150, [R1+0xf20] ;  /* 0x000f200001967983 */ /* 0x000ea20000300a00 */
[----:B------:R-:W-:Y:S01]  /*93c0*/  MOV R160, R125 ;  /* 0x0000007d00a07202 */ /* 0x000fe20000000f00 */
[----:B------:R-:W-:Y:S01]  /*93d0*/  IMAD.MOV.U32 R163, RZ, RZ, R122 ;  /* 0x000000ffffa37224 */ /* 0x000fe200078e007a */
[----:B------:R-:W-:Y:S01]  /*93e0*/  MOV R162, R123 ;  /* 0x0000007b00a27202 */ /* 0x000fe20000000f00 */
[----:B------:R-:W2:Y:S01]  /*93f0*/  LDL.LU.64 R148, [R1+0xf18] ;  /* 0x000f180001947983 */ /* 0x000ea20000300a00 */
        /* <DEDUP_REMOVED lines=105> */
[----:B------:R-:W-:-:S02]  /*9a90*/  MOV R169, R43 ;  /* 0x0000002b00a97202 */ /* 0x000fc40000000f00 */
        /* <DEDUP_REMOVED lines=27> */
[----:B-1----:R-:W2:Y:S04]  /*9c50*/  LDL.LU.64 R40, [R1+0xd68] ;  /* 0x000d680001287983 */ /* 0x002ea80000300a00 */
        /* <DEDUP_REMOVED lines=8> */
[----:B------:R-:W-:-:S05]  /*9ce0*/  VIADD R2, R252, 0x3100 ;  /* 0x00003100fc027836 */ /* 0x000fca0000000000 */
[----:B------:R-:W-:Y:S01]  /*9cf0*/  R2UR UR6, R2 ;  /* 0x00000000020672ca */ /* 0x000fe200000e0000 */
[----:B------:R-:W-:Y:S01]  /*9d00*/  UMOV UR7, 0x40000040 ;  /* 0x4000004000077882 */ /* 0x000fe20000000000 */
[----:B---3--:R-:W-:Y:S04]  /*9d10*/  STL.64 [R1+0xd10], R166 ;  /* 0x000d10a601007387 */ /* 0x008fe80000100a00 */
[----:B----4-:R-:W-:Y:S04]  /*9d20*/  STL.64 [R1+0xd08], R164 ;  /* 0x000d08a401007387 */ /* 0x010fe80000100a00 */
[----:B------:R-:W-:Y:S04]  /*9d30*/  STL.64 [R1+0xd00], R158 ;  /* 0x000d009e01007387 */ /* 0x000fe80000100a00 */
[----:B------:R-:W-:Y:S01]  /*9d40*/  STL.64 [R1+0xcf8], R156 ;  /* 0x000cf89c01007387 */ /* 0x000fe20000100a00 */
        /* <DEDUP_REMOVED lines=59> */
[----:B-1----:R-:W2:Y:S04]  /*a100*/  LDL.LU R40, [R1] ;  /* 0x0000000001287983 */ /* 0x002ea80000300800 */
[----:B------:R-:W2:Y:S04]  /*a110*/  LDL.LU R41, [R1+0x4] ;  /* 0x0000040001297983 */ /* 0x000ea80000300800 */
        /* <DEDUP_REMOVED lines=11> */
[----:B------:R-:W2:Y:S01]  /*a1d0*/  LDL.LU R53, [R1+0x34] ;  /* 0x0000340001357983 */ /* 0x000ea20000300800 */
[----:B------:R-:W-:-:S03]  /*a1e0*/  MOV R58, R168 ;  /* 0x000000a8003a7202 */ /* 0x000fc60000000f00 */
[----:B------:R-:W2:Y:S01]  /*a1f0*/  LDL.LU R54, [R1+0x38] ;  /* 0x0000380001367983 */ /* 0x000ea20000300800 */
[----:B------:R-:W-:-:S03]  /*a200*/  IMAD.MOV.U32 R59, RZ, RZ, R169 ;  /* 0x000000ffff3b7224 */ /* 0x000fc600078e00a9 */
[----:B------:R-:W2:Y:S01]  /*a210*/  LDL.LU R55, [R1+0x3c] ;  /* 0x00003c0001377983 */ /* 0x000ea20000300800 */
[----:B------:R-:W-:-:S03]  /*a220*/  MOV R60, R170 ;  /* 0x000000aa003c7202 */ /* 0x000fc60000000f00 */
[----:B------:R-:W2:Y:S01]  /*a230*/  LDL.LU R56, [R1+0x40] ;  /* 0x0000400001387983 */ /* 0x000ea20000300800 */
[----:B------:R-:W-:-:S03]  /*a240*/  IMAD.MOV.U32 R61, RZ, RZ, R171 ;  /* 0x000000ffff3d7224 */ /* 0x000fc600078e00ab */
[----:B------:R-:W2:Y:S04]  /*a250*/  LDL.LU R57, [R1+0x44] ;  /* 0x0000440001397983 */ /* 0x000ea80000300800 */
[----:B------:R-:W2:Y:S04]  /*a260*/  LDL.LU R168, [R1+0xd24] ;  /* 0x000d240001a87983 */ /* 0x000ea80000300800 */
[----:B------:R-:W2:Y:S04]  /*a270*/  LDL.LU R169, [R1+0xd20] ;  /* 0x000d200001a97983 */ /* 0x000ea80000300800 */
[----:B------:R-:W2:Y:S04]  /*a280*/  LDL.LU R170, [R1+0xd1c] ;  /* 0x000d1c0001aa7983 */ /* 0x000ea80000300800 */
[----:B------:R-:W2:Y:S01]  /*a290*/  LDL.LU R171, [R1+0xd18] ;  /* 0x000d180001ab7983 */ /* 0x000ea20000300800 */
[----:B------:R-:W-:Y:S01]  /*a2a0*/  IADD3 R2, R252, 0x2180, RZ ;  /* 0x00002180fc027810 */ /* 0x000fe20007ffe0ff */
        /* <DEDUP_REMOVED lines=9> */
[----:B------:R-:W-:Y:S01]  /*a340*/  R2UR UR6, R2 ;  /* 0x00000000020672ca */ /* 0x000fe200000e0000 */
        /* <DEDUP_REMOVED lines=95> */
[----:B------:R-:W-:-:S02]  /*a940*/  MOV R164, R5 ;  /* 0x0000000500a47202 */ /* 0x000fc40000000f00 */
[----:B------:R-:W-:Y:S01]  /*a950*/  MOV R166, R3 ;  /* 0x0000000300a67202 */ /* 0x000fe20000000f00 */
[----:B------:R-:W-:-:S05]  /*a960*/  UMOV UR7, 0x40000040 ;  /* 0x4000004000077882 */ /* 0x000fca0000000000 */
[----:B--2---:R-:W-:-:S06]  /*a970*/  WARPGROUP.ARRIVE ;  /* 0x00000000000079c5 */ /* 0x004fcc0000000000 */
        /* <DEDUP_REMOVED lines=129> */
[----:B--2---:R-:W-:-:S11]  /*b190*/  WARPGROUP.ARRIVE ;  /* 0x00000000000079c5 */ /* 0x004fd60000000000 */
        /* <DEDUP_REMOVED lines=130> */
[----:B------:R-:W-:-:S04]  /*b9c0*/  IADD3 R2, R252, 0x2200, RZ ;  /* 0x00002200fc027810 */ /* 0x000fc80007ffe0ff */
[----:B------:R-:W-:Y:S01]  /*b9d0*/  R2UR UR6, R2 ;  /* 0x00000000020672ca */ /* 0x000fe200000e0000 */
[----:B------:R-:W-:Y:S01]  /*b9e0*/  UMOV UR7, 0x40000040 ;  /* 0x4000004000077882 */ /* 0x000fe20000000000 */
[----:B--2---:R-:W-:-:S11]  /*b9f0*/  WARPGROUP.ARRIVE ;  /* 0x00000000000079c5 */ /* 0x004fd60000000000 */
[----:B------:R-:W-:Y:S03]  /*ba00*/  HGMMA.64x256x16.F32 R24, R164, gdesc[UR4].tnspB, R24, gsb0 ;  /* 0x43e00004a4187df0 */ /* 0x000fe60008000818 */
[----:B------:R-:W-:Y:S02]  /*ba10*/  WARPGROUP.DEPBAR.LE gsb0, 0x0 ;  /* 0x00008000000079c5 */ /* 0x000fe40000010000 */
[----:B------:R-:W-:Y:S04]  /*ba20*/  STL.64 [R1], R24 ;  /* 0x0000001801007387 */ /* 0x000fe80000100a00 */
[----:B------:R-:W-:Y:S04]  /*ba30*/  STL.64 [R1+0x8], R26 ;  /* 0x0000081a01007387 */ /* 0x000fe80000100a00 */
[----:B------:R-:W-:Y:S01]  /*ba40*/  STL.64 [R1+0x10], R28 ;  /* 0x0000101c01007387 */ /* 0x000fe20000100a00 */
[----:B------:R-:W-:-:S03]  /*ba50*/  IMAD.MOV.U32 R3, RZ, RZ, R150 ;  /* 0x000000ffff037224 */ /* 0x000fc600078e0096 */
[----:B------:R-:W-:Y:S01]  /*ba60*/  STL.64 [R1+0x18], R30 ;  /* 0x0000181e01007387 */ /* 0x000fe20000100a00 */
[----:B------:R-:W-:-:S03]  /*ba70*/  MOV R0, R151 ;  /* 0x0000009700007202 */ /* 0x000fc60000000f00 */
[----:B------:R-:W-:Y:S01]  /*ba80*/  STL.64 [R1+0x20], R32 ;  /* 0x0000202001007387 */ /* 0x000fe20000100a00 */
[----:B------:R-:W-:Y:S01]  /*ba90*/  IMAD.MOV.U32 R5, RZ, RZ, R148 ;  /* 0x000000ffff057224 */ /* 0x000fe200078e0094 */
[----:B------:R-:W-:Y:S02]  /*baa0*/  MOV R4, R149 ;  /* 0x0000009500047202 */ /* 0x000fe40000000f00 */
[----:B------:R-:W-:Y:S01]  /*bab0*/  STL.64 [R1+0x28], R34 ;  /* 0x0000282201007387 */ /* 0x000fe20000100a00 */
[----:B------:R-:W-:Y:S01]  /*bac0*/  IMAD.MOV.U32 R7, RZ, RZ, R146 ;  /* 0x000000ffff077224 */ /* 0x000fe200078e0092 */
[----:B------:R-:W-:Y:S02]  /*bad0*/  MOV R6, R147 ;  /* 0x0000009300067202 */ /* 0x000fe40000000f00 */
[----:B------:R1:W-:Y:S01]  /*bae0*/  STL.64 [R1+0x30], R36 ;  /* 0x0000302401007387 */ /* 0x0003e20000100a00 */
[----:B------:R-:W-:Y:S01]  /*baf0*/  IMAD.MOV.U32 R9, RZ, RZ, R144 ;  /* 0x000000ffff097224 */ /* 0x000fe200078e0090 */
[----:B------:R-:W-:-:S02]  /*bb00*/  MOV R8, R145 ;  /* 0x0000009100087202 */ /* 0x000fc40000000f00 */
[----:B------:R-:W2:Y:S01]  /*bb10*/  LDL.LU.64 R150, [R1+0xb30] ;  /* 0x000b300001967983 */ /* 0x000ea20000300a00 */
[----:B------:R-:W-:Y:S01]  /*bb20*/  IMAD.MOV.U32 R11, RZ, RZ, R142 ;  /* 0x000000ffff0b7224 */ /* 0x000fe200078e008e */
[----:B------:R-:W-:Y:S02]  /*bb30*/  MOV R10, R143 ;  /* 0x0000008f000a7202 */ /* 0x000fe40000000f00 */
[----:B------:R-:W2:Y:S01]  /*bb40*/  LDL.LU.64 R148, [R1+0xb28] ;  /* 0x000b280001947983 */ /* 0x000ea20000300a00 */
[----:B------:R-:W-:Y:S01]  /*bb50*/  IMAD.MOV.U32 R13, RZ, RZ, R140 ;  /* 0x000000ffff0d7224 */ /* 0x000fe200078e008c */
[----:B------:R-:W-:Y:S02]  /*bb60*/  MOV R12, R141 ;  /* 0x0000008d000c7202 */ /* 0x000fe40000000f00 */
[----:B------:R-:W2:Y:S01]  /*bb70*/  LDL.LU.64 R146, [R1+0xb20] ;  /* 0x000b200001927983 */ /* 0x000ea20000300a00 */
        /* <DEDUP_REMOVED lines=167> */
[----:B----4-:R-:W-:Y:S01]  /*c5f0*/  STL.64 [R1+0x918], R156 ;  /* 0x0009189c01007387 */ /* 0x010fe20000100a00 */
        /* <DEDUP_REMOVED lines=326> */
[----:B------:R-:W3:Y:S01]  /*da60*/  LDL.LU.64 R32, [R1+0x738] ;  /* 0x0007380001207983 */ /* 0x000ee20000300a00 */
[----:B------:R-:W-:-:S05]  /*da70*/  VIADD R2, R252, 0x3280 ;  /* 0x00003280fc027836 */ /* 0x000fca0000000000 */
[----:B------:R-:W-:Y:S01]  /*da80*/  R2UR UR6, R2 ;  /* 0x00000000020672ca */ /* 0x000fe200000e0000 */
[----:B------:R-:W-:Y:S01]  /*da90*/  UMOV UR7, 0x40000040 ;  /* 0x4000004000077882 */ /* 0x000fe20000000000 */
[----:B---3--:R-:W-:-:S11]  /*daa0*/  WARPGROUP.ARRIVE ;  /* 0x00000000000079c5 */ /* 0x008fd60000000000 */
        /* <DEDUP_REMOVED lines=136> */
[----:B------:R-:W-:Y:S01]  /*e330*/  STL.64 [R1], R24 ;  /* 0x0000001801007387 */ /* 0x000fe20000100a00 */
        /* <DEDUP_REMOVED lines=251> */
[----:B------:R-:W-:Y:S04]  /*f2f0*/  STL.64 [R1+0x2f0], R32 ;  /* 0x0002f02001007387 */ /* 0x000fe80000100a00 */
[----:B------:R-:W-:Y:S04]  /*f300*/  STL.64 [R1+0x2e8], R30 ;  /* 0x0002e81e01007387 */ /* 0x000fe80000100a00 */
[----:B------:R-:W-:Y:S04]  /*f310*/  STL.64 [R1+0x2e0], R28 ;  /* 0x0002e01c01007387 */ /* 0x000fe80000100a00 */
[----:B------:R-:W-:Y:S04]  /*f320*/  STL.64 [R1+0x2d8], R26 ;  /* 0x0002d81a01007387 */ /* 0x000fe80000100a00 */
[----:B------:R2:W-:Y:S01]  /*f330*/  STL.64 [R1+0x2d0], R24 ;  /* 0x0002d01801007387 */ /* 0x0005e20000100a00 */
[----:B-1----:R-:W-:Y:S01]  /*f340*/  MOV R34, R152 ;  /* 0x0000009800227202 */ /* 0x002fe20000000f00 */
[----:B------:R-:W-:-:S02]  /*f350*/  IMAD.MOV.U32 R35, RZ, RZ, R153 ;  /* 0x000000ffff237224 */ /* 0x000fc400078e0099 */
[----:B--2---:R-:W2:Y:S04]  /*f360*/  LDL.LU R24, [R1] ;  /* 0x0000000001187983 */ /* 0x004ea80000300800 */
        /* <DEDUP_REMOVED lines=130> */
[----:B------:R-:W-:Y:S01]  /*fb90*/  UMOV UR7, 0x40000040 ;  /* 0x4000004000077882 */ /* 0x000fe20000000000 */
[----:B------:R-:W-:Y:S01]  /*fba0*/  MOV R150, R4 ;  /* 0x0000000400967202 */ /* 0x000fe20000000f00 */
[----:B------:R-:W3:Y:S04]  /*fbb0*/  LDL.LU R5, [R1+0x524] ;  /* 0x0005240001057983 */ /* 0x000ee80000300800 */
[----:B------:R-:W4:Y:S04]  /*fbc0*/  LDL.LU R244, [R1+0x520] ;  /* 0x0005200001f47983 */ /* 0x000f280000300800 */
[----:B------:R-:W4:Y:S04]  /*fbd0*/  LDL.LU R0, [R1+0x51c] ;  /* 0x00051c0001007983 */ /* 0x000f280000300800 */
[----:B------:R1:W5:Y:S04]  /*fbe0*/  LDL.LU R251, [R1+0x518] ;  /* 0x0005180001fb7983 */ /* 0x0003680000300800 */
        /* <DEDUP_REMOVED lines=17> */
[----:B------:R1:W5:Y:S01]  /*fd00*/  LDL.LU R7, [R1+0x4d0] ;  /* 0x0004d00001077983 */ /* 0x0003620000300800 */
        /* <DEDUP_REMOVED lines=67> */
[----:B--2---:R-:W2:Y:S04]  /*10140*/  LDL.LU.64 R150, [R1+0x4c8] ;  /* 0x0004c80001967983 */ /* 0x004ea80000300a00 */
        /* <DEDUP_REMOVED lines=66> */
[----:B---3--:R-:W-:-:S05]  /*10570*/  IADD3 R3, R5, 0x90020, RZ ;  /* 0x0009002005037810 */ /* 0x008fca0007ffe0ff */
[----:B------:R1:W-:Y:S01]  /*10580*/  STL [R1+0x2cc], R3 ;  /* 0x0002cc0301007387 */ /* 0x0003e20000100800 */
[----:B----4-:R-:W-:Y:S02]  /*10590*/  ISETP.GE.AND P1, PT, R244, 0x3, PT ;  /* 0x00000003f400780c */ /* 0x010fe40003f26270 */
[----:B------:R-:W-:Y:S01]  /*105a0*/  PRMT R2, RZ, 0x654, R3 ;  /* 0x00000654ff027816 */ /* 0x000fe20000000003 */
[----:B------:R-:W-:Y:S01]  /*105b0*/  VIADD R6, R0, 0x80 ;  /* 0x0000008000067836 */ /* 0x000fe20000000000 */
[----:B------:R-:W-:Y:S01]  /*105c0*/  IADD3 R244, R244, -0x1, RZ ;  /* 0xfffffffff4f47810 */ /* 0x000fe20007ffe0ff */
[----:B--2---:R-:W-:-:S06]  /*105d0*/  WARPGROUP.ARRIVE ;  /* 0x00000000000079c5 */ /* 0x004fcc0000000000 */
[----:B------:R-:W-:Y:S03]  /*105e0*/  HGMMA.64x256x16.F32 R24, R152, gdesc[UR4].tnspB, R24, gsb0 ;  /* 0x43e0000498187df0 */ /* 0x000fe60008000818 */
[----:B------:R-:W-:Y:S02]  /*105f0*/  WARPGROUP.DEPBAR.LE gsb0, 0x0 ;  /* 0x00008000000079c5 */ /* 0x000fe40000010000 */
[----:B------:R1:W-:Y:S01]  /*10600*/  SYNCS.ARRIVE.TRANS64.RED.A1T0 RZ, [R2+URZ], RZ ;  /* 0x000000ff02ff79a7 */ /* 0x0003e2000810043f */
[----:B------:R-:W-:Y:S05]  /*10610*/  @!P1 BRA `(.L_x_24) ;  /* 0x0000011c00fc9947 */ /* 0x000fea0003800000 */
[----:B------:R-:W2:Y:S01]  /*10620*/  LDC.64 R234, c[0x0][0x198] ;  /* 0x00006600ffea7b82 */ /* 0x000ea20000000a00 */
[----:B-----5:R-:W-:Y:S01]  /*10630*/  IMAD.MOV.U32 R4, RZ, RZ, R218 ;  /* 0x000000ffff047224 */ /* 0x020fe200078e00da */
[----:B-1----:R-:W-:Y:S01]  /*10640*/  MOV R3, R219 ;  /* 0x000000db00037202 */ /* 0x002fe20000000f00 */
[----:B------:R-:W-:Y:S01]  /*10650*/  IMAD.MOV.U32 R233, RZ, RZ, R244 ;  /* 0x000000ffffe97224 */ /* 0x000fe200078e00f4 */
[----:B------:R-:W-:Y:S01]  /*10660*/  MOV R10, 0x2 ;  /* 0x00000002000a7802 */ /* 0x000fe20000000f00 */
[----:B------:R-:W-:Y:S01]  /*10670*/  IMAD.MOV.U32 R11, RZ, RZ, 0x1 ;  /* 0x00000001ff0b7424 */ /* 0x000fe200078e00ff */
[----:B------:R-:W-:-:S07]  /*10680*/  MOV R13, RZ ;  /* 0x000000ff000d7202 */ /* 0x000fce0000000f00 */
.L_x_36:
[----:B------:R-:W1:Y:S01]  /*10690*/  S2R R5, SR_CgaCtaId ;  /* 0x0000000000057919 */ /* 0x000e620000008800 */
[----:B------:R-:W-:Y:S01]  /*106a0*/  MOV R2, 0x400 ;  /* 0x0000040000027802 */ /* 0x000fe20000000f00 */
[----:B------:R-:W-:Y:S01]  /*106b0*/  IMAD.MOV.U32 R0, RZ, RZ, R233 ;  /* 0x000000ffff007224 */ /* 0x000fe200078e00e9 */
[----:B------:R-:W-:-:S04]  /*106c0*/  IADD3 R233, R233, -0x1, RZ ;  /* 0xffffffffe9e97810 */ /* 0x000fc80007ffe0ff */
[----:B------:R-:W-:Y:S02]  /*106d0*/  ISETP.GT.AND P1, PT, R0, 0x2, PT ;  /* 0x000000020000780c */ /* 0x000fe40003f24270 */
[----:B-1----:R-:W-:-:S05]  /*106e0*/  LEA R2, R5, R2, 0x18 ;  /* 0x0000000205027211 */ /* 0x002fca00078ec0ff */
[----:B------:R-:W-:Y:S01]  /*106f0*/  IMAD R0, R10, 0x8, R2 ;  /* 0x000000080a007824 */ /* 0x000fe200078e0202 */
[----:B------:R-:W-:-:S07]  /*10700*/  SHF.L.U32 R2, R13, 0x1f, RZ ;  /* 0x0000001f0d027819 */ /* 0x000fce00000006ff */
.L_x_25:
[----:B-1----:R1:W3:Y:S02]  /*10710*/  SYNCS.PHASECHK.TRANS64.TRYWAIT P2, [R0+URZ+0x90000], R2 ;  /* 0x09000002000075a7 */ /* 0x0022e4000804017f */
[----:B---3--:R-:W-:Y:S05]  /*10720*/  @!P2 NANOSLEEP.SYNCS 0x989680 ;  /* 0x009896800000a95d */ /* 0x008fea0003900000 */
[----:B------:R-:W3:Y:S02]  /*10730*/  @!P2 SYNCS.PHASECHK.TRANS64 P2, [R0+URZ+0x90000], R2 ;  /* 0x090000020000a5a7 */ /* 0x000ee4000804007f */
[----:B---3--:R-:W-:Y:S05]  /*10740*/  @!P2 BRA `(.L_x_25) ;  /* 0xfffffffc00f0a947 */ /* 0x008fea000383ffff */
[----:B------:R-:W-:Y:S05]  /*10750*/  WARPSYNC.ALL ;  /* 0x0000000000007948 */ /* 0x000fea0003800000 */
[----:B------:R-:W3:Y:S04]  /*10760*/  LDL.64 R154, [R1+0x2c0] ;  /* 0x0002c000019a7983 */ /* 0x000ee80000100a00 */
[----:B------:R-:W4:Y:S04]  /*10770*/  LDL.64 R152, [R1+0x2b8] ;  /* 0x0002b80001987983 */ /* 0x000f280000100a00 */
[----:B------:R-:W5:Y:S01]  /*10780*/  LDL.64 R20, [R1+0x2b0] ;  /* 0x0002b00001147983 */ /* 0x000f620000100a00 */
[----:B-1----:R-:W-:Y:S01]  /*10790*/  LEA R0, R10, R247, 0xd ;  /* 0x000000f70a007211 */ /* 0x002fe200078e68ff */
[----:B------:R-:W-:-:S02]  /*107a0*/  UMOV UR19, 0x40000040 ;  /* 0x4000004000137882 */ /* 0x000fc40000000000 */
[----:B------:R-:W2:Y:S01]  /*107b0*/  LDL.64 R18, [R1+0x2a8] ;  /* 0x0002a80001127983 */ /* 0x000ea20000100a00 */
[----:B------:R-:W-:Y:S01]  /*107c0*/  R2UR UR6, R0 ;  /* 0x00000000000672ca */ /* 0x000fe200000e0000 */
[----:B------:R-:W-:Y:S02]  /*107d0*/  UMOV UR15, 0x40000040 ;  /* 0x40000040000f7882 */ /* 0x000fe40000000000 */
[----:B------:R-:W2:Y:S01]  /*107e0*/  LDL.64 R16, [R1+0x2a0] ;  /* 0x0002a00001107983 */ /* 0x000ea20000100a00 */
[----:B------:R-:W-:-:S03]  /*107f0*/  UMOV UR23, 0x40000040 ;  /* 0x4000004000177882 */ /* 0x000fc60000000000 */
[----:B------:R-:W2:Y:S01]  /*10800*/  LDL.64 R218, [R1+0x298] ;  /* 0x0002980001da7983 */ /* 0x000ea20000100a00 */
[----:B------:R-:W-:-:S03]  /*10810*/  UMOV UR11, 0x40000040 ;  /* 0x40000040000b7882 */ /* 0x000fc60000000000 */
[----:B------:R-:W2:Y:S02]  /*10820*/  LDL.64 R14, [R1+0x290] ;  /* 0x00029000010e7983 */ /* 0x000ea40000100a00 */
[----:B------:R-:W-:Y:S01]  /*10830*/  UMOV UR18, UR6 ;  /* 0x0000000600127c82 */ /* 0x000fe20008000000 */
[----:B------:R-:W-:Y:S01]  /*10840*/  VIADD R2, R0, 0x2 ;  /* 0x0000000200027836 */ /* 0x000fe20000000000 */
[----:B------:R-:W2:Y:S04]  /*10850*/  LDL.64 R22, [R1+0x288] ;  /* 0x0002880001167983 */ /* 0x000ea80000100a00 */
[----:B------:R-:W-:Y:S01]  /*10860*/  R2UR UR7, R2 ;  /* 0x00000000020772ca */ /* 0x000fe200000e0000 */
[----:B------:R-:W2:Y:S01]  /*10870*/  LDL.64 R220, [R1+0x260] ;  /* 0x0002600001dc7983 */ /* 0x000ea20000100a00 */
[----:B------:R-:W-:Y:S01]  /*10880*/  UMOV UR27, 0x40000040 ;  /* 0x40000040001b7882 */ /* 0x000fe20000000000 */
[----:B------:R-:W-:-:S02]  /*10890*/  R2UR UR32, R250 ;  /* 0x00000000fa2072ca */ /* 0x000fc400000e0000 */
[----:B------:R-:W-:Y:S01]  /*108a0*/  R2UR UR33, R251 ;  /* 0x00000000fb2172ca */ /* 0x000fe200000e0000 */
[----:B------:R-:W2:Y:S07]  /*108b0*/  LDL R5, [R1+0x2c8] ;  /* 0x0002c80001057983 */ /* 0x000eae0000100800 */
[----:B------:R-:W-:Y:S01]  /*108c0*/  UMOV UR14, UR7 ;  /* 0x00000007000e7c82 */ /* 0x000fe20008000000 */
[----:B------:R-:W-:-:S04]  /*108d0*/  IADD3 R2, R0, 0x4, RZ ;  /* 0x0000000400027810 */ /* 0x000fc80007ffe0ff */
[----:B------:R-:W-:Y:S02]  /*108e0*/  R2UR UR6, R2 ;  /* 0x00000000020672ca */ /* 0x000fe400000e0000 */
[----:B---3--:R-:W-:Y:S02]  /*108f0*/  R2UR UR16, R154 ;  /* 0x000000009a1072ca */ /* 0x008fe400000e0000 */
[----:B------:R-:W-:Y:S02]  /*10900*/  R2UR UR17, R155 ;  /* 0x000000009b1172ca */ /* 0x000fe400000e0000 */
[----:B----4-:R-:W-:Y:S02]  /*10910*/  R2UR UR12, R152 ;  /* 0x00000000980c72ca */ /* 0x010fe400000e0000 */
[----:B------:R-:W-:Y:S02]  /*10920*/  R2UR UR13, R153 ;  /* 0x00000000990d72ca */ /* 0x000fe400000e0000 */
[----:B------:R-:W-:Y:S01]  /*10930*/  WARPGROUP.ARRIVE ;  /* 0x00000000000079c5 */ /* 0x000fe20000000000 */
[----:B-----5:R-:W-:-:S02]  /*10940*/  R2UR UR20, R20 ;  /* 0x00000000141472ca */ /* 0x020fc400000e0000 */
[----:B------:R-:W-:Y:S01]  /*10950*/  R2UR UR21, R21 ;  /* 0x00000000151572ca */ /* 0x000fe200000e0000 */
[----:B------:R-:W-:Y:S01]  /*10960*/  UMOV UR22, UR6 ;  /* 0x0000000600167c82 */ /* 0x000fe20008000000 */
[----:B------:R-:W-:Y:S01]  /*10970*/  VIADD R2, R0, 0x6 ;  /* 0x0000000600027836 */ /* 0x000fe20000000000 */
[----:B--2---:R-:W-:Y:S01]  /*10980*/  R2UR UR8, R18 ;  /* 0x00000000120872ca */ /* 0x004fe200000e0000 */
[----:B------:R-:W-:Y:S01]  /*10990*/  HGMMA.64x128x16.F32 R152, gdesc[UR16], RZ, !UPT, gsb0 ;  /* 0x01e00000109879f0 */ /* 0x000fe2000c0008ff */
[----:B------:R-:W-:Y:S01]  /*109a0*/  R2UR UR9, R19 ;  /* 0x00000000130972ca */ /* 0x000fe200000e0000 */
[----:B------:R-:W2:Y:S01]  /*109b0*/  LDL.64 R20, [R1+0x280] ;  /* 0x0002800001147983 */ /* 0x000ea20000100a00 */
[----:B------:R-:W-:Y:S02]  /*109c0*/  R2UR UR6, R2 ;  /* 0x00000000020672ca */ /* 0x000fe400000e0000 */
[----:B------:R-:W-:Y:S02]  /*109d0*/  R2UR UR16, R16 ;  /* 0x00000000101072ca */ /* 0x000fe400000e0000 */
[----:B------:R-:W-:Y:S01]  /*109e0*/  R2UR UR17, R17 ;  /* 0x00000000111172ca */ /* 0x000fe200000e0000 */
[----:B------:R-:W-:Y:S01]  /*109f0*/  UMOV UR19, 0x40000040 ;  /* 0x4000004000137882 */ /* 0x000fe20000000000 */
[----:B------:R-:W-:-:S02]  /*10a00*/  WARPGROUP.DEPBAR.LE gsb0, 0x0 ;  /* 0x00008000000079c5 */ /* 0x000fc40000010000 */
[----:B------:R-:W-:-:S05]  /*10a10*/  WARPGROUP.ARRIVE ;  /* 0x00000000000079c5 */ /* 0x000fca0000000000 */
[----:B------:R-:W-:Y:S01]  /*10a20*/  UMOV UR10, UR6 ;  /* 0x00000006000a7c82 */ /* 0x000fe20008000000 */
[----:B------:R-:W-:Y:S01]  /*10a30*/  IADD3 R2, R0, 0x400, RZ ;  /* 0x0000040000027810 */ /* 0x000fe20007ffe0ff */
[----:B------:R-:W3:Y:S01]  /*10a40*/  LDL.64 R18, [R1+0x278] ;  /* 0x0002780001127983 */ /* 0x000ee20000100a00 */
[----:B------:R-:W-:Y:S03]  /*10a50*/  HGMMA.64x128x16.F32 R152, gdesc[UR12], R152, gsb0 ;  /* 0x01e000000c9879f0 */ /* 0x000fe60008000898 */
[----:B------:R-:W4:Y:S01]  /*10a60*/  LDL.64 R16, [R1+0x270] ;  /* 0x0002700001107983 */ /* 0x000f220000100a00 */
[----:B------:R-:W-:Y:S02]  /*10a70*/  R2UR UR6, R2 ;  /* 0x00000000020672ca */ /* 0x000fe400000e0000 */
[----:B------:R-:W-:Y:S02]  /*10a80*/  R2UR UR12, R218 ;  /* 0x00000000da0c72ca */ /* 0x000fe400000e0000 */
[----:B------:R-:W-:Y:S01]  /*10a90*/  R2UR UR13, R219 ;  /* 0x00000000db0d72ca */ /* 0x000fe200000e0000 */
[----:B------:R-:W-:-:S02]  /*10aa0*/  WARPGROUP.DEPBAR.LE gsb0, 0x0 ;  /* 0x00008000000079c5 */ /* 0x000fc40000010000 */
[----:B------:R-:W-:-:S06]  /*10ab0*/  WARPGROUP.ARRIVE ;  /* 0x00000000000079c5 */ /* 0x000fcc0000000000 */
[----:B------:R-:W-:Y:S01]  /*10ac0*/  UMOV UR18, UR6 ;  /* 0x0000000600127c82 */ /* 0x000fe20008000000 */
[----:B------:R-:W-:Y:S01]  /*10ad0*/  VIADD R2, R0, 0x402 ;  /* 0x0000040200027836 */ /* 0x000fe20000000000 */
[----:B------:R-:W-:Y:S01]  /*10ae0*/  UMOV UR15, 0x40000040 ;  /* 0x40000040000f7882 */ /* 0x000fe20000000000 */
[----:B------:R-:W5:Y:S01]  /*10af0*/  LDL.64 R218, [R1+0x258] ;  /* 0x0002580001da7983 */ /* 0x000f620000100a00 */
[----:B------:R-:W-:Y:S02]  /*10b00*/  HGMMA.64x128x16.F32 R152, gdesc[UR20], R152, gsb0 ;  /* 0x01e00000149879f0 */ /* 0x000fe40008000898 */
[----:B------:R-:W-:Y:S02]  /*10b10*/  R2UR UR6, R2 ;  /* 0x00000000020672ca */ /* 0x000fe400000e0000 */
[----:B------:R-:W-:Y:S02]  /*10b20*/  R2UR UR20, R14 ;  /* 0x000000000e1472ca */ /* 0x000fe400000e0000 */
[----:B------:R-:W-:Y:S01]  /*10b30*/  R2UR UR21, R15 ;  /* 0x000000000f1572ca */ /* 0x000fe200000e0000 */
[----:B------:R-:W-:-:S02]  /*10b40*/  WARPGROUP.DEPBAR.LE gsb0, 0x0 ;  /* 0x00008000000079c5 */ /* 0x000fc40000010000 */
[----:B------:R-:W-:-:S06]  /*10b50*/  WARPGROUP.ARRIVE ;  /* 0x00000000000079c5 */ /* 0x000fcc0000000000 */
[----:B------:R-:W-:Y:S01]  /*10b60*/  UMOV UR14, UR6 ;  /* 0x00000006000e7c82 */ /* 0x000fe20008000000 */
[----:B------:R-:W-:Y:S01]  /*10b70*/  IADD3 R2, R0, 0x404, RZ ;  /* 0x0000040400027810 */ /* 0x000fe20007ffe0ff */
[----:B------:R-:W-:Y:S01]  /*10b80*/  UMOV UR23, 0x40000040 ;  /* 0x4000004000177882 */ /* 0x000fe20000000000 */
[----:B------:R-:W5:Y:S01]  /*10b90*/  LDL.64 R14, [R1+0x268] ;  /* 0x00026800010e7983 */ /* 0x000f620000100a00 */
[----:B------:R-:W-:Y:S01]  /*10ba0*/  HGMMA.64x128x16.F32 R152, gdesc[UR8], R152, gsb0 ;  /* 0x01e00000089879f0 */ /* 0x000fe20008000898 */
        /* <DEDUP_REMOVED lines=9> */
[----:B------:R-:W-:Y:S03]  /*10c40*/  HGMMA.64x128x16.F32 R152, gdesc[UR16], R152, gsb0 ;  /* 0x01e00000109879f0 */ /* 0x000fe60008000898 */
[----:B------:R-:W-:Y:S02]  /*10c50*/  WARPGROUP.DEPBAR.LE gsb0, 0x0 ;  /* 0x00008000000079c5 */ /* 0x000fe40000010000 */
[----:B------:R-:W-:-:S07]  /*10c60*/  WARPGROUP.ARRIVE ;  /* 0x00000000000079c5 */ /* 0x000fce0000000000 */
[----:B------:R-:W-:Y:S01]  /*10c70*/  HGMMA.64x128x16.F32 R152, gdesc[UR12], R152, gsb0 ;  /* 0x01e000000c9879f0 */ /* 0x000fe20008000898 */
[----:B------:R-:W-:-:S13]  /*10c80*/  R2UR UR6, R2 ;  /* 0x00000000020672ca */ /* 0x000fda00000e0000 */
[----:B------:R-:W-:Y:S01]  /*10c90*/  UMOV UR10, UR6 ;  /* 0x00000006000a7c82 */ /* 0x000fe20008000000 */
[----:B------:R-:W-:Y:S02]  /*10ca0*/  WARPGROUP.DEPBAR.LE gsb0, 0x0 ;  /* 0x00008000000079c5 */ /* 0x000fe40000010000 */
[----:B------:R-:W-:-:S06]  /*10cb0*/  WARPGROUP.ARRIVE ;  /* 0x00000000000079c5 */ /* 0x000fcc0000000000 */
[----:B------:R-:W-:Y:S01]  /*10cc0*/  HGMMA.64x128x16.F32 R152, gdesc[UR20], R152, gsb0 ;  /* 0x01e00000149879f0 */ /* 0x000fe20008000898 */
[----:B------:R-:W-:Y:S02]  /*10cd0*/  IADD3 R2, R0, 0x800, RZ ;  /* 0x0000080000027810 */ /* 0x000fe40007ffe0ff */
[----:B--2---:R-:W-:Y:S02]  /*10ce0*/  R2UR UR16, R20 ;  /* 0x00000000141072ca */ /* 0x004fe400000e0000 */
[----:B------:R-:W-:Y:S02]  /*10cf0*/  R2UR UR6, R2 ;  /* 0x00000000020672ca */ /* 0x000fe400000e0000 */
[----:B------:R-:W-:Y:S01]  /*10d00*/  R2UR UR17, R21 ;  /* 0x00000000151172ca */ /* 0x000fe200000e0000 */
[----:B------:R-:W-:Y:S01]  /*10d10*/  UMOV UR19, 0x40000040 ;  /* 0x4000004000137882 */ /* 0x000fe20000000000 */
[----:B------:R-:W-:Y:S02]  /*10d20*/  WARPGROUP.DEPBAR.LE gsb0, 0x0 ;  /* 0x00008000000079c5 */ /* 0x000fe40000010000 */
[----:B------:R-:W-:-:S07]  /*10d30*/  WARPGROUP.ARRIVE ;  /* 0x00000000000079c5 */ /* 0x000fce0000000000 */
[----:B------:R-:W-:Y:S01]  /*10d40*/  UMOV UR18, UR6 ;  /* 0x0000000600127c82 */ /* 0x000fe20008000000 */
[----:B------:R-:W-:Y:S01]  /*10d50*/  VIADD R2, R0, 0x802 ;  /* 0x0000080200027836 */ /* 0x000fe20000000000 */
[----:B---3--:R-:W-:Y:S02]  /*10d60*/  R2UR UR12, R18 ;  /* 0x00000000120c72ca */ /* 0x008fe400000e0000 */
[----:B------:R-:W-:Y:S01]  /*10d70*/  R2UR UR13, R19 ;  /* 0x00000000130d72ca */ /* 0x000fe200000e0000 */
[----:B------:R-:W-:Y:S01]  /*10d80*/  HGMMA.64x128x16.F32 R152, gdesc[UR8], R152, gsb0 ;  /* 0x01e00000089879f0 */ /* 0x000fe20008000898 */
[----:B------:R-:W-:Y:S01]  /*10d90*/  R2UR UR6, R2 ;  /* 0x00000000020672ca */ /* 0x000fe200000e0000 */
[----:B------:R-:W-:Y:S01]  /*10da0*/  UMOV UR15, 0x40000040 ;  /* 0x40000040000f7882 */ /* 0x000fe20000000000 */
[----:B----4-:R-:W-:Y:S02]  /*10db0*/  R2UR UR20, R16 ;  /* 0x00000000101472ca */ /* 0x010fe400000e0000 */
[----:B------:R-:W-:Y:S01]  /*10dc0*/  R2UR UR21, R17 ;  /* 0x00000000111572ca */ /* 0x000fe200000e0000 */
[----:B------:R-:W-:Y:S01]  /*10dd0*/  UMOV UR23, 0x40000040 ;  /* 0x4000004000177882 */ /* 0x000fe20000000000 */
[----:B------:R-:W2:Y:S04]  /*10de0*/  LDL.64 R20, [R1+0x248] ;  /* 0x0002480001147983 */ /* 0x000ea80000100a00 */
[----:B------:R-:W3:Y:S03]  /*10df0*/  LDL.64 R18, [R1+0x240] ;  /* 0x0002400001127983 */ /* 0x000ee60000100a00 */
[----:B------:R-:W-:Y:S01]  /*10e00*/  UMOV UR14, UR6 ;  /* 0x00000006000e7c82 */ /* 0x000fe20008000000 */
[----:B------:R-:W-:-:S02]  /*10e10*/  WARPGROUP.DEPBAR.LE gsb0, 0x0 ;  /* 0x00008000000079c5 */ /* 0x000fc40000010000 */
[----:B------:R-:W-:Y:S01]  /*10e20*/  WARPGROUP.ARRIVE ;  /* 0x00000000000079c5 */ /* 0x000fe20000000000 */
[----:B------:R-:W-:Y:S02]  /*10e30*/  IADD3 R2, R0, 0x804, RZ ;  /* 0x0000080400027810 */ /* 0x000fe40007ffe0ff */
[----:B-----5:R-:W-:Y:S02]  /*10e40*/  R2UR UR8, R14 ;  /* 0x000000000e0872ca */ /* 0x020fe400000e0000 */
[----:B------:R-:W-:Y:S01]  /*10e50*/  R2UR UR9, R15 ;  /* 0x000000000f0972ca */ /* 0x000fe200000e0000 */
[----:B------:R-:W-:Y:S01]  /*10e60*/  HGMMA.64x128x16.F32 R152, gdesc[UR16], R152, gsb0 ;  /* 0x01e00000109879f0 */ /* 0x000fe20008000898 */
[----:B------:R-:W-:Y:S01]  /*10e70*/  R2UR UR6, R2 ;  /* 0x00000000020672ca */ /* 0x000fe200000e0000 */
[----:B------:R-:W-:Y:S01]  /*10e80*/  UMOV UR11, 0x40000040 ;  /* 0x40000040000b7882 */ /* 0x000fe20000000000 */
[----:B------:R-:W-:Y:S01]  /*10e90*/  R2UR UR24, R22 ;  /* 0x00000000161872ca */ /* 0x000fe200000e0000 */
[----:B------:R-:W4:Y:S01]  /*10ea0*/  LDL.64 R16, [R1+0x238] ;  /* 0x0002380001107983 */ /* 0x000f220000100a00 */
[----:B------:R-:W-:-:S03]  /*10eb0*/  R2UR UR25, R23 ;  /* 0x00000000171972ca */ /* 0x000fc600000e0000 */
[----:B------:R-:W5:Y:S01]  /*10ec0*/  LDL.64 R14, [R1+0x230] ;  /* 0x00023000010e7983 */ /* 0x000f620000100a00 */
[----:B------:R-:W-:Y:S02]  /*10ed0*/  WARPGROUP.DEPBAR.LE gsb0, 0x0 ;  /* 0x00008000000079c5 */ /* 0x000fe40000010000 */
[----:B------:R-:W-:-:S03]  /*10ee0*/  WARPGROUP.ARRIVE ;  /* 0x00000000000079c5 */ /* 0x000fc60000000000 */
[----:B------:R-:W-:Y:S01]  /*10ef0*/  UMOV UR22, UR6 ;  /* 0x0000000600167c82 */ /* 0x000fe20008000000 */
[----:B------:R-:W-:Y:S01]  /*10f00*/  VIADD R2, R0, 0x806 ;  /* 0x0000080600027836 */ /* 0x000fe20000000000 */
[----:B------:R-:W-:Y:S02]  /*10f10*/  R2UR UR16, R220 ;  /* 0x00000000dc1072ca */ /* 0x000fe400000e0000 */
[----:B------:R-:W-:Y:S01]  /*10f20*/  R2UR UR17, R221 ;  /* 0x00000000dd1172ca */ /* 0x000fe200000e0000 */
[----:B------:R-:W-:Y:S01]  /*10f30*/  HGMMA.64x128x16.F32 R152, gdesc[UR12], R152, gsb0 ;  /* 0x01e000000c9879f0 */ /* 0x000fe20008000898 */
[----:B------:R-:W-:Y:S01]  /*10f40*/  R2UR UR6, R2 ;  /* 0x00000000020672ca */ /* 0x000fe200000e0000 */
[----:B------:R-:W-:Y:S01]  /*10f50*/  UMOV UR19, 0x40000040 ;  /* 0x4000004000137882 */ /* 0x000fe20000000000 */
[----:B------:R-:W5:Y:S11]  /*10f60*/  LDL.64 R22, [R1+0x220] ;  /* 0x0002200001167983 */ /* 0x000f760000100a00 */
[----:B------:R-:W-:Y:S01]  /*10f70*/  UMOV UR10, UR6 ;  /* 0x00000006000a7c82 */ /* 0x000fe20008000000 */
[----:B------:R-:W-:-:S02]  /*10f80*/  WARPGROUP.DEPBAR.LE gsb0, 0x0 ;  /* 0x00008000000079c5 */ /* 0x000fc40000010000 */
[----:B------:R-:W-:-:S06]  /*10f90*/  WARPGROUP.ARRIVE ;  /* 0x00000000000079c5 */ /* 0x000fcc0000000000 */
[----:B------:R-:W-:Y:S01]  /*10fa0*/  HGMMA.64x128x16.F32 R152, gdesc[UR20], R152, gsb0 ;  /* 0x01e00000149879f0 */ /* 0x000fe20008000898 */
[----:B------:R-:W-:-:S04]  /*10fb0*/  IADD3 R2, R0, 0xc00, RZ ;  /* 0x00000c0000027810 */ /* 0x000fc80007ffe0ff */
[----:B------:R-:W-:Y:S01]  /*10fc0*/  R2UR UR6, R2 ;  /* 0x00000000020672ca */ /* 0x000fe200000e0000 */
[----:B------:R-:W-:Y:S02]  /*10fd0*/  WARPGROUP.DEPBAR.LE gsb0, 0x0 ;  /* 0x00008000000079c5 */ /* 0x000fe40000010000 */
[----:B------:R-:W-:-:S06]  /*10fe0*/  WARPGROUP.ARRIVE ;  /* 0x00000000000079c5 */ /* 0x000fcc0000000000 */
[----:B------:R-:W-:Y:S04]  /*10ff0*/  HGMMA.64x128x16.F32 R152, gdesc[UR8], R152, gsb0 ;  /* 0x01e00000089879f0 */ /* 0x000fe80008000898 */
[----:B------:R-:W-:Y:S01]  /*11000*/  UMOV UR18, UR6 ;  /* 0x0000000600127c82 */ /* 0x000fe20008000000 */
[----:B------:R-:W-:Y:S01]  /*11010*/  VIADD R2, R0, 0xc02 ;  /* 0x00000c0200027836 */ /* 0x000fe20000000000 */
[----:B------:R-:W-:Y:S02]  /*11020*/  R2UR UR12, R218 ;  /* 0x00000000da0c72ca */ /* 0x000fe400000e0000 */
[----:B------:R-:W-:Y:S02]  /*11030*/  R2UR UR13, R219 ;  /* 0x00000000db0d72ca */ /* 0x000fe400000e0000 */
[----:B------:R-:W-:Y:S01]  /*11040*/  R2UR UR6, R2 ;  /* 0x00000000020672ca */ /* 0x000fe200000e0000 */
[----:B------:R-:W-:Y:S01]  /*11050*/  UMOV UR15, 0x40000040 ;  /* 0x40000040000f7882 */ /* 0x000fe20000000000 */
[----:B--2---:R-:W-:-:S02]  /*11060*/  R2UR UR8, R20 ;  /* 0x00000000140872ca */ /* 0x004fc400000e0000 */
[----:B------:R-:W-:Y:S01]  /*11070*/  R2UR UR9, R21 ;  /* 0x00000000150972ca */ /* 0x000fe200000e0000 */
[----:B------:R-:W-:Y:S01]  /*11080*/  UMOV UR11, 0x40000040 ;  /* 0x40000040000b7882 */ /* 0x000fe20000000000 */
[----:B------:R-:W-:Y:S02]  /*11090*/  WARPGROUP.DEPBAR.LE gsb0, 0x0 ;  /* 0x00008000000079c5 */ /* 0x000fe40000010000 */
[----:B------:R-:W-:-:S05]  /*110a0*/  WARPGROUP.ARRIVE ;  /* 0x00000000000079c5 */ /* 0x000fca0000000000 */
[----:B------:R-:W-:Y:S01]  /*110b0*/  UMOV UR14, UR6 ;  /* 0x00000006000e7c82 */ /* 0x000fe20008000000 */
[----:B------:R-:W-:Y:S02]  /*110c0*/  IADD3 R2, R0, 0xc04, RZ ;  /* 0x00000c0400027810 */ /* 0x000fe40007ffe0ff */
[----:B---3--:R-:W-:Y:S02]  /*110d0*/  R2UR UR20, R18 ;  /* 0x00000000121472ca */ /* 0x008fe400000e0000 */
[----:B------:R-:W-:Y:S01]  /*110e0*/  R2UR UR21, R19 ;  /* 0x00000000131572ca */ /* 0x000fe200000e0000 */
[----:B------:R-:W-:Y:S01]  /*110f0*/  HGMMA.64x128x16.F32 R152, gdesc[UR16], R152, gsb0 ;  /* 0x01e00000109879f0 */ /* 0x000fe20008000898 */
[----:B------:R-:W-:Y:S01]  /*11100*/  R2UR UR6, R2 ;  /* 0x00000000020672ca */ /* 0x000fe200000e0000 */
[----:B------:R-:W-:Y:S01]  /*11110*/  UMOV UR23, 0x40000040 ;  /* 0x4000004000177882 */ /* 0x000fe20000000000 */
[----:B------:R-:W2:Y:S01]  /*11120*/  LDL.64 R218, [R1+0x228] ;  /* 0x0002280001da7983 */ /* 0x000ea20000100a00 */
[----:B------:R-:W-:-:S03]  /*11130*/  UMOV UR35, 0x40000040 ;  /* 0x4000004000237882 */ /* 0x000fc60000000000 */
[----:B------:R-:W3:Y:S01]  /*11140*/  LDL.64 R20, [R1+0x218] ;  /* 0x0002180001147983 */ /* 0x000ee20000100a00 */
[----:B------:R-:W-:Y:S02]  /*11150*/  R2UR UR28, R248 ;  /* 0x00000000f81c72ca */ /* 0x000fe400000e0000 */
[----:B------:R-:W-:Y:S01]  /*11160*/  R2UR UR29, R249 ;  /* 0x00000000f91d72ca */ /* 0x000fe200000e0000 */
[----:B------:R-:W-:Y:S01]  /*11170*/  UMOV UR31, 0x40000040 ;  /* 0x40000040001f7882 */ /* 0x000fe20000000000 */
[----:B------:R-:W3:Y:S02]  /*11180*/  LDL.64 R18, [R1+0x210] ;  /* 0x0002100001127983 */ /* 0x000ee40000100a00 */
[----:B------:R-:W-:Y:S01]  /*11190*/  UMOV UR26, UR6 ;  /* 0x00000006001a7c82 */ /* 0x000fe20008000000 */
[----:B------:R-:W-:Y:S02]  /*111a0*/  WARPGROUP.DEPBAR.LE gsb0, 0x0 ;  /* 0x00008000000079c5 */ /* 0x000fe40000010000 */
[----:B------:R-:W-:-:S06]  /*111b0*/  WARPGROUP.ARRIVE ;  /* 0x00000000000079c5 */ /* 0x000fcc0000000000 */
[----:B------:R-:W-:Y:S01]  /*111c0*/  HGMMA.64x128x16.F32 R152, gdesc[UR12], R152, gsb0 ;  /* 0x01e000000c9879f0 */ /* 0x000fe20008000898 */
[----:B------:R-:W-:-:S05]  /*111d0*/  VIADD R2, R0, 0xc06 ;  /* 0x00000c0600027836 */ /* 0x000fca0000000000 */
[----:B------:R-:W-:Y:S01]  /*111e0*/  R2UR UR6, R2 ;  /* 0x00000000020672ca */ /* 0x000fe200000e0000 */
[----:B------:R-:W-:Y:S02]  /*111f0*/  WARPGROUP.DEPBAR.LE gsb0, 0x0 ;  /* 0x00008000000079c5 */ /* 0x000fe40000010000 */
[----:B------:R-:W-:-:S06]  /*11200*/  WARPGROUP.ARRIVE ;  /* 0x00000000000079c5 */ /* 0x000fcc0000000000 */
[----:B------:R-:W-:Y:S04]  /*11210*/  HGMMA.64x128x16.F32 R152, gdesc[UR24], R152, gsb0 ;  /* 0x01e00000189879f0 */ /* 0x000fe80008000898 */
[----:B------:R-:W-:Y:S01]  /*11220*/  UMOV UR10, UR6 ;  /* 0x00000006000a7c82 */ /* 0x000fe20008000000 */
[----:B------:R-:W-:-:S04]  /*11230*/  IADD3 R2, R0, 0x1000, RZ ;  /* 0x0000100000027810 */ /* 0x000fc80007ffe0ff */
[----:B------:R-:W-:Y:S01]  /*11240*/  R2UR UR6, R2 ;  /* 0x00000000020672ca */ /* 0x000fe200000e0000 */
[----:B------:R-:W-:Y:S02]  /*11250*/  WARPGROUP.DEPBAR.LE gsb0, 0x0 ;  /* 0x00008000000079c5 */ /* 0x000fe40000010000 */
[----:B------:R-:W-:-:S06]  /*11260*/  WARPGROUP.ARRIVE ;  /* 0x00000000000079c5 */ /* 0x000fcc0000000000 */
[----:B------:R-:W-:Y:S04]  /*11270*/  HGMMA.64x128x16.F32 R152, gdesc[UR8], R152, gsb0 ;  /* 0x01e00000089879f0 */ /* 0x000fe80008000898 */
[----:B------:R-:W-:Y:S01]  /*11280*/  UMOV UR22, UR6 ;  /* 0x0000000600167c82 */ /* 0x000fe20008000000 */
[----:B------:R-:W-:Y:S01]  /*11290*/  VIADD R2, R0, 0x1002 ;  /* 0x0000100200027836 */ /* 0x000fe20000000000 */
[----:B----4-:R-:W-:Y:S02]  /*112a0*/  R2UR UR16, R16 ;  /* 0x00000000101072ca */ /* 0x010fe400000e0000 */
[----:B------:R-:W-:Y:S02]  /*112b0*/  R2UR UR17, R17 ;  /* 0x00000000111172ca */ /* 0x000fe400000e0000 */
[----:B------:R-:W-:Y:S01]  /*112c0*/  R2UR UR6, R2 ;  /* 0x00000000020672ca */ /* 0x000fe200000e0000 */
[----:B------:R-:W-:Y:S01]  /*112d0*/  UMOV UR19, 0x40000040 ;  /* 0x4000004000137882 */ /* 0x000fe20000000000 */
[----:B-----5:R-:W-:-:S02]  /*112e0*/  R2UR UR12, R14 ;  /* 0x000000000e0c72ca */ /* 0x020fc400000e0000 */
[----:B------:R-:W-:Y:S01]  /*112f0*/  R2UR UR13, R15 ;  /* 0x000000000f0d72ca */ /* 0x000fe200000e0000 */
[----:B------:R-:W-:Y:S01]  /*11300*/  UMOV UR15, 0x40000040 ;  /* 0x40000040000f7882 */ /* 0x000fe20000000000 */
[----:B------:R-:W-:Y:S02]  /*11310*/  WARPGROUP.DEPBAR.LE gsb0, 0x0 ;  /* 0x00008000000079c5 */ /* 0x000fe40000010000 */
[----:B------:R-:W-:-:S05]  /*11320*/  WARPGROUP.ARRIVE ;  /* 0x00000000000079c5 */ /* 0x000fca0000000000 */
[----:B------:R-:W-:Y:S01]  /*11330*/  UMOV UR18, UR6 ;  /* 0x0000000600127c82 */ /* 0x000fe20008000000 */
[----:B------:R-:W-:Y:S02]  /*11340*/  IADD3 R2, R0, 0x1004, RZ ;  /* 0x0000100400027810 */ /* 0x000fe40007ffe0ff */
[----:B--2---:R-:W-:Y:S02]  /*11350*/  R2UR UR8, R218 ;  /* 0x00000000da0872ca */ /* 0x004fe400000e0000 */
[----:B------:R-:W-:Y:S01]  /*11360*/  R2UR UR9, R219 ;  /* 0x00000000db0972ca */ /* 0x000fe200000e0000 */
[----:B------:R-:W-:Y:S01]  /*11370*/  HGMMA.64x128x16.F32 R152, gdesc[UR20], R152, gsb0 ;  /* 0x01e00000149879f0 */ /* 0x000fe20008000898 */
[----:B------:R-:W-:Y:S01]  /*11380*/  R2UR UR6, R2 ;  /* 0x00000000020672ca */ /* 0x000fe200000e0000 */
[----:B------:R-:W-:Y:S01]  /*11390*/  UMOV UR11, 0x40000040 ;  /* 0x40000040000b7882 */ /* 0x000fe20000000000 */
[----:B------:R-:W-:Y:S02]  /*113a0*/  R2UR UR24, R22 ;  /* 0x00000000161872ca */ /* 0x000fe400000e0000 */
[----:B------:R-:W-:Y:S01]  /*113b0*/  R2UR UR25, R23 ;  /* 0x00000000171972ca */ /* 0x000fe200000e0000 */
[----:B------:R-:W-:Y:S01]  /*113c0*/  UMOV UR27, 0x40000040 ;  /* 0x40000040001b7882 */ /* 0x000fe20000000000 */
[----:B------:R-:W2:Y:S04]  /*113d0*/  LDL.64 R16, [R1+0x208] ;  /* 0x0002080001107983 */ /* 0x000ea80000100a00 */
[----:B------:R-:W4:Y:S03]  /*113e0*/  LDL.64 R14, [R1+0x200] ;  /* 0x00020000010e7983 */ /* 0x000f260000100a00 */
[----:B------:R-:W-:Y:S01]  /*113f0*/  UMOV UR14, UR6 ;  /* 0x00000006000e7c82 */ /* 0x000fe20008000000 */
[----:B------:R-:W-:-:S02]  /*11400*/  WARPGROUP.DEPBAR.LE gsb0, 0x0 ;  /* 0x00008000000079c5 */ /* 0x000fc40000010000 */
        /* <DEDUP_REMOVED lines=27> */
[----:B---3--:R-:W-:Y:S02]  /*115c0*/  R2UR UR20, R20 ;  /* 0x00000000141472ca */ /* 0x008fe400000e0000 */
[----:B------:R-:W-:Y:S02]  /*115d0*/  R2UR UR21, R21 ;  /* 0x00000000151572ca */ /* 0x000fe400000e0000 */
[----:B------:R-:W-:Y:S01]  /*115e0*/  R2UR UR6, R2 ;  /* 0x00000000020672ca */ /* 0x000fe200000e0000 */
[----:B------:R-:W-:Y:S01]  /*115f0*/  UMOV UR23, 0x40000040 ;  /* 0x4000004000177882 */ /* 0x000fe20000000000 */
[----:B------:R-:W-:-:S02]  /*11600*/  WARPGROUP.DEPBAR.LE gsb0, 0x0 ;  /* 0x00008000000079c5 */ /* 0x000fc40000010000 */
[----:B------:R-:W-:-:S06]  /*11610*/  WARPGROUP.ARRIVE ;  /* 0x00000000000079c5 */ /* 0x000fcc0000000000 */
[----:B------:R-:W-:Y:S03]  /*11620*/  HGMMA.64x128x16.F32 R152, gdesc[UR24], R152, gsb0 ;  /* 0x01e00000189879f0 */ /* 0x000fe60008000898 */
[----:B------:R-:W-:Y:S01]  /*11630*/  UMOV UR22, UR6 ;  /* 0x0000000600167c82 */ /* 0x000fe20008000000 */
[----:B------:R-:W-:Y:S02]  /*11640*/  IADD3 R2, R0, 0x1800, RZ ;  /* 0x0000180000027810 */ /* 0x000fe40007ffe0ff */
[----:B------:R-:W-:Y:S02]  /*11650*/  R2UR UR16, R18 ;  /* 0x00000000121072ca */ /* 0x000fe400000e0000 */
[----:B------:R-:W-:Y:S02]  /*11660*/  R2UR UR6, R2 ;  /* 0x00000000020672ca */ /* 0x000fe400000e0000 */
[----:B------:R-:W-:Y:S01]  /*11670*/  R2UR UR17, R19 ;  /* 0x00000000131172ca */ /* 0x000fe200000e0000 */
[----:B------:R-:W-:Y:S01]  /*11680*/  UMOV UR19, 0x40000040 ;  /* 0x4000004000137882 */ /* 0x000fe20000000000 */
[----:B------:R-:W-:-:S02]  /*11690*/  WARPGROUP.DEPBAR.LE gsb0, 0x0 ;  /* 0x00008000000079c5 */ /* 0x000fc40000010000 */
[----:B------:R-:W-:-:S06]  /*116a0*/  WARPGROUP.ARRIVE ;  /* 0x00000000000079c5 */ /* 0x000fcc0000000000 */
[----:B------:R-:W-:Y:S01]  /*116b0*/  HGMMA.64x128x16.F32 R152, gdesc[UR20], R152, gsb0 ;  /* 0x01e00000149879f0 */ /* 0x000fe20008000898 */
[----:B------:R-:W-:Y:S01]  /*116c0*/  UMOV UR18, UR6 ;  /* 0x0000000600127c82 */ /* 0x000fe20008000000 */
[----:B------:R-:W-:Y:S01]  /*116d0*/  VIADD R2, R0, 0x1802 ;  /* 0x0000180200027836 */ /* 0x000fe20000000000 */
[----:B--2---:R-:W-:Y:S02]  /*116e0*/  R2UR UR12, R16 ;  /* 0x00000000100c72ca */ /* 0x004fe400000e0000 */
[----:B------:R-:W-:Y:S02]  /*116f0*/  R2UR UR13, R17 ;  /* 0x00000000110d72ca */ /* 0x000fe400000e0000 */
[----:B------:R-:W-:Y:S01]  /*11700*/  R2UR UR6, R2 ;  /* 0x00000000020672ca */ /* 0x000fe200000e0000 */
[----:B------:R-:W-:Y:S01]  /*11710*/  UMOV UR15, 0x40000040 ;  /* 0x40000040000f7882 */ /* 0x000fe20000000000 */
[----:B------:R-:W-:Y:S02]  /*11720*/  WARPGROUP.DEPBAR.LE gsb0, 0x0 ;  /* 0x00008000000079c5 */ /* 0x000fe40000010000 */
[----:B------:R-:W-:-:S06]  /*11730*/  WARPGROUP.ARRIVE ;  /* 0x00000000000079c5 */ /* 0x000fcc0000000000 */
[----:B------:R-:W-:Y:S03]  /*11740*/  HGMMA.64x128x16.F32 R152, gdesc[UR16], R152, gsb0 ;  /* 0x01e00000109879f0 */ /* 0x000fe60008000898 */
[----:B------:R-:W-:Y:S01]  /*11750*/  UMOV UR14, UR6 ;  /* 0x00000006000e7c82 */ /* 0x000fe20008000000 */
[----:B------:R-:W-:Y:S02]  /*11760*/  IADD3 R2, R0, 0x1804, RZ ;  /* 0x0000180400027810 */ /* 0x000fe40007ffe0ff */
[----:B----4-:R-:W-:Y:S02]  /*11770*/  R2UR UR8, R14 ;  /* 0x000000000e0872ca */ /* 0x010fe400000e0000 */
[----:B------:R-:W-:Y:S02]  /*11780*/  R2UR UR6, R2 ;  /* 0x00000000020672ca */ /* 0x000fe400000e0000 */
[----:B------:R-:W-:Y:S01]  /*11790*/  R2UR UR9, R15 ;  /* 0x000000000f0972ca */ /* 0x000fe200000e0000 */
[----:B------:R-:W-:Y:S01]  /*117a0*/  UMOV UR11, 0x40000040 ;  /* 0x40000040000b7882 */ /* 0x000fe20000000000 */
[----:B------:R-:W-:-:S02]  /*117b0*/  WARPGROUP.DEPBAR.LE gsb0, 0x0 ;  /* 0x00008000000079c5 */ /* 0x000fc40000010000 */
[----:B------:R-:W-:-:S06]  /*117c0*/  WARPGROUP.ARRIVE ;  /* 0x00000000000079c5 */ /* 0x000fcc0000000000 */
[----:B------:R-:W-:Y:S01]  /*117d0*/  HGMMA.64x128x16.F32 R152, gdesc[UR12], R152, gsb0 ;  /* 0x01e000000c9879f0 */ /* 0x000fe20008000898 */
[----:B------:R-:W-:Y:S01]  /*117e0*/  UMOV UR10, UR6 ;  /* 0x00000006000a7c82 */ /* 0x000fe20008000000 */
[----:B------:R-:W-:-:S05]  /*117f0*/  VIADD R2, R0, 0x1806 ;  /* 0x0000180600027836 */ /* 0x000fca0000000000 */
[----:B------:R-:W-:Y:S01]  /*11800*/  R2UR UR6, R2 ;  /* 0x00000000020672ca */ /* 0x000fe200000e0000 */
[----:B------:R-:W-:Y:S01]  /*11810*/  UMOV UR59, 0x40000040 ;  /* 0x40000040003b7882 */ /* 0x000fe20000000000 */
[----:B------:R-:W-:Y:S02]  /*11820*/  WARPGROUP.DEPBAR.LE gsb0, 0x0 ;  /* 0x00008000000079c5 */ /* 0x000fe40000010000 */
[----:B------:R-:W-:-:S06]  /*11830*/  WARPGROUP.ARRIVE ;  /* 0x00000000000079c5 */ /* 0x000fcc0000000000 */
[----:B------:R-:W-:Y:S03]  /*11840*/  HGMMA.64x128x16.F32 R152, gdesc[UR8], R152, gsb0 ;  /* 0x01e00000089879f0 */ /* 0x000fe60008000898 */
[----:B------:R-:W-:Y:S01]  /*11850*/  UMOV UR58, UR6 ;  /* 0x00000006003a7c82 */ /* 0x000fe20008000000 */
[----:B------:R-:W-:-:S04]  /*11860*/  IADD3 R2, R0, 0x1c00, RZ ;  /* 0x00001c0000027810 */ /* 0x000fc80007ffe0ff */
[----:B------:R-:W-:Y:S01]  /*11870*/  R2UR UR6, R2 ;  /* 0x00000000020672ca */ /* 0x000fe200000e0000 */
[----:B------:R-:W-:Y:S01]  /*11880*/  UMOV UR55, 0x40000040 ;  /* 0x4000004000377882 */ /* 0x000fe20000000000 */
[----:B------:R-:W-:Y:S02]  /*11890*/  WARPGROUP.DEPBAR.LE gsb0, 0x0 ;  /* 0x00008000000079c5 */ /* 0x000fe40000010000 */
[----:B------:R-:W-:-:S06]  /*118a0*/  WARPGROUP.ARRIVE ;  /* 0x00000000000079c5 */ /* 0x000fcc0000000000 */
[----:B------:R-:W-:Y:S03]  /*118b0*/  HGMMA.64x128x16.F32 R152, gdesc[UR56], R152, gsb0 ;  /* 0x01e00000389879f0 */ /* 0x000fe60008000898 */
        /* <DEDUP_REMOVED lines=20> */
[----:B------:R-:W-:Y:S01]  /*11a00*/  HGMMA.64x128x16.F32 R152, gdesc[UR44], R152, gsb0 ;  /* 0x01e000002c9879f0 */ /* 0x000fe20008000898 */
[----:B------:R-:W-:Y:S02]  /*11a10*/  ISETP.NE.AND P2, PT, R5, RZ, PT ;  /* 0x000000ff0500720c */ /* 0x000fe40003f45270 */
[----:B------:R-:W-:Y:S02]  /*11a20*/  WARPGROUP.DEPBAR.LE gsb0, 0x0 ;  /* 0x00008000000079c5 */ /* 0x000fe40000010000 */
[----:B------:R-:W-:-:S07]  /*11a30*/  WARPGROUP.ARRIVE ;  /* 0x00000000000079c5 */ /* 0x000fce0000000000 */
[----:B------:R-:W-:Y:S03]  /*11a40*/  HGMMA.64x128x16.F32 R152, gdesc[UR4], R152, gsb0 ;  /* 0x01e00000049879f0 */ /* 0x000fe60008000898 */
[----:B------:R-:W-:Y:S02]  /*11a50*/  WARPGROUP.DEPBAR.LE gsb0, 0x0 ;  /* 0x00008000000079c5 */ /* 0x000fe40000010000 */
[----:B------:R-:W-:Y:S05]  /*11a60*/  @P2 BRA `(.L_x_26) ;  /* 0x0000000400342947 */ /* 0x000fea0003800000 */
[----:B------:R-:W-:-:S13]  /*11a70*/  ISETP.LT.OR P3, PT, R216, 0x1, !P0 ;  /* 0x00000001d800780c */ /* 0x000fda0004761670 */
[----:B------:R-:W-:Y:S05]  /*11a80*/  @P3 BRA `(.L_x_27) ;  /* 0x0000000400283947 */ /* 0x000fea0003800000 */
[----:B------:R-:W1:Y:S01]  /*11a90*/  S2R R12, SR_CgaCtaId ;  /* 0x00000000000c7919 */ /* 0x000e620000008800 */
[----:B------:R-:W-:Y:S02]  /*11aa0*/  MOV R5, 0x400 ;  /* 0x0000040000057802 */ /* 0x000fe40000000f00 */
[----:B------:R-:W-:Y:S02]  /*11ab0*/  ISETP.NE.AND P4, PT, R243, RZ, PT ;  /* 0x000000fff300720c */ /* 0x000fe40003f85270 */
[----:B------:R-:W-:Y:S02]  /*11ac0*/  SHF.L.U32 R2, R217, 0x1f, RZ ;  /* 0x0000001fd9027819 */ /* 0x000fe400000006ff */
[----:B-1----:R-:W-:-:S04]  /*11ad0*/  LEA R5, R12, R5, 0x18 ;  /* 0x000000050c057211 */ /* 0x002fc800078ec0ff */
[----:B------:R-:W-:-:S07]  /*11ae0*/  LEA R0, R9, R5, 0x3 ;  /* 0x0000000509007211 */ /* 0x000fce00078e18ff */
.L_x_28:
[----:B-1----:R1:W2:Y:S02]  /*11af0*/  SYNCS.PHASECHK.TRANS64.TRYWAIT P3, [R0+URZ+0x90020], R2 ;  /* 0x09002002000075a7 */ /* 0x0022a4000806017f */
[----:B--2---:R-:W-:Y:S05]  /*11b00*/  @!P3 NANOSLEEP.SYNCS 0x989680 ;  /* 0x009896800000b95d */ /* 0x004fea0003900000 */
[----:B------:R-:W2:Y:S02]  /*11b10*/  @!P3 SYNCS.PHASECHK.TRANS64 P3, [R0+URZ+0x90020], R2 ;  /* 0x090020020000b5a7 */ /* 0x000ea4000806007f */
[----:B--2---:R-:W-:Y:S05]  /*11b20*/  @!P3 BRA `(.L_x_28) ;  /* 0xfffffffc00f0b947 */ /* 0x004fea000383ffff */
[----:B------:R-:W-:Y:S05]  /*11b30*/  @P4 BRA `(.L_x_29) ;  /* 0x0000000000184947 */ /* 0x000fea0003800000 */
[----:B------:R-:W2:Y:S01]  /*11b40*/  S2R R5, SR_TID.X ;  /* 0x0000000000057919 */ /* 0x000ea20000002100 */
[----:B-1----:R-:W-:-:S04]  /*11b50*/  IMAD.MOV.U32 R2, RZ, RZ, 0x20000 ;  /* 0x00020000ff027424 */ /* 0x002fc800078e00ff */
[----:B------:R3:W-:Y:S01]  /*11b60*/  SYNCS.ARRIVE.TRANS64 RZ, [R0+URZ+0x90000], R2 ;  /* 0x0900000200ff79a7 */ /* 0x0007e2000800003f */
[----:B--2---:R-:W-:-:S13]  /*11b70*/  LOP3.LUT P3, RZ, R5, 0x1f, RZ, 0xc0, !PT ;  /* 0x0000001f05ff7812 */ /* 0x004fda000786c0ff */
[----:B---3--:R-:W-:Y:S05]  /*11b80*/  @!P3 BRA `(.L_x_29) ;  /* 0x000000000004b947 */ /* 0x008fea0003800000 */
[----:B------:R-:W-:Y:S01]  /*11b90*/  BPT.TRAP 0x1 ;  /* 0x000000040000795c */ /* 0x000fe20000300000 */
.L_x_29:
[----:B------:R-:W2:Y:S01]  /*11ba0*/  S2R R5, SR_CgaCtaId ;  /* 0x0000000000057919 */ /* 0x000ea20000008800 */
[----:B-1----:R-:W-:Y:S01]  /*11bb0*/  MOV R2, 0x400 ;  /* 0x0000040000027802 */ /* 0x002fe20000000f00 */
[----:B------:R-:W-:Y:S01]  /*11bc0*/  UMOV UR34, URZ ;  /* 0x0000003f00227c82 */ /* 0x000fe20008000000 */
[----:B------:R-:W-:Y:S01]  /*11bd0*/  R2UR UR6, R229 ;  /* 0x00000000e50672ca */ /* 0x000fe200000e0000 */
[----:B------:R-:W-:Y:S01]  /*11be0*/  UMOV UR22, 0x0 ;  /* 0x0000000000167882 */ /* 0x000fe20000000000 */
[----:B------:R-:W-:Y:S01]  /*11bf0*/  R2UR UR7, R0 ;  /* 0x00000000000772ca */ /* 0x000fe200000e0000 */
[----:B------:R-:W-:Y:S01]  /*11c00*/  UMOV UR23, 0x10000000 ;  /* 0x1000000000177882 */ /* 0x000fe20000000000 */
[----:B------:R-:W-:Y:S01]  /*11c10*/  UMOV UR10, 0x40 ;  /* 0x00000040000a7882 */ /* 0x000fe20000000000 */
[----:B------:R-:W-:Y:S01]  /*11c20*/  UMOV UR12, UR36 ;  /* 0x00000024000c7c82 */ /* 0x000fe20008000000 */
[----:B------:R-:W-:Y:S01]  /*11c30*/  UMOV UR13, UR37 ;  /* 0x00000025000d7c82 */ /* 0x000fe20008000000 */
[----:B------:R-:W-:Y:S01]  /*11c40*/  UMOV UR26, 0x80 ;  /* 0x00000080001a7882 */ /* 0x000fe20000000000 */
[----:B------:R-:W-:Y:S01]  /*11c50*/  UMOV UR28, UR36 ;  /* 0x00000024001c7c82 */ /* 0x000fe20008000000 */
[----:B------:R-:W-:Y:S01]  /*11c60*/  UMOV UR29, UR37 ;  /* 0x00000025001d7c82 */ /* 0x000fe20008000000 */
[----:B------:R-:W-:Y:S01]  /*11c70*/  UMOV UR18, 0xc0 ;  /* 0x000000c000127882 */ /* 0x000fe20000000000 */
[----:B------:R-:W-:Y:S01]  /*11c80*/  UMOV UR20, UR36 ;  /* 0x0000002400147c82 */ /* 0x000fe20008000000 */
[----:B------:R-:W-:Y:S01]  /*11c90*/  UMOV UR21, UR37 ;  /* 0x0000002500157c82 */ /* 0x000fe20008000000 */
[----:B------:R-:W-:-:S02]  /*11ca0*/  USHF.L.U32 UR35, UR6, 0x7, URZ ;  /* 0x0000000706237899 */ /* 0x000fc4000800063f */
[----:B------:R-:W-:-:S05]  /*11cb0*/  UIADD3 UR33, UR7, 0x90000, URZ ;  /* 0x0009000007217890 */ /* 0x000fca000fffe03f */
[----:B------:R-:W-:Y:S01]  /*11cc0*/  UMOV UR11, UR35 ;  /* 0x00000023000b7c82 */ /* 0x000fe20008000000 */
[----:B------:R-:W-:Y:S01]  /*11cd0*/  UMOV UR27, UR35 ;  /* 0x00000023001b7c82 */ /* 0x000fe20008000000 */
[----:B------:R-:W-:Y:S01]  /*11ce0*/  UMOV UR9, UR33 ;  /* 0x0000002100097c82 */ /* 0x000fe20008000000 */
[----:B------:R-:W-:Y:S01]  /*11cf0*/  UMOV UR25, UR33 ;  /* 0x0000002100197c82 */ /* 0x000fe20008000000 */
[----:B------:R-:W-:Y:S01]  /*11d00*/  UMOV UR17, UR33 ;  /* 0x0000002100117c82 */ /* 0x000fe20008000000 */
[----:B------:R-:W-:Y:S01]  /*11d10*/  UMOV UR19, UR35 ;  /* 0x0000002300137c82 */ /* 0x000fe20008000000 */
[----:B--2---:R-:W-:-:S04]  /*11d20*/  LEA R2, R5, R2, 0x18 ;  /* 0x0000000205027211 */ /* 0x004fc800078ec0ff */
[C---:B------:R-:W-:Y:S02]  /*11d30*/  LEA R0, R9.reuse, R2, 0x11 ;  /* 0x0000000209007211 */ /* 0x040fe400078e88ff */
[----:B------:R-:W-:Y:S02]  /*11d40*/  IADD3 R9, R9, 0x1, RZ ;  /* 0x0000000109097810 */ /* 0x000fe40007ffe0ff */
[----:B------:R-:W-:Y:S02]  /*11d50*/  R2UR UR14, R0 ;  /* 0x00000000000e72ca */ /* 0x000fe400000e0000 */
[----:B------:R-:W-:-:S04]  /*11d60*/  IADD3 R0, P3, R234, 0x1f0, RZ ;  /* 0x000001f0ea007810 */ /* 0x000fc80007f7e0ff */
[----:B------:R-:W-:Y:S01]  /*11d70*/  R2UR UR6, R0 ;  /* 0x00000000000672ca */ /* 0x000fe200000e0000 */
[----:B------:R-:W-:Y:S01]  /*11d80*/  IMAD.X R0, RZ, RZ, R235, P3 ;  /* 0x000000ffff007224 */ /* 0x000fe200018e06eb */
[----:B------:R-:W-:-:S04]  /*11d90*/  ISETP.NE.AND P3, PT, R9, 0x4, PT ;  /* 0x000000040900780c */ /* 0x000fc80003f65270 */
[----:B------:R-:W-:Y:S01]  /*11da0*/  R2UR UR7, R0 ;  /* 0x00000000000772ca */ /* 0x000fe200000e0000 */
[----:B------:R-:W-:Y:S01]  /*11db0*/  UIADD3 UR32, UR14, 0x10000, URZ ;  /* 0x000100000e207890 */ /* 0x000fe2000fffe03f */
[----:B------:R-:W-:Y:S01]  /*11dc0*/  SEL R0, RZ, 0x1, P3 ;  /* 0x00000001ff007807 */ /* 0x000fe20001800000 */
[----:B------:R-:W-:Y:S01]  /*11dd0*/  UIADD3 UR8, UR14, 0x14000, URZ ;  /* 0x000140000e087890 */ /* 0x000fe2000fffe03f */
[----:B------:R-:W-:Y:S01]  /*11de0*/  SEL R9, R9, RZ, P3 ;  /* 0x000000ff09097207 */ /* 0x000fe20001800000 */
[----:B------:R-:W-:Y:S01]  /*11df0*/  UIADD3 UR24, UR14, 0x18000, URZ ;  /* 0x000180000e187890 */ /* 0x000fe2000fffe03f */
[----:B------:R-:W-:Y:S01]  /*11e00*/  LOP3.LUT R217, R217, R0, RZ, 0x3c, !PT ;  /* 0x00000000d9d97212 */ /* 0x000fe200078e3cff */
[----:B------:R-:W-:-:S06]  /*11e10*/  UIADD3 UR16, UR14, 0x1c000, URZ ;  /* 0x0001c0000e107890 */ /* 0x000fcc000fffe03f */
[----:B------:R-:W-:Y:S01]  /*11e20*/  UTMALDG.4D [UR32], [UR6], desc[UR22] ;  /* 0x00001620060075b4 */ /* 0x000fe20008019000 */
[----:B------:R1:W-:Y:S01]  /*11e30*/  UTMALDG.4D [UR8], [UR6], desc[UR22] ;  /* 0x00001608060075b4 */ /* 0x0003e20008019000 */
[----:B------:R2:W-:Y:S01]  /*11e40*/  UTMALDG.4D [UR24], [UR6], desc[UR22] ;  /* 0x00001618060075b4 */ /* 0x0005e20008019000 */
[----:B------:R3:W-:Y:S01]  /*11e50*/  UTMALDG.4D [UR16], [UR6], desc[UR22] ;  /* 0x00001610060075b4 */ /* 0x0007e20008019000 */
[----:B-1----:R-:W-:Y:S01]  /*11e60*/  UIADD3 UR8, UR14, 0x20000, URZ ;  /* 0x000200000e087890 */ /* 0x002fe2000fffe03f */
[----:B------:R-:W-:Y:S01]  /*11e70*/  UMOV UR10, 0x100 ;  /* 0x00000100000a7882 */ /* 0x000fe20000000000 */
[----:B--2---:R-:W-:-:S07]  /*11e80*/  UIADD3 UR24, UR14, 0x24000, URZ ;  /* 0x000240000e187890 */ /* 0x004fce000fffe03f */
[----:B------:R1:W-:Y:S01]  /*11e90*/  UTMALDG.4D [UR8], [UR6], desc[UR22] ;  /* 0x00001608060075b4 */ /* 0x0003e20008019000 */
[----:B------:R-:W-:Y:S01]  /*11ea0*/  UMOV UR26, 0x140 ;  /* 0x00000140001a7882 */ /* 0x000fe20000000000 */
[----:B---3--:R-:W-:Y:S01]  /*11eb0*/  UIADD3 UR16, UR14, 0x28000, URZ ;  /* 0x000280000e107890 */ /* 0x008fe2000fffe03f */
[----:B------:R2:W-:Y:S01]  /*11ec0*/  UTMALDG.4D [UR24], [UR6], desc[UR22] ;  /* 0x00001618060075b4 */ /* 0x0005e20008019000 */
[----:B------:R-:W-:-:S07]  /*11ed0*/  UMOV UR18, 0x180 ;  /* 0x0000018000127882 */ /* 0x000fce0000000000 */
[----:B------:R2:W-:Y:S01]  /*11ee0*/  UTMALDG.4D [UR16], [UR6], desc[UR22] ;  /* 0x00001610060075b4 */ /* 0x0005e20008019000 */
[----:B-1----:R-:W-:Y:S01]  /*11ef0*/  UIADD3 UR8, UR14, 0x2c000, URZ ;  /* 0x0002c0000e087890 */ /* 0x002fe2000fffe03f */
[----:B------:R-:W-:-:S08]  /*11f00*/  UMOV UR10, 0x1c0 ;  /* 0x000001c0000a7882 */ /* 0x000fd00000000000 */
[----:B------:R2:W-:Y:S02]  /*11f10*/  UTMALDG.4D [UR8], [UR6], desc[UR22] ;  /* 0x00001608060075b4 */ /* 0x0005e40008019000 */
[----:B--2---:R-:W-:Y:S01]  /*11f20*/  NOP ;  /* 0x0000000000007918 */ /* 0x004fe20000000000 */
.L_x_27:
[----:B------:R-:W-:-:S07]  /*11f30*/  VIADD R216, R216, 0xffffffff ;  /* 0xffffffffd8d87836 */ /* 0x000fce0000000000 */
.L_x_26:
[----:B------:R-:W-:Y:S01]  /*11f40*/  IADD3 R10, R10, 0x1, RZ ;  /* 0x000000010a0a7810 */ /* 0x000fe20007ffe0ff */
[----:B------:R-:W-:Y:S05]  /*11f50*/  WARPSYNC.ALL ;  /* 0x0000000000007948 */ /* 0x000fea0003800000 */
[----:B------:R-:W-:-:S04]  /*11f60*/  ISETP.NE.AND P3, PT, R10, 0x4, PT ;  /* 0x000000040a00780c */ /* 0x000fc80003f65270 */
[----:B------:R-:W-:Y:S02]  /*11f70*/  SEL R0, RZ, 0x1, P3 ;  /* 0x00000001ff007807 */ /* 0x000fe40001800000 */
[----:B------:R-:W-:Y:S02]  /*11f80*/  SEL R228, R10, RZ, P3 ;  /* 0x000000ff0ae47207 */ /* 0x000fe40001800000 */
[----:B------:R-:W-:Y:S01]  /*11f90*/  LOP3.LUT R232, R13, R0, RZ, 0x3c, !PT ;  /* 0x000000000de87212 */ /* 0x000fe200078e3cff */
[----:B------:R1:W-:Y:S01]  /*11fa0*/  STL [R1+0x448], R132 ;  /* 0x0004488401007387 */ /* 0x0003e20000100800 */
[----:B------:R-:W-:Y:S01]  /*11fb0*/  FMNMX R0, R152, R4, !PT ;  /* 0x0000000498007209 */ /* 0x000fe20007800000 */
[----:B------:R-:W2:Y:S01]  /*11fc0*/  LDC R10, c[0x0][0x604] ;  /* 0x00018100ff0a7b82 */ /* 0x000ea20000000800 */
[----:B------:R-:W-:Y:S01]  /*11fd0*/  MOV R12, 0x400 ;  /* 0x00000400000c7802 */ /* 0x000fe20000000f00 */
[----:B------:R3:W-:Y:S01]  /*11fe0*/  STL [R1+0x444], R133 ;  /* 0x0004448501007387 */ /* 0x0007e20000100800 */
[----:B------:R-:W-:-:S03]  /*11ff0*/  FMNMX R0, R153, R0, !PT ;  /* 0x0000000099007209 */ /* 0x000fc60007800000 */
[----:B------:R4:W-:Y:S01]  /*12000*/  STL [R1+0x440], R136 ;  /* 0x0004408801007387 */ /* 0x0009e20000100800 */
[----:B------:R-:W-:-:S03]  /*12010*/  FMNMX R0, R156, R0, !PT ;  /* 0x000000009c007209 */ /* 0x000fc60007800000 */
[----:B------:R4:W-:Y:S01]  /*12020*/  STL [R1+0x43c], R137 ;  /* 0x00043c8901007387 */ /* 0x0009e20000100800 */
[----:B------:R-:W-:Y:S02]  /*12030*/  FMNMX R218, R157, R0, !PT ;  /* 0x000000009dda7209 */ /* 0x000fe40007800000 */
[----:B------:R-:W-:Y:S01]  /*12040*/  FMNMX R0, R154, R3, !PT ;  /* 0x000000039a007209 */ /* 0x000fe20007800000 */
[----:B------:R4:W-:Y:S01]  /*12050*/  STL [R1+0x438], R140 ;  /* 0x0004388c01007387 */ /* 0x0009e20000100800 */
[----:B------:R-:W-:Y:S02]  /*12060*/  FMNMX R218, R160, R218, !PT ;  /* 0x000000daa0da7209 */ /* 0x000fe40007800000 */
[----:B------:R-:W-:Y:S01]  /*12070*/  FMNMX R0, R155, R0, !PT ;  /* 0x000000009b007209 */ /* 0x000fe20007800000 */
[----:B------:R4:W-:Y:S01]  /*12080*/  STL [R1+0x434], R141 ;  /* 0x0004348d01007387 */ /* 0x0009e20000100800 */
[----:B------:R-:W-:Y:S02]  /*12090*/  FMNMX R218, R161, R218, !PT ;  /* 0x000000daa1da7209 */ /* 0x000fe40007800000 */
[----:B------:R-:W-:Y:S01]  /*120a0*/  FMNMX R0, R158, R0, !PT ;  /* 0x000000009e007209 */ /* 0x000fe20007800000 */
[----:B------:R2:W-:Y:S01]  /*120b0*/  STL [R1+0x430], R144 ;  /* 0x0004309001007387 */ /* 0x0005e20000100800 */
[----:B------:R-:W-:-:S02]  /*120c0*/  FMNMX R218, R164, R218, !PT ;  /* 0x000000daa4da7209 */ /* 0x000fc40007800000 */
        /* <DEDUP_REMOVED lines=76> */
[----:B------:R2:W-:Y:S03]  /*12590*/  STL [R1+0x3c8], R70 ;  /* 0x0003c84601007387 */ /* 0x0005e60000100800 */
[----:B------:R-:W-:Y:S01]  /*125a0*/  FMNMX R219, R211, R0, !PT ;  /* 0x00000000d3db7209 */ /* 0x000fe20007800000 */
[----:B------:R2:W-:Y:S03]  /*125b0*/  STL [R1+0x3c4], R71 ;  /* 0x0003c44701007387 */ /* 0x0005e60000100800 */
[----:B------:R-:W-:Y:S01]  /*125c0*/  FMNMX R219, R214, R219, !PT ;  /* 0x000000dbd6db7209 */ /* 0x000fe20007800000 */
[----:B------:R2:W-:Y:S03]  /*125d0*/  STL [R1+0x3c0], R74 ;  /* 0x0003c04a01007387 */ /* 0x0005e60000100800 */
[----:B------:R-:W-:Y:S01]  /*125e0*/  FMNMX R219, R215, R219, !PT ;  /* 0x000000dbd7db7209 */ /* 0x000fe20007800000 */
        /* <DEDUP_REMOVED lines=60> */
[----:B-1----:R-:W2:Y:S04]  /*129b0*/  LDL.LU R132, [R1] ;  /* 0x0000000001847983 */ /* 0x002ea80000300800 */
[----:B---3--:R-:W3:Y:S04]  /*129c0*/  LDL.LU R133, [R1+0x4] ;  /* 0x0000040001857983 */ /* 0x008ee80000300800 */
[----:B----4-:R-:W4:Y:S04]  /*129d0*/  LDL.LU R136, [R1+0x10] ;  /* 0x0000100001887983 */ /* 0x010f280000300800 */
[----:B------:R-:W4:Y:S04]  /*129e0*/  LDL.LU R137, [R1+0x14] ;  /* 0x0000140001897983 */ /* 0x000f280000300800 */
[----:B------:R-:W4:Y:S04]  /*129f0*/  LDL.LU R140, [R1+0x20] ;  /* 0x00002000018c7983 */ /* 0x000f280000300800 */
[----:B------:R-:W4:Y:S04]  /*12a00*/  LDL.LU R141, [R1+0x24] ;  /* 0x00002400018d7983 */ /* 0x000f280000300800 */
[----:B--2---:R-:W2:Y:S04]  /*12a10*/  LDL.LU R144, [R1+0x30] ;  /* 0x0000300001907983 */ /* 0x004ea80000300800 */
        /* <DEDUP_REMOVED lines=57> */
[----:B------:R-:W1:Y:S04]  /*12db0*/  SHFL.BFLY PT, R2, R218, 0x1, 0x1f ;  /* 0x0c201f00da027f89 */ /* 0x000e6800000e0000 */
[----:B------:R-:W1:Y:S04]  /*12dc0*/  SHFL.BFLY PT, R0, R219, 0x1, 0x1f ;  /* 0x0c201f00db007f89 */ /* 0x000e6800000e0000 */
[----:B------:R-:W2:Y:S04]  /*12dd0*/  LDL.LU R134, [R1+0xc] ;  /* 0x00000c0001867983 */ /* 0x000ea80000300800 */
[----:B------:R-:W2:Y:S04]  /*12de0*/  LDL.LU R135, [R1+0x18] ;  /* 0x0000180001877983 */ /* 0x000ea80000300800 */
[----:B------:R-:W2:Y:S04]  /*12df0*/  LDL.LU R138, [R1+0x1c] ;  /* 0x00001c00018a7983 */ /* 0x000ea80000300800 */
[----:B------:R-:W2:Y:S01]  /*12e00*/  LDL.LU R139, [R1+0x28] ;  /* 0x00002800018b7983 */ /* 0x000ea20000300800 */
[----:B-1----:R-:W-:-:S03]  /*12e10*/  FMNMX R218, R218, R2, !PT ;  /* 0x00000002dada7209 */ /* 0x002fc60007800000 */
[----:B------:R-:W2:Y:S01]  /*12e20*/  LDL.LU R142, [R1+0x2c] ;  /* 0x00002c00018e7983 */ /* 0x000ea20000300800 */
[----:B------:R-:W-:-:S03]  /*12e30*/  FMNMX R219, R219, R0, !PT ;  /* 0x00000000dbdb7209 */ /* 0x000fc60007800000 */
[----:B------:R-:W1:Y:S04]  /*12e40*/  SHFL.BFLY PT, R2, R218, 0x2, 0x1f ;  /* 0x0c401f00da027f89 */ /* 0x000e6800000e0000 */
[----:B------:R-:W2:Y:S04]  /*12e50*/  LDL.LU R143, [R1+0x38] ;  /* 0x00003800018f7983 */ /* 0x000ea80000300800 */
[----:B------:R-:W2:Y:S04]  /*12e60*/  LDL.LU R146, [R1+0x3c] ;  /* 0x00003c0001927983 */ /* 0x000ea80000300800 */
[----:B------:R-:W2:Y:S04]  /*12e70*/  LDL.LU R147, [R1+0x48] ;  /* 0x0000480001937983 */ /* 0x000ea80000300800 */
[----:B------:R-:W2:Y:S01]  /*12e80*/  LDL.LU R150, [R1+0x4c] ;  /* 0x00004c0001967983 */ /* 0x000ea20000300800 */
[----:B------:R-:W3:Y:S01]  /*12e90*/  S2R R14, SR_CgaCtaId ;  /* 0x00000000000e7919 */ /* 0x000ee20000008800 */
[----:B-1----:R-:W-:-:S02]  /*12ea0*/  FMNMX R218, R218, R2, !PT ;  /* 0x00000002dada7209 */ /* 0x002fc40007800000 */
[----:B------:R-:W2:Y:S02]  /*12eb0*/  LDL.LU R151, [R1+0x58] ;  /* 0x0000580001977983 */ /* 0x000ea40000300800 */
[C---:B------:R-:W-:Y:S02]  /*12ec0*/  FSETP.NEU.AND P3, PT, R218.reuse, -INF , PT ;  /* 0xff800000da00780b */ /* 0x040fe40003f6d000 */
[----:B------:R-:W2:Y:S02]  /*12ed0*/  LDL.LU R228, [R1+0x5c] ;  /* 0x00005c0001e47983 */ /* 0x000ea40000300800 */
[----:B------:R-:W-:Y:S02]  /*12ee0*/  FSEL R5, R218, RZ, P3 ;  /* 0x000000ffda057208 */ /* 0x000fe40001800000 */
[----:B------:R-:W2:Y:S03]  /*12ef0*/  LDL.LU R232, [R1+0x68] ;  /* 0x0000680001e87983 */ /* 0x000ea60000300800 */
[----:B------:R-:W-:Y:S01]  /*12f00*/  FADD R2, -R5, R4 ;  /* 0x0000000405027221 */ /* 0x000fe20000000100 */
[----:B------:R-:W2:Y:S03]  /*12f10*/  LDL.LU R252, [R1+0x6c] ;  /* 0x00006c0001fc7983 */ /* 0x000ea60000300800 */
[----:B------:R-:W-:Y:S01]  /*12f20*/  FMUL R2, R2, R10 ;  /* 0x0000000a02027220 */ /* 0x000fe20000400000 */
[----:B------:R-:W1:Y:S04]  /*12f30*/  SHFL.BFLY PT, R0, R219, 0x2, 0x1f ;  /* 0x0c401f00db007f89 */ /* 0x000e6800000e0000 */
[----:B------:R-:W2:Y:S01]  /*12f40*/  LDL.LU R251, [R1+0x78] ;  /* 0x0000780001fb7983 */ /* 0x000ea20000300800 */
[----:B------:R-:W-:-:S03]  /*12f50*/  FSETP.GEU.AND P3, PT, R2, -126, PT ;  /* 0xc2fc00000200780b */ /* 0x000fc60003f6e000 */
[----:B------:R-:W2:Y:S01]  /*12f60*/  LDL.LU R250, [R1+0x7c] ;  /* 0x00007c0001fa7983 */ /* 0x000ea20000300800 */
[----:B---3--:R-:W-:-:S03]  /*12f70*/  LEA R12, R14, R12, 0x18 ;  /* 0x0000000c0e0c7211 */ /* 0x008fc600078ec0ff */
[----:B------:R-:W3:Y:S02]  /*12f80*/  LDL.LU R249, [R1+0x88] ;  /* 0x0000880001f97983 */ /* 0x000ee40000300800 */
[----:B------:R-:W-:Y:S02]  /*12f90*/  VIADD R12, R12, 0x90020 ;  /* 0x000900200c0c7836 */ /* 0x000fe40000000000 */
[----:B------:R-:W3:Y:S02]  /*12fa0*/  LDL.LU R248, [R1+0x8c] ;  /* 0x00008c0001f87983 */ /* 0x000ee40000300800 */
[----:B------:R-:W-:Y:S02]  /*12fb0*/  @!P3 FMUL R2, R2, 0.5 ;  /* 0x3f0000000202b820 */ /* 0x000fe40000400000 */
[----:B------:R-:W3:Y:S04]  /*12fc0*/  LDL.LU R247, [R1+0x98] ;  /* 0x0000980001f77983 */ /* 0x000ee80000300800 */
[----:B------:R-:W3:Y:S01]  /*12fd0*/  LDL.LU R246, [R1+0x9c] ;  /* 0x00009c0001f67983 */ /* 0x000ee20000300800 */
[----:B-1----:R-:W-:Y:S01]  /*12fe0*/  FMNMX R219, R219, R0, !PT ;  /* 0x00000000dbdb7209 */ /* 0x002fe20007800000 */
[----:B------:R-:W1:Y:S02]  /*12ff0*/  MUFU.EX2 R2, R2 ;  /* 0x0000000200027308 */ /* 0x000e640000000800 */
[----:B------:R-:W3:Y:S01]  /*13000*/  LDL.LU R245, [R1+0xa8] ;  /* 0x0000a80001f57983 */ /* 0x000ee20000300800 */
[----:B------:R-:W-:-:S03]  /*13010*/  FSETP.NEU.AND P4, PT, R219, -INF , PT ;  /* 0xff800000db00780b */ /* 0x000fc60003f8d000 */
[----:B------:R-:W3:Y:S01]  /*13020*/  LDL.LU R243, [R1+0xac] ;  /* 0x0000ac0001f37983 */ /* 0x000ee20000300800 */
[----:B------:R-:W-:-:S03]  /*13030*/  FSEL R16, R219, RZ, P4 ;  /* 0x000000ffdb107208 */ /* 0x000fc60002000000 */
[----:B------:R-:W3:Y:S02]  /*13040*/  LDL.LU R235, [R1+0xb8] ;  /* 0x0000b80001eb7983 */ /* 0x000ee40000300800 */
[----:B------:R-:W-:Y:S01]  /*13050*/  FADD R0, -R16, R3 ;  /* 0x0000000310007221 */ /* 0x000fe20000000100 */
[----:B------:R-:W-:Y:S01]  /*13060*/  LEA R3, R11, R12, 0x3 ;  /* 0x0000000c0b037211 */ /* 0x000fe200078e18ff */
[----:B------:R-:W3:Y:S02]  /*13070*/  LDL.LU R234, [R1+0xbc] ;  /* 0x0000bc0001ea7983 */ /* 0x000ee40000300800 */
[----:B------:R-:W-:Y:S02]  /*13080*/  FMUL R0, R0, R10 ;  /* 0x0000000a00007220 */ /* 0x000fe40000400000 */
[----:B------:R-:W3:Y:S01]  /*13090*/  LDL.LU R233, [R1+0xc8] ;  /* 0x0000c80001e97983 */ /* 0x000ee20000300800 */
[----:B-1----:R-:W-:Y:S01]  /*130a0*/  @!P3 FMUL R2, R2, R2 ;  /* 0x000000020202b220 */ /* 0x002fe20000400000 */
[----:B------:R-:W-:-:S02]  /*130b0*/  PRMT R3, RZ, 0x654, R3 ;  /* 0x00000654ff037816 */ /* 0x000fc40000000003 */
[----:B------:R-:W3:Y:S01]  /*130c0*/  LDL.LU R229, [R1+0xcc] ;  /* 0x0000cc0001e57983 */ /* 0x000ee20000300800 */
[----:B------:R-:W-:Y:S01]  /*130d0*/  FMUL R132, R132, R2 ;  /* 0x0000000284847220 */ /* 0x000fe20000400000 */
[----:B------:R1:W-:Y:S01]  /*130e0*/  SYNCS.ARRIVE.TRANS64.RED.A1T0 RZ, [R3+URZ], RZ ;  /* 0x000000ff03ff79a7 */ /* 0x0003e2000810043f */
[----:B------:R-:W-:Y:S01]  /*130f0*/  VIADD R231, R11, 0x1 ;  /* 0x000000010be77836 */ /* 0x000fe20000000000 */
[----:B------:R-:W3:Y:S01]  /*13100*/  LDL.LU R217, [R1+0xd8] ;  /* 0x0000d80001d97983 */ /* 0x000ee20000300800 */
[----:B------:R-:W-:-:S03]  /*13110*/  FSETP.GEU.AND P4, PT, R0, -126, PT ;  /* 0xc2fc00000000780b */ /* 0x000fc60003f8e000 */
[----:B------:R-:W3:Y:S04]  /*13120*/  LDL.LU R216, [R1+0xdc] ;  /* 0x0000dc0001d87983 */ /* 0x000ee80000300800 */
[----:B------:R-:W3:Y:S04]  /*13130*/  LDL.LU R9, [R1+0xe8] ;  /* 0x0000e80001097983 */ /* 0x000ee80000300800 */
[----:B------:R-:W3:Y:S01]  /*13140*/  LDL.LU R8, [R1+0xec] ;  /* 0x0000ec0001087983 */ /* 0x000ee20000300800 */
[-C--:B------:R-:W-:Y:S01]  /*13150*/  FMUL R133, R133, R2.reuse ;  /* 0x0000000285857220 */ /* 0x080fe20000400000 */
[-C--:B----4-:R-:W-:Y:S01]  /*13160*/  FMUL R136, R136, R2.reuse ;  /* 0x0000000288887220 */ /* 0x090fe20000400000 */
[-C--:B------:R-:W-:Y:S01]  /*13170*/  FMUL R137, R137, R2.reuse ;  /* 0x0000000289897220 */ /* 0x080fe20000400000 */
[----:B------:R-:W4:Y:S01]  /*13180*/  LDL.LU R7, [R1+0xf8] ;  /* 0x0000f80001077983 */ /* 0x000f220000300800 */
[-C--:B------:R-:W-:Y:S01]  /*13190*/  FMUL R140, R140, R2.reuse ;  /* 0x000000028c8c7220 */ /* 0x080fe20000400000 */
[-C--:B------:R-:W-:Y:S01]  /*131a0*/  FMUL R141, R141, R2.reuse ;  /* 0x000000028d8d7220 */ /* 0x080fe20000400000 */
[-C--:B--2---:R-:W-:Y:S01]  /*131b0*/  FMUL R144, R144, R2.reuse ;  /* 0x0000000290907220 */ /* 0x084fe20000400000 */
[----:B------:R-:W2:Y:S01]  /*131c0*/  LDL.LU R6, [R1+0xfc] ;  /* 0x0000fc0001067983 */ /* 0x000ea20000300800 */
[-C--:B------:R-:W-:Y:S01]  /*131d0*/  FMUL R145, R145, R2.reuse ;  /* 0x0000000291917220 */ /* 0x080fe20000400000 */
[-C--:B------:R-:W-:Y:S01]  /*131e0*/  FMUL R148, R148, R2.reuse ;  /* 0x0000000294947220 */ /* 0x080fe20000400000 */
[-C--:B------:R-:W-:Y:S01]  /*131f0*/  FMUL R149, R149, R2.reuse ;  /* 0x0000000295957220 */ /* 0x080fe20000400000 */
        /* <DEDUP_REMOVED lines=33> */
[----:B------:R-:W-:Y:S01]  /*13410*/  FMUL R74, R74, R2 ;  /* 0x000000024a4a7220 */ /* 0x000fe20000400000 */
[----:B------:R-:W-:-:S02]  /*13420*/  @!P4 FMUL R0, R0, 0.5 ;  /* 0x3f0000000000c820 */ /* 0x000fc40000400000 */
[----:B------:R-:W2:Y:S04]  /*13430*/  LDL.LU R227, [R1+0x15c] ;  /* 0x00015c0001e37983 */ /* 0x000ea80000300800 */
[----:B------:R-:W2:Y:S01]  /*13440*/  LDL.LU R226, [R1+0x168] ;  /* 0x0001680001e27983 */ /* 0x000ea20000300800 */
[-C--:B------:R-:W-:Y:S01]  /*13450*/  FMUL R75, R75, R2.reuse ;  /* 0x000000024b4b7220 */ /* 0x080fe20000400000 */
[-C--:B------:R-:W-:Y:S01]  /*13460*/  FMUL R78, R78, R2.reuse ;  /* 0x000000024e4e7220 */ /* 0x080fe20000400000 */
[----:B------:R-:W3:Y:S01]  /*13470*/  MUFU.EX2 R0, R0 ;  /* 0x0000000000007308 */ /* 0x000ee20000000800 */
        /* <DEDUP_REMOVED lines=19> */
[----:B-1----:R-:W2:Y:S04]  /*135b0*/  LDL.LU R3, [R1+0x10c] ;  /* 0x00010c0001037983 */ /* 0x002ea80000300800 */
[----:B------:R-:W2:Y:S04]  /*135c0*/  LDL.LU R11, [R1+0x108] ;  /* 0x00010800010b7983 */ /* 0x000ea80000300800 */
[----:B------:R1:W-:Y:S04]  /*135d0*/  STL [R1], R132 ;  /* 0x0000008401007387 */ /* 0x0003e80000100800 */
[----:B-1----:R-:W2:Y:S04]  /*135e0*/  LDL.LU R132, [R1+0x448] ;  /* 0x0004480001847983 */ /* 0x002ea80000300800 */
[----:B------:R1:W-:Y:S04]  /*135f0*/  STL [R1+0x4], R133 ;  /* 0x0000048501007387 */ /* 0x0003e80000100800 */
        /* <DEDUP_REMOVED lines=57> */
[----:B------:R1:W-:Y:S01]  /*13990*/  STL [R1+0xf0], R66 ;  /* 0x0000f04201007387 */ /* 0x0003e20000100800 */
[----:B------:R-:W-:-:S03]  /*139a0*/  FMUL R79, R79, R2 ;  /* 0x000000024f4f7220 */ /* 0x000fc60000400000 */
        /* <DEDUP_REMOVED lines=92> */
[----:B-1----:R-:W2:Y:S01]  /*13f70*/  LDL.LU R131, [R1+0x8] ;  /* 0x0000080001837983 */ /* 0x002ea20000300800 */
[----:B---3--:R-:W-:-:S04]  /*13f80*/  @!P4 FMUL R0, R0, R0 ;  /* 0x000000000000c220 */ /* 0x008fc80000400000 */
[-C--:B------:R-:W-:Y:S01]  /*13f90*/  FMUL R134, R134, R0.reuse ;  /* 0x0000000086867220 */ /* 0x080fe20000400000 */
        /* <DEDUP_REMOVED lines=28> */
[-C--:B----4-:R-:W-:Y:S01]  /*14160*/  FMUL R7, R7, R0.reuse ;  /* 0x0000000007077220 */ /* 0x090fe20000400000 */
[-C--:B--2---:R-:W-:Y:S01]  /*14170*/  FMUL R6, R6, R0.reuse ;  /* 0x0000000006067220 */ /* 0x084fe20000400000 */
[-C--:B------:R-:W-:Y:S01]  /*14180*/  FMUL R11, R11, R0.reuse ;  /* 0x000000000b0b7220 */ /* 0x080fe20000400000 */
[-C--:B------:R-:W-:Y:S01]  /*14190*/  FMUL R3, R3, R0.reuse ;  /* 0x0000000003037220 */ /* 0x080fe20000400000 */
[----:B------:R-:W-:-:S05]  /*141a0*/  FMUL R131, R131, R0 ;  /* 0x0000000083837220 */ /* 0x000fca0000400000 */
[----:B------:R1:W-:Y:S04]  /*141b0*/  STL [R1+0x8], R131 ;  /* 0x0000088301007387 */ /* 0x0003e80000100800 */
[----:B-1----:R-:W2:Y:S04]  /*141c0*/  LDL.LU R131, [R1+0x34c] ;  /* 0x00034c0001837983 */ /* 0x002ea80000300800 */
[----:B------:R1:W-:Y:S04]  /*141d0*/  STL [R1+0xc], R134 ;  /* 0x00000c8601007387 */ /* 0x0003e80000100800 */
[----:B-1----:R-:W3:Y:S04]  /*141e0*/  LDL.LU R134, [R1+0x348] ;  /* 0x0003480001867983 */ /* 0x002ee80000300800 */
[----:B------:R1:W-:Y:S04]  /*141f0*/  STL [R1+0x18], R135 ;  /* 0x0000188701007387 */ /* 0x0003e80000100800 */
[----:B-1----:R-:W4:Y:S04]  /*14200*/  LDL.LU R135, [R1+0x344] ;  /* 0x0003440001877983 */ /* 0x002f280000300800 */
        /* <DEDUP_REMOVED lines=21> */
[----:B-1----:R1:W5:Y:S04]  /*14360*/  LDL.LU R252, [R1+0x318] ;  /* 0x0003180001fc7983 */ /* 0x0023680000300800 */
        /* <DEDUP_REMOVED lines=17> */
[----:B--2---:R1:W5:Y:S04]  /*14480*/  LDL.LU R235, [R1+0x2f4] ;  /* 0x0002f40001eb7983 */ /* 0x0043680000300800 */
[----:B------:R2:W-:Y:S04]  /*14490*/  STL [R1+0xbc], R234 ;  /* 0x0000bcea01007387 */ /* 0x0005e80000100800 */
[----:B--2---:R1:W5:Y:S04]  /*144a0*/  LDL.LU R234, [R1+0x2f0] ;  /* 0x0002f00001ea7983 */ /* 0x0043680000300800 */
[----:B------:R2:W-:Y:S04]  /*144b0*/  STL [R1+0xc8], R233 ;  /* 0x0000c8e901007387 */ /* 0x0005e80000100800 */
[----:B--2---:R1:W5:Y:S04]  /*144c0*/  LDL.LU R233, [R1+0x2ec] ;  /* 0x0002ec0001e97983 */ /* 0x0043680000300800 */
[----:B------:R2:W-:Y:S04]  /*144d0*/  STL [R1+0xcc], R229 ;  /* 0x0000cce501007387 */ /* 0x0005e80000100800 */
[----:B--2---:R1:W5:Y:S04]  /*144e0*/  LDL.LU R229, [R1+0x2e8] ;  /* 0x0002e80001e57983 */ /* 0x0043680000300800 */
[----:B------:R2:W-:Y:S01]  /*144f0*/  STL [R1+0xd8], R217 ;  /* 0x0000d8d901007387 */ /* 0x0005e20000100800 */
[----:B------:R-:W-:-:S03]  /*14500*/  FMUL R244, R244, R0 ;  /* 0x00000000f4f47220 */ /* 0x000fc60000400000 */
[----:B--2---:R1:W5:Y:S04]  /*14510*/  LDL.LU R217, [R1+0x2e4] ;  /* 0x0002e40001d97983 */ /* 0x0043680000300800 */
[----:B------:R2:W-:Y:S01]  /*14520*/  STL [R1+0xdc], R216 ;  /* 0x0000dcd801007387 */ /* 0x0005e20000100800 */
[-C--:B------:R-:W-:Y:S01]  /*14530*/  FMUL R242, R242, R0.reuse ;  /* 0x00000000f2f27220 */ /* 0x080fe20000400000 */
[-C--:B------:R-:W-:Y:S02]  /*14540*/  FMUL R241, R241, R0.reuse ;  /* 0x00000000f1f17220 */ /* 0x080fe40000400000 */
[----:B--2---:R1:W5:Y:S04]  /*14550*/  LDL.LU R216, [R1+0x2e0] ;  /* 0x0002e00001d87983 */ /* 0x0043680000300800 */
[----:B------:R2:W-:Y:S01]  /*14560*/  STL [R1+0xe8], R9 ;  /* 0x0000e80901007387 */ /* 0x0005e20000100800 */
[-C--:B------:R-:W-:Y:S01]  /*14570*/  FMUL R240, R240, R0.reuse ;  /* 0x00000000f0f07220 */ /* 0x080fe20000400000 */
[----:B------:R-:W-:-:S02]  /*14580*/  FMUL R239, R239, R0 ;  /* 0x00000000efef7220 */ /* 0x000fc40000400000 */
        /* <DEDUP_REMOVED lines=13> */
[----:B------:R-:W-:Y:S04]  /*14660*/  STL [R1+0x108], R11 ;  /* 0x0001080b01007387 */ /* 0x000fe80000100800 */
[----:B------:R-:W-:Y:S04]  /*14670*/  STL [R1+0x10c], R3 ;  /* 0x00010c0301007387 */ /* 0x000fe80000100800 */
[----:B------:R-:W-:Y:S04]  /*14680*/  STL [R1+0x118], R244 ;  /* 0x000118f401007387 */ /* 0x000fe80000100800 */
[----:B------:R-:W-:Y:S04]  /*14690*/  STL [R1+0x11c], R242 ;  /* 0x00011cf201007387 */ /* 0x000fe80000100800 */
[----:B------:R-:W-:Y:S01]  /*146a0*/  STL [R1+0x128], R241 ;  /* 0x000128f101007387 */ /* 0x000fe20000100800 */
[----:B------:R-:W-:-:S03]  /*146b0*/  FMUL R225, R225, R0 ;  /* 0x00000000e1e17220 */ /* 0x000fc60000400000 */
        /* <DEDUP_REMOVED lines=36> */
[----:B------:R2:W-:Y:S02]  /*14900*/  STL [R1+0x1dc], R14 ;  /* 0x0001dc0e01007387 */ /* 0x0005e40000100800 */
[----:B--2---:R-:W2:Y:S01]  /*14910*/  S2R R14, SR_CgaCtaId ;  /* 0x00000000000e7919 */ /* 0x004ea20000008800 */
[-C--:B------:R-:W-:Y:S01]  /*14920*/  FMUL R13, R13, R0.reuse ;  /* 0x000000000d0d7220 */ /* 0x080fe20000400000 */
[-C--:B------:R-:W-:Y:S01]  /*14930*/  FMUL R12, R12, R0.reuse ;  /* 0x000000000c0c7220 */ /* 0x080fe20000400000 */
[----:B------:R-:W-:-:S03]  /*14940*/  FMUL R10, R10, R0 ;  /* 0x000000000a0a7220 */ /* 0x000fc60000400000 */
[----:B------:R-:W-:Y:S01]  /*14950*/  STL [R1+0x1e8], R13 ;  /* 0x0001e80d01007387 */ /* 0x000fe20000100800 */
[----:B------:R-:W-:-:S03]  /*14960*/  FMUL R4, R4, R0 ;  /* 0x0000000004047220 */ /* 0x000fc60000400000 */
[----:B------:R3:W-:Y:S01]  /*14970*/  STL [R1+0x1ec], R12 ;  /* 0x0001ec0c01007387 */ /* 0x0007e20000100800 */
[----:B------:R-:W-:Y:S01]  /*14980*/  ISETP.NE.AND P3, PT, R231, 0x4, PT ;  /* 0x00000004e700780c */ /* 0x000fe20003f65270 */
[----:B------:R-:W-:Y:S02]  /*14990*/  FMUL R24, R24, R2 ;  /* 0x0000000218187220 */ /* 0x000fe40000400000 */
[----:B------:R-:W-:Y:S01]  /*149a0*/  STL [R1+0x1f8], R10 ;  /* 0x0001f80a01007387 */ /* 0x000fe20000100800 */
[----:B---3--:R-:W-:-:S03]  /*149b0*/  MOV R12, 0x400 ;  /* 0x00000400000c7802 */ /* 0x008fc60000000f00 */
[----:B------:R3:W-:Y:S01]  /*149c0*/  STL [R1+0x1fc], R4 ;  /* 0x0001fc0401007387 */ /* 0x0007e20000100800 */
[-C--:B------:R-:W-:Y:S01]  /*149d0*/  FMUL R25, R25, R2.reuse ;  /* 0x0000000219197220 */ /* 0x080fe20000400000 */
[-C--:B------:R-:W-:Y:S01]  /*149e0*/  FMUL R28, R28, R2.reuse ;  /* 0x000000021c1c7220 */ /* 0x080fe20000400000 */
[-C--:B------:R-:W-:Y:S01]  /*149f0*/  FMUL R29, R29, R2.reuse ;  /* 0x000000021d1d7220 */ /* 0x080fe20000400000 */
[-C--:B------:R-:W-:Y:S01]  /*14a00*/  FMUL R32, R32, R2.reuse ;  /* 0x0000000220207220 */ /* 0x080fe20000400000 */
[-C--:B------:R-:W-:Y:S01]  /*14a10*/  FMUL R33, R33, R2.reuse ;  /* 0x0000000221217220 */ /* 0x080fe20000400000 */
[-C--:B------:R-:W-:Y:S01]  /*14a20*/  FMUL R36, R36, R2.reuse ;  /* 0x0000000224247220 */ /* 0x080fe20000400000 */
[----:B------:R-:W-:Y:S01]  /*14a30*/  FMUL R37, R37, R2 ;  /* 0x0000000225257220 */ /* 0x000fe20000400000 */
[----:B--2---:R-:W-:Y:S01]  /*14a40*/  LEA R12, R14, R12, 0x18 ;  /* 0x0000000c0e0c7211 */ /* 0x004fe200078ec0ff */
        /* <DEDUP_REMOVED lines=55> */
[----:B------:R-:W-:Y:S01]  /*14dc0*/  FMUL R149, R149, R2 ;  /* 0x0000000295957220 */ /* 0x000fe20000400000 */
        /* <DEDUP_REMOVED lines=64> */
[----:B------:R-:W-:-:S02]  /*151d0*/  LEA R3, R228, R12, 0x3 ;  /* 0x0000000ce4037211 */ /* 0x000fc400078e18ff */
[----:B-1-3--:R-:W-:-:S07]  /*151e0*/  SHF.L.U32 R4, R232, 0x1f, RZ ;  /* 0x0000001fe8047819 */ /* 0x00afce00000006ff */
.L_x_30:
[----:B-1----:R1:W2:Y:S02]  /*151f0*/  SYNCS.PHASECHK.TRANS64.TRYWAIT P4, [R3+URZ+0x90000], R4 ;  /* 0x09000004030075a7 */ /* 0x0022a4000808017f */
[----:B--2---:R-:W-:Y:S05]  /*15200*/  @!P4 NANOSLEEP.SYNCS 0x989680 ;  /* 0x009896800000c95d */ /* 0x004fea0003900000 */
[----:B------:R-:W2:Y:S02]  /*15210*/  @!P4 SYNCS.PHASECHK.TRANS64 P4, [R3+URZ+0x90000], R4 ;  /* 0x090000040300c5a7 */ /* 0x000ea4000808007f */
[----:B--2---:R-:W-:Y:S05]  /*15220*/  @!P4 BRA `(.L_x_30) ;  /* 0xfffffffc00f0c947 */ /* 0x004fea000383ffff */
[----:B------:R-:W-:Y:S01]  /*15230*/  STL.64 [R1+0x1498], R150 ;  /* 0x0014989601007387 */ /* 0x000fe20000100a00 */
[----:B------:R-:W1:Y:S03]  /*15240*/  LDC R230, c[0x0][0x604] ;  /* 0x00018100ffe67b82 */ /* 0x000e660000000800 */
        /* <DEDUP_REMOVED lines=63> */
[----:B--2---:R-:W2:Y:S04]  /*15640*/  LDL.LU.64 R24, [R1] ;  /* 0x0000000001187983 */ /* 0x004ea80000300a00 */
        /* <DEDUP_REMOVED lines=63> */
[----:B-1----:R-:W-:Y:S01]  /*15a40*/  FMUL R3, R5, R230 ;  /* 0x000000e605037220 */ /* 0x002fe20000400000 */
[----:B------:R-:W-:-:S02]  /*15a50*/  UMOV UR19, 0x40000040 ;  /* 0x4000004000137882 */ /* 0x000fc40000000000 */
[----:B------:R1:W-:Y:S01]  /*15a60*/  STL [R1+0x52c], R2 ;  /* 0x00052c0201007387 */ /* 0x0003e20000100800 */
[-CC-:B------:R-:W-:Y:S01]  /*15a70*/  FFMA R152, R152, R230.reuse, -R3.reuse ;  /* 0x000000e698987223 */ /* 0x180fe20000000803 */
[-CC-:B------:R-:W-:Y:S01]  /*15a80*/  FFMA R153, R153, R230.reuse, -R3.reuse ;  /* 0x000000e699997223 */ /* 0x180fe20000000803 */
[-CC-:B------:R-:W-:Y:S01]  /*15a90*/  FFMA R11, R156, R230.reuse, -R3.reuse ;  /* 0x000000e69c0b7223 */ /* 0x180fe20000000803 */
[-CC-:B------:R-:W-:Y:S01]  /*15aa0*/  FFMA R5, R157, R230.reuse, -R3.reuse ;  /* 0x000000e69d057223 */ /* 0x180fe20000000803 */
[-CC-:B------:R-:W-:Y:S01]  /*15ab0*/  FFMA R160, R160, R230.reuse, -R3.reuse ;  /* 0x000000e6a0a07223 */ /* 0x180fe20000000803 */
[----:B------:R-:W-:Y:S01]  /*15ac0*/  FSETP.GEU.AND P5, PT, R152, -126, PT ;  /* 0xc2fc00009800780b */ /* 0x000fe20003fae000 */
[-CC-:B------:R-:W-:Y:S01]  /*15ad0*/  FFMA R161, R161, R230.reuse, -R3.reuse ;  /* 0x000000e6a1a17223 */ /* 0x180fe20000000803 */
[----:B------:R-:W-:Y:S01]  /*15ae0*/  FSETP.GEU.AND P4, PT, R153, -126, PT ;  /* 0xc2fc00009900780b */ /* 0x000fe20003f8e000 */
[-CC-:B------:R-:W-:Y:S01]  /*15af0*/  FFMA R10, R164, R230.reuse, -R3.reuse ;  /* 0x000000e6a40a7223 */ /* 0x180fe20000000803 */
        /* <DEDUP_REMOVED lines=24> */
[-C--:B------:R-:W-:Y:S01]  /*15c80*/  FFMA R213, R213, R230.reuse, -R3 ;  /* 0x000000e6d5d57223 */ /* 0x080fe20000000803 */
[-C--:B------:R-:W-:Y:S01]  /*15c90*/  FMUL R3, R16, R230.reuse ;  /* 0x000000e610037220 */ /* 0x080fe20000400000 */
[----:B------:R-:W-:Y:S01]  /*15ca0*/  @!P5 FMUL R152, R152, 0.5 ;  /* 0x3f0000009898d820 */ /* 0x000fe20000400000 */
[----:B------:R-:W-:Y:S01]  /*15cb0*/  @!P4 FMUL R153, R153, 0.5 ;  /* 0x3f0000009999c820 */ /* 0x000fe20000400000 */
[----:B------:R-:W-:Y:S01]  /*15cc0*/  FSETP.GEU.AND P6, PT, R11, -126, PT ;  /* 0xc2fc00000b00780b */ /* 0x000fe20003fce000 */
[-CC-:B------:R-:W-:Y:S01]  /*15cd0*/  FFMA R17, R206, R230.reuse, -R3.reuse ;  /* 0x000000e6ce117223 */ /* 0x180fe20000000803 */
[-CC-:B------:R-:W-:Y:S01]  /*15ce0*/  FFMA R16, R207, R230.reuse, -R3.reuse ;  /* 0x000000e6cf107223 */ /* 0x180fe20000000803 */
[----:B------:R-:W3:Y:S01]  /*15cf0*/  MUFU.EX2 R206, R153 ;  /* 0x0000009900ce7308 */ /* 0x000ee20000000800 */
[-CC-:B------:R-:W-:Y:S01]  /*15d00*/  FFMA R154, R154, R230.reuse, -R3.reuse ;  /* 0x000000e69a9a7223 */ /* 0x180fe20000000803 */
[-CC-:B------:R-:W-:Y:S01]  /*15d10*/  FFMA R18, R203, R230.reuse, -R3.reuse ;  /* 0x000000e6cb127223 */ /* 0x180fe20000000803 */
[-CC-:B------:R-:W-:Y:S01]  /*15d20*/  FFMA R155, R155, R230.reuse, -R3.reuse ;  /* 0x000000e69b9b7223 */ /* 0x180fe20000000803 */
[-CC-:B------:R-:W-:Y:S01]  /*15d30*/  FFMA R158, R158, R230.reuse, -R3.reuse ;  /* 0x000000e69e9e7223 */ /* 0x180fe20000000803 */
[-CC-:B------:R-:W-:Y:S01]  /*15d40*/  FFMA R159, R159, R230.reuse, -R3.reuse ;  /* 0x000000e69f9f7223 */ /* 0x180fe20000000803 */
[-CC-:B------:R-:W-:Y:S01]  /*15d50*/  FFMA R162, R162, R230.reuse, -R3.reuse ;  /* 0x000000e6a2a27223 */ /* 0x180fe20000000803 */
[-CC-:B------:R-:W-:Y:S01]  /*15d60*/  FFMA R163, R163, R230.reuse, -R3.reuse ;  /* 0x000000e6a3a37223 */ /* 0x180fe20000000803 */
[----:B------:R-:W4:Y:S01]  /*15d70*/  MUFU.EX2 R207, R152 ;  /* 0x0000009800cf7308 */ /* 0x000f220000000800 */
[-CC-:B------:R-:W-:Y:S01]  /*15d80*/  FFMA R166, R166, R230.reuse, -R3.reuse ;  /* 0x000000e6a6a67223 */ /* 0x180fe20000000803 */
[----:B------:R-:W-:Y:S01]  /*15d90*/  @!P6 FMUL R11, R11, 0.5 ;  /* 0x3f0000000b0be820 */ /* 0x000fe20000400000 */
[-CC-:B------:R-:W-:Y:S01]  /*15da0*/  FFMA R167, R167, R230.reuse, -R3.reuse ;  /* 0x000000e6a7a77223 */ /* 0x180fe20000000803 */
[-CC-:B------:R-:W-:Y:S01]  /*15db0*/  FFMA R170, R170, R230.reuse, -R3.reuse ;  /* 0x000000e6aaaa7223 */ /* 0x180fe20000000803 */
[-CC-:B------:R-:W-:Y:S01]  /*15dc0*/  FFMA R171, R171, R230.reuse, -R3.reuse ;  /* 0x000000e6abab7223 */ /* 0x180fe20000000803 */
[-CC-:B------:R-:W-:Y:S01]  /*15dd0*/  FFMA R174, R174, R230.reuse, -R3.reuse ;  /* 0x000000e6aeae7223 */ /* 0x180fe20000000803 */
[--C-:B------:R-:W-:Y:S01]  /*15de0*/  FFMA R175, R175, R230, -R3.reuse ;  /* 0x000000e6afaf7223 */ /* 0x100fe20000000803 */
[----:B------:R-:W1:Y:S01]  /*15df0*/  MUFU.EX2 R205, R11 ;  /* 0x0000000b00cd7308 */ /* 0x000e620000000800 */
[----:B---3--:R-:W-:Y:S01]  /*15e00*/  @!P4 FMUL R206, R206, R206 ;  /* 0x000000cececec220 */ /* 0x008fe20000400000 */
[----:B------:R-:W-:Y:S01]  /*15e10*/  FSETP.GEU.AND P4, PT, R154, -126, PT ;  /* 0xc2fc00009a00780b */ /* 0x000fe20003f8e000 */
[-CC-:B------:R-:W-:Y:S01]  /*15e20*/  FFMA R178, R178, R230.reuse, -R3.reuse ;  /* 0x000000e6b2b27223 */ /* 0x180fe20000000803 */
[-CC-:B------:R-:W-:Y:S01]  /*15e30*/  FFMA R179, R179, R230.reuse, -R3.reuse ;  /* 0x000000e6b3b37223 */ /* 0x180fe20000000803 */
[-CC-:B------:R-:W-:Y:S01]  /*15e40*/  FFMA R182, R182, R230.reuse, -R3.reuse ;  /* 0x000000e6b6b67223 */ /* 0x180fe20000000803 */
[-CC-:B------:R-:W-:Y:S01]  /*15e50*/  FFMA R183, R183, R230.reuse, -R3.reuse ;  /* 0x000000e6b7b77223 */ /* 0x180fe20000000803 */
[-CC-:B------:R-:W-:Y:S01]  /*15e60*/  FFMA R186, R186, R230.reuse, -R3.reuse ;  /* 0x000000e6baba7223 */ /* 0x180fe20000000803 */
[-CC-:B------:R-:W-:Y:S01]  /*15e70*/  FFMA R187, R187, R230.reuse, -R3.reuse ;  /* 0x000000e6bbbb7223 */ /* 0x180fe20000000803 */
[----:B----4-:R-:W-:Y:S01]  /*15e80*/  @!P5 FMUL R207, R207, R207 ;  /* 0x000000cfcfcfd220 */ /* 0x010fe20000400000 */
[----:B------:R-:W-:Y:S01]  /*15e90*/  FSETP.GEU.AND P5, PT, R5, -126, PT ;  /* 0xc2fc00000500780b */ /* 0x000fe20003fae000 */
[-CC-:B------:R-:W-:Y:S01]  /*15ea0*/  FFMA R165, R190, R230.reuse, -R3.reuse ;  /* 0x000000e6bea57223 */ /* 0x180fe20000000803 */
[-CC-:B------:R-:W-:Y:S01]  /*15eb0*/  FFMA R164, R191, R230.reuse, -R3.reuse ;  /* 0x000000e6bfa47223 */ /* 0x180fe20000000803 */
[-CC-:B------:R-:W-:Y:S01]  /*15ec0*/  FFMA R194, R194, R230.reuse, -R3.reuse ;  /* 0x000000e6c2c27223 */ /* 0x180fe20000000803 */
[-CC-:B------:R-:W-:Y:S01]  /*15ed0*/  FFMA R195, R195, R230.reuse, -R3.reuse ;  /* 0x000000e6c3c37223 */ /* 0x180fe20000000803 */
[----:B------:R-:W-:Y:S01]  /*15ee0*/  @!P4 FMUL R154, R154, 0.5 ;  /* 0x3f0000009a9ac820 */ /* 0x000fe20000400000 */
[-CC-:B------:R-:W-:Y:S01]  /*15ef0*/  FFMA R157, R198, R230.reuse, -R3.reuse ;  /* 0x000000e6c69d7223 */ /* 0x180fe20000000803 */
[-CC-:B------:R-:W-:Y:S01]  /*15f00*/  FFMA R156, R199, R230.reuse, -R3.reuse ;  /* 0x000000e6c79c7223 */ /* 0x180fe20000000803 */
[-CC-:B------:R-:W-:Y:S01]  /*15f10*/  FFMA R19, R202, R230.reuse, -R3.reuse ;  /* 0x000000e6ca137223 */ /* 0x180fe20000000803 */
[----:B------:R-:W3:Y:S01]  /*15f20*/  MUFU.EX2 R203, R154 ;  /* 0x0000009a00cb7308 */ /* 0x000ee20000000800 */
[-CC-:B------:R-:W-:Y:S01]  /*15f30*/  FFMA R210, R210, R230.reuse, -R3.reuse ;  /* 0x000000e6d2d27223 */ /* 0x180fe20000000803 */
[-CC-:B------:R-:W-:Y:S01]  /*15f40*/  FFMA R211, R211, R230.reuse, -R3.reuse ;  /* 0x000000e6d3d37223 */ /* 0x180fe20000000803 */
[-CC-:B------:R-:W-:Y:S01]  /*15f50*/  FFMA R214, R214, R230.reuse, -R3.reuse ;  /* 0x000000e6d6d67223 */ /* 0x180fe20000000803 */
[----:B------:R-:W-:Y:S01]  /*15f60*/  @!P5 FMUL R5, R5, 0.5 ;  /* 0x3f0000000505d820 */ /* 0x000fe20000400000 */
[----:B------:R-:W-:Y:S01]  /*15f70*/  FFMA R215, R215, R230, -R3 ;  /* 0x000000e6d7d77223 */ /* 0x000fe20000000803 */
[----:B-----5:R-:W-:-:S02]  /*15f80*/  IMAD R3, R228, 0x2000, R252 ;  /* 0x00002000e4037824 */ /* 0x020fc400078e02fc */
[----:B-1----:R-:W-:Y:S01]  /*15f90*/  @!P6 FMUL R205, R205, R205 ;  /* 0x000000cdcdcde220 */ /* 0x002fe20000400000 */
[----:B------:R1:W4:Y:S01]  /*15fa0*/  MUFU.EX2 R204, R5 ;  /* 0x0000000500cc7308 */ /* 0x0003220000000800 */
[----:B------:R-:W-:Y:S01]  /*15fb0*/  FSETP.GEU.AND P6, PT, R155, -126, PT ;  /* 0xc2fc00009b00780b */ /* 0x000fe20003fce000 */
[C---:B------:R-:W-:Y:S01]  /*15fc0*/  VIADD R152, R3.reuse, 0x1080 ;  /* 0x0000108003987836 */ /* 0x040fe20000000000 */
[C---:B------:R-:W-:Y:S01]  /*15fd0*/  R2UR UR18, R3.reuse ;  /* 0x00000000031272ca */ /* 0x040fe200000e0000 */
[----:B------:R-:W-:Y:S01]  /*15fe0*/  STL [R1+0x528], R245 ;  /* 0x000528f501007387 */ /* 0x000fe20000100800 */
[----:B------:R-:W-:Y:S02]  /*15ff0*/  IADD3 R11, R3, 0x280, RZ ;  /* 0x00000280030b7810 */ /* 0x000fe40007ffe0ff */
[----:B------:R-:W-:Y:S01]  /*16000*/  R2UR UR17, R152 ;  /* 0x00000000981172ca */ /* 0x000fe200000e0000 */
[----:B------:R2:W-:Y:S01]  /*16010*/  STL [R1+0x524], R0 ;  /* 0x0005240001007387 */ /* 0x0005e20000100800 */
[----:B---3--:R-:W-:Y:S01]  /*16020*/  @!P4 FMUL R203, R203, R203 ;  /* 0x000000cbcbcbc220 */ /* 0x008fe20000400000 */
[----:B------:R-:W-:-:S02]  /*16030*/  FSETP.GEU.AND P4, PT, R159, -126, PT ;  /* 0xc2fc00009f00780b */ /* 0x000fc40003f8e000 */
[----:B------:R-:W-:Y:S01]  /*16040*/  IADD3 R152, R3, 0x100, RZ ;  /* 0x0000010003987810 */ /* 0x000fe20007ffe0ff */
[----:B------:R-:W-:Y:S01]  /*16050*/  STL [R1+0x520], R246 ;  /* 0x000520f601007387 */ /* 0x000fe20000100800 */
[----:B------:R-:W-:Y:S01]  /*16060*/  @!P6 FMUL R155, R155, 0.5 ;  /* 0x3f0000009b9be820 */ /* 0x000fe20000400000 */
[C---:B-1----:R-:W-:Y:S01]  /*16070*/  IADD3 R5, R3.reuse, 0x300, RZ ;  /* 0x0000030003057810 */ /* 0x042fe20007ffe0ff */
[----:B----4-:R-:W-:Y:S01]  /*16080*/  @!P5 FMUL R204, R204, R204 ;  /* 0x000000ccccccd220 */ /* 0x010fe20000400000 */
[----:B------:R-:W-:Y:S01]  /*16090*/  FSETP.GEU.AND P5, PT, R158, -126, PT ;  /* 0xc2fc00009e00780b */ /* 0x000fe20003fae000 */
[----:B------:R-:W1:Y:S01]  /*160a0*/  MUFU.EX2 R202, R155 ;  /* 0x0000009b00ca7308 */ /* 0x000e620000000800 */
[----:B------:R-:W-:Y:S01]  /*160b0*/  R2UR UR16, R152 ;  /* 0x00000000981072ca */ /* 0x000fe200000e0000 */
[----:B------:R-:W-:Y:S01]  /*160c0*/  VIADD R152, R3, 0x1100 ;  /* 0x0000110003987836 */ /* 0x000fe20000000000 */
[----:B------:R-:W-:Y:S02]  /*160d0*/  F2FP.F16.F32.PACK_AB R154, R204, R205 ;  /* 0x000000cdcc9a723e */ /* 0x000fe400000000ff */
[----:B------:R-:W-:Y:S01]  /*160e0*/  @!P4 FMUL R159, R159, 0.5 ;  /* 0x3f0000009f9fc820 */ /* 0x000fe20000400000 */
[----:B------:R-:W-:Y:S01]  /*160f0*/  STL [R1+0x51c], R231 ;  /* 0x00051ce701007387 */ /* 0x000fe20000100800 */
[----:B------:R-:W-:Y:S01]  /*16100*/  R2UR UR8, R5 ;  /* 0x00000000050872ca */ /* 0x000fe200000e0000 */
[C---:B------:R-:W-:Y:S01]  /*16110*/  VIADD R5, R3.reuse, 0x1300 ;  /* 0x0000130003057836 */ /* 0x040fe20000000000 */
[----:B------:R-:W-:Y:S01]  /*16120*/  R2UR UR15, R152 ;  /* 0x00000000980f72ca */ /* 0x000fe200000e0000 */
[----:B------:R-:W3:Y:S01]  /*16130*/  MUFU.EX2 R200, R159 ;  /* 0x0000009f00c87308 */ /* 0x000ee20000000800 */
[----:B------:R-:W-:Y:S01]  /*16140*/  IADD3 R152, R3, 0x180, RZ ;  /* 0x0000018003987810 */ /* 0x000fe20007ffe0ff */
[----:B------:R-:W-:Y:S01]  /*16150*/  STL [R1+0x518], R232 ;  /* 0x000518e801007387 */ /* 0x000fe20000100800 */
[----:B------:R-:W-:Y:S01]  /*16160*/  @!P5 FMUL R158, R158, 0.5 ;  /* 0x3f0000009e9ed820 */ /* 0x000fe20000400000 */
[----:B------:R-:W-:-:S02]  /*16170*/  R2UR UR7, R5 ;  /* 0x00000000050772ca */ /* 0x000fc400000e0000 */
[----:B------:R-:W-:Y:S01]  /*16180*/  R2UR UR14, R152 ;  /* 0x00000000980e72ca */ /* 0x000fe200000e0000 */
[C---:B------:R-:W-:Y:S01]  /*16190*/  VIADD R152, R3.reuse, 0x1180 ;  /* 0x0000118003987836 */ /* 0x040fe20000000000 */
[----:B------:R-:W4:Y:S01]  /*161a0*/  MUFU.EX2 R201, R158 ;  /* 0x0000009e00c97308 */ /* 0x000f220000000800 */
[----:B-1----:R-:W-:Y:S01]  /*161b0*/  @!P6 FMUL R202, R202, R202 ;  /* 0x000000cacacae220 */ /* 0x002fe20000400000 */
[----:B------:R-:W-:Y:S01]  /*161c0*/  STL [R1+0x514], R251 ;  /* 0x000514fb01007387 */ /* 0x000fe20000100800 */
[C---:B------:R-:W-:Y:S02]  /*161d0*/  IADD3 R5, R3.reuse, 0x380, RZ ;  /* 0x0000038003057810 */ /* 0x040fe40007ffe0ff */
[----:B------:R-:W-:Y:S01]  /*161e0*/  R2UR UR13, R152 ;  /* 0x00000000980d72ca */ /* 0x000fe200000e0000 */
[----:B------:R-:W-:Y:S01]  /*161f0*/  STL [R1+0x510], R250 ;  /* 0x000510fa01007387 */ /* 0x000fe20000100800 */
[C---:B------:R-:W-:Y:S01]  /*16200*/  IADD3 R152, R3.reuse, 0x200, RZ ;  /* 0x0000020003987810 */ /* 0x040fe20007ffe0ff */
[----:B---3--:R-:W-:Y:S01]  /*16210*/  @!P4 FMUL R200, R200, R200 ;  /* 0x000000c8c8c8c220 */ /* 0x008fe20000400000 */
[----:B------:R-:W-:Y:S01]  /*16220*/  F2FP.F16.F32.PACK_AB R153, R202, R203 ;  /* 0x000000cbca99723e */ /* 0x000fe200000000ff */
[----:B------:R-:W-:Y:S01]  /*16230*/  STL [R1+0x50c], R249 ;  /* 0x00050cf901007387 */ /* 0x000fe20000100800 */
[----:B------:R-:W-:Y:S01]  /*16240*/  R2UR UR12, R152 ;  /* 0x00000000980c72ca */ /* 0x000fe200000e0000 */
[----:B------:R-:W-:Y:S01]  /*16250*/  VIADD R152, R3, 0x1200 ;  /* 0x0000120003987836 */ /* 0x000fe20000000000 */
[----:B------:R-:W-:Y:S01]  /*16260*/  R2UR UR6, R5 ;  /* 0x00000000050672ca */ /* 0x000fe200000e0000 */
[----:B------:R-:W-:Y:S01]  /*16270*/  STL [R1+0x508], R248 ;  /* 0x000508f801007387 */ /* 0x000fe20000100800 */
[----:B------:R-:W-:-:S02]  /*16280*/  VIADD R5, R3, 0x1000 ;  /* 0x0000100003057836 */ /* 0x000fc40000000000 */
[----:B----4-:R-:W-:Y:S01]  /*16290*/  @!P5 FMUL R201, R201, R201 ;  /* 0x000000c9c9c9d220 */ /* 0x010fe20000400000 */
[----:B------:R-:W-:Y:S01]  /*162a0*/  R2UR UR11, R152 ;  /* 0x00000000980b72ca */ /* 0x000fe200000e0000 */
[----:B------:R-:W-:Y:S01]  /*162b0*/  STL [R1+0x504], R247 ;  /* 0x000504f701007387 */ /* 0x000fe20000100800 */
[----:B------:R-:W-:Y:S02]  /*162c0*/  F2FP.F16.F32.PACK_AB R152, R206, R207 ;  /* 0x000000cfce98723e */ /* 0x000fe400000000ff */
[----:B------:R-:W-:Y:S01]  /*162d0*/  F2FP.F16.F32.PACK_AB R155, R200, R201 ;  /* 0x000000c9c89b723e */ /* 0x000fe200000000ff */
[----:B------:R-:W-:Y:S01]  /*162e0*/  STL [R1+0x500], R243 ;  /* 0x000500f301007387 */ /* 0x000fe20000100800 */
[----:B------:R-:W-:Y:S01]  /*162f0*/  R2UR UR10, R11 ;  /* 0x000000000b0a72ca */ /* 0x000fe200000e0000 */
[C---:B------:R-:W-:Y:S01]  /*16300*/  VIADD R11, R3.reuse, 0x1280 ;  /* 0x00001280030b7836 */ /* 0x040fe20000000000 */
[----:B------:R-:W-:Y:S01]  /*16310*/  IADD3 R176, R3, 0x80, RZ ;  /* 0x0000008003b07810 */ /* 0x000fe20007ffe0ff */
[----:B------:R-:W-:Y:S01]  /*16320*/  STL [R1+0x4fc], R235 ;  /* 0x0004fceb01007387 */ /* 0x000fe20000100800 */
[----:B------:R-:W-:-:S02]  /*16330*/  R2UR UR21, R5 ;  /* 0x00000000051572ca */ /* 0x000fc400000e0000 */
[----:B------:R-:W-:Y:S01]  /*16340*/  R2UR UR9, R11 ;  /* 0x000000000b0972ca */ /* 0x000fe200000e0000 */
[----:B------:R-:W-:Y:S01]  /*16350*/  STL [R1+0x4f8], R234 ;  /* 0x0004f8ea01007387 */ /* 0x000fe20000100800 */
[----:B------:R-:W-:-:S03]  /*16360*/  R2UR UR20, R176 ;  /* 0x00000000b01472ca */ /* 0x000fc600000e0000 */
        /* <DEDUP_REMOVED lines=35> */
[----:B------:R-:W-:Y:S01]  /*165a0*/  STL [R1+0xe94], R187 ;  /* 0x000e94bb01007387 */ /* 0x000fe20000100800 */
[----:B--2---:R-:W-:-:S03]  /*165b0*/  WARPGROUP.ARRIVE ;  /* 0x00000000000079c5 */ /* 0x004fc60000000000 */
[----:B------:R-:W-:Y:S03]  /*165c0*/  STL [R1+0xe98], R165 ;  /* 0x000e98a501007387 */ /* 0x000fe60000100800 */
[----:B------:R-:W-:Y:S01]  /*165d0*/  HGMMA.64x256x16.F32 R24, R152, gdesc[UR16].tnspB, R24, gsb0 ;  /* 0x43e0001098187df0 */ /* 0x000fe20008000818 */
        /* <DEDUP_REMOVED lines=23> */
[----:B------:R1:W-:Y:S01]  /*16750*/  STL [R1+0x578], R3 ;  /* 0x0005780301007387 */ /* 0x0003e20000100800 */
[----:B------:R-:W-:-:S03]  /*16760*/  WARPGROUP.DEPBAR.LE gsb0, 0x0 ;  /* 0x00008000000079c5 */ /* 0x000fc60000010000 */
[----:B------:R-:W-:Y:S01]  /*16770*/  STL.64 [R1], R24 ;  /* 0x0000001801007387 */ /* 0x000fe20000100a00 */
[----:B------:R-:W-:Y:S01]  /*16780*/  MOV R2, R150 ;  /* 0x0000009600027202 */ /* 0x000fe20000000f00 */
[----:B------:R-:W-:Y:S01]  /*16790*/  IMAD.MOV.U32 R0, RZ, RZ, R151 ;  /* 0x000000ffff007224 */ /* 0x000fe200078e0097 */
[----:B------:R-:W-:Y:S01]  /*167a0*/  MOV R5, R148 ;  /* 0x0000009400057202 */ /* 0x000fe20000000f00 */
[----:B------:R-:W-:Y:S01]  /*167b0*/  STL.64 [R1+0x8], R26 ;  /* 0x0000081a01007387 */ /* 0x000fe20000100a00 */
[----:B-1----:R-:W-:Y:S01]  /*167c0*/  IMAD.MOV.U32 R3, RZ, RZ, R149 ;  /* 0x000000ffff037224 */ /* 0x002fe200078e0095 */
        /* <DEDUP_REMOVED lines=132> */
[----:B------:R-:W-:-:S02]  /*17010*/  IMAD.MOV.U32 R251, RZ, RZ, R49 ;  /* 0x000000fffffb7224 */ /* 0x000fc400078e0031 */
        /* <DEDUP_REMOVED lines=41> */
[----:B------:R-:W-:Y:S01]  /*172b0*/  UMOV UR18, UR21 ;  /* 0x0000001500127c82 */ /* 0x000fe20008000000 */
        /* <DEDUP_REMOVED lines=92> */
[----:B------:R-:W-:-:S02]  /*17880*/  FSETP.GEU.AND P5, PT, R160, -126, PT ;  /* 0xc2fc0000a000780b */ /* 0x000fc40003fae000 */
[----:B------:R-:W-:Y:S01]  /*17890*/  FSETP.GEU.AND P4, PT, R161, -126, PT ;  /* 0xc2fc0000a100780b */ /* 0x000fe20003f8e000 */
[----:B------:R-:W-:Y:S01]  /*178a0*/  IMAD.MOV.U32 R101, RZ, RZ, R199 ;  /* 0x000000ffff657224 */ /* 0x000fe200078e00c7 */
[----:B------:R-:W-:-:S09]  /*178b0*/  MOV R102, R198 ;  /* 0x000000c600667202 */ /* 0x000fd20000000f00 */
[----:B------:R-:W-:Y:S02]  /*178c0*/  @!P5 FMUL R160, R160, 0.5 ;  /* 0x3f000000a0a0d820 */ /* 0x000fe40000400000 */
[----:B------:R-:W-:Y:S02]  /*178d0*/  @!P4 FMUL R161, R161, 0.5 ;  /* 0x3f000000a1a1c820 */ /* 0x000fe40000400000 */
[----:B------:R-:W1:Y:S08]  /*178e0*/  MUFU.EX2 R199, R160 ;  /* 0x000000a000c77308 */ /* 0x000e700000000800 */
[----:B------:R-:W3:Y:S01]  /*178f0*/  MUFU.EX2 R198, R161 ;  /* 0x000000a100c67308 */ /* 0x000ee20000000800 */
[----:B------:R-:W-:Y:S01]  /*17900*/  FSETP.GEU.AND P6, PT, R10, -126, PT ;  /* 0xc2fc00000a00780b */ /* 0x000fe20003fce000 */
[----:B-1----:R-:W-:Y:S01]  /*17910*/  @!P5 FMUL R199, R199, R199 ;  /* 0x000000c7c7c7d220 */ /* 0x002fe20000400000 */
[----:B------:R-:W-:Y:S01]  /*17920*/  FSETP.GEU.AND P5, PT, R4, -126, PT ;  /* 0xc2fc00000400780b */ /* 0x000fe20003fae000 */
[----:B---3--:R-:W-:Y:S01]  /*17930*/  @!P4 FMUL R198, R198, R198 ;  /* 0x000000c6c6c6c220 */ /* 0x008fe20000400000 */
[----:B------:R-:W-:-:S09]  /*17940*/  FSETP.GEU.AND P4, PT, R162, -126, PT ;  /* 0xc2fc0000a200780b */ /* 0x000fd20003f8e000 */
[----:B------:R-:W-:Y:S01]  /*17950*/  @!P6 FMUL R10, R10, 0.5 ;  /* 0x3f0000000a0ae820 */ /* 0x000fe20000400000 */
[----:B------:R-:W-:Y:S02]  /*17960*/  IMAD.MOV.U32 R103, RZ, RZ, R197 ;  /* 0x000000ffff677224 */ /* 0x000fe400078e00c5 */
[----:B------:R-:W-:Y:S01]  /*17970*/  @!P5 FMUL R4, R4, 0.5 ;  /* 0x3f0000000404d820 */ /* 0x000fe20000400000 */
[----:B------:R-:W-:Y:S01]  /*17980*/  MOV R104, R196 ;  /* 0x000000c400687202 */ /* 0x000fe20000000f00 */
[----:B------:R-:W-:Y:S01]  /*17990*/  IMAD.MOV.U32 R107, RZ, RZ, R193 ;  /* 0x000000ffff6b7224 */ /* 0x000fe200078e00c1 */
[----:B------:R-:W1:Y:S01]  /*179a0*/  MUFU.EX2 R197, R10 ;  /* 0x0000000a00c57308 */ /* 0x000e620000000800 */
[----:B------:R-:W-:-:S07]  /*179b0*/  @!P4 FMUL R162, R162, 0.5 ;  /* 0x3f000000a2a2c820 */ /* 0x000fce0000400000 */
[----:B------:R-:W3:Y:S08]  /*179c0*/  MUFU.EX2 R196, R4 ;  /* 0x0000000400c47308 */ /* 0x000ef00000000800 */
[----:B------:R-:W4:Y:S01]  /*179d0*/  MUFU.EX2 R193, R162 ;  /* 0x000000a200c17308 */ /* 0x000f220000000800 */
[----:B-1----:R-:W-:Y:S01]  /*179e0*/  @!P6 FMUL R197, R197, R197 ;  /* 0x000000c5c5c5e220 */ /* 0x002fe20000400000 */
[----:B------:R-:W-:Y:S01]  /*179f0*/  FSETP.GEU.AND P6, PT, R163, -126, PT ;  /* 0xc2fc0000a300780b */ /* 0x000fe20003fce000 */
[----:B---3--:R-:W-:Y:S01]  /*17a00*/  @!P5 FMUL R196, R196, R196 ;  /* 0x000000c4c4c4d220 */ /* 0x008fe20000400000 */
[----:B------:R-:W-:Y:S01]  /*17a10*/  FSETP.GEU.AND P5, PT, R166, -126, PT ;  /* 0xc2fc0000a600780b */ /* 0x000fe20003fae000 */
[----:B----4-:R-:W-:Y:S01]  /*17a20*/  @!P4 FMUL R193, R193, R193 ;  /* 0x000000c1c1c1c220 */ /* 0x010fe20000400000 */
[----:B------:R-:W-:-:S09]  /*17a30*/  FSETP.GEU.AND P4, PT, R167, -126, PT ;  /* 0xc2fc0000a700780b */ /* 0x000fd20003f8e000 */
[----:B------:R-:W-:Y:S01]  /*17a40*/  @!P6 FMUL R163, R163, 0.5 ;  /* 0x3f000000a3a3e820 */ /* 0x000fe20000400000 */
[----:B------:R-:W-:Y:S01]  /*17a50*/  MOV R108, R192 ;  /* 0x000000c0006c7202 */ /* 0x000fe20000000f00 */
[----:B------:R-:W-:Y:S01]  /*17a60*/  @!P5 FMUL R166, R166, 0.5 ;  /* 0x3f000000a6a6d820 */ /* 0x000fe20000400000 */
[----:B------:R-:W-:Y:S01]  /*17a70*/  IMAD.MOV.U32 R109, RZ, RZ, R191 ;  /* 0x000000ffff6d7224 */ /* 0x000fe200078e00bf */
[----:B------:R-:W-:Y:S01]  /*17a80*/  MOV R110, R190 ;  /* 0x000000be006e7202 */ /* 0x000fe20000000f00 */
[----:B------:R-:W1:Y:S01]  /*17a90*/  MUFU.EX2 R192, R163 ;  /* 0x000000a300c07308 */ /* 0x000e620000000800 */
[----:B------:R-:W-:-:S07]  /*17aa0*/  @!P4 FMUL R167, R167, 0.5 ;  /* 0x3f000000a7a7c820 */ /* 0x000fce0000400000 */
[----:B------:R-:W3:Y:S08]  /*17ab0*/  MUFU.EX2 R191, R166 ;  /* 0x000000a600bf7308 */ /* 0x000ef00000000800 */
[----:B------:R-:W4:Y:S01]  /*17ac0*/  MUFU.EX2 R190, R167 ;  /* 0x000000a700be7308 */ /* 0x000f220000000800 */
[----:B-1----:R-:W-:Y:S01]  /*17ad0*/  @!P6 FMUL R192, R192, R192 ;  /* 0x000000c0c0c0e220 */ /* 0x002fe20000400000 */
[----:B------:R-:W-:Y:S01]  /*17ae0*/  MOV R48, R252 ;  /* 0x000000fc00307202 */ /* 0x000fe20000000f00 */
[----:B------:R-:W-:Y:S01]  /*17af0*/  IMAD.MOV.U32 R49, RZ, RZ, R251 ;  /* 0x000000ffff317224 */ /* 0x000fe200078e00fb */
[----:B------:R-:W-:Y:S01]  /*17b00*/  MOV R50, R250 ;  /* 0x000000fa00327202 */ /* 0x000fe20000000f00 */
[----:B------:R-:W-:Y:S01]  /*17b10*/  IMAD.MOV.U32 R51, RZ, RZ, R249 ;  /* 0x000000ffff337224 */ /* 0x000fe200078e00f9 */
[----:B------:R-:W-:Y:S01]  /*17b20*/  MOV R52, R248 ;  /* 0x000000f800347202 */ /* 0x000fe20000000f00 */
[----:B---3--:R-:W-:Y:S01]  /*17b30*/  @!P5 FMUL R191, R191, R191 ;  /* 0x000000bfbfbfd220 */ /* 0x008fe20000400000 */
[----:B------:R-:W-:Y:S01]  /*17b40*/  IMAD.MOV.U32 R53, RZ, RZ, R247 ;  /* 0x000000ffff357224 */ /* 0x000fe200078e00f7 */
[----:B------:R-:W-:Y:S01]  /*17b50*/  MOV R54, R246 ;  /* 0x000000f600367202 */ /* 0x000fe20000000f00 */
[----:B------:R-:W-:Y:S01]  /*17b60*/  IMAD.MOV.U32 R55, RZ, RZ, R245 ;  /* 0x000000ffff377224 */ /* 0x000fe200078e00f5 */
[----:B------:R-:W-:Y:S01]  /*17b70*/  MOV R56, R244 ;  /* 0x000000f400387202 */ /* 0x000fe20000000f00 */
[----:B------:R-:W-:-:S02]  /*17b80*/  IMAD.MOV.U32 R57, RZ, RZ, R243 ;  /* 0x000000ffff397224 */ /* 0x000fc400078e00f3 */
[----:B----4-:R-:W-:Y:S01]  /*17b90*/  @!P4 FMUL R190, R190, R190 ;  /* 0x000000bebebec220 */ /* 0x010fe20000400000 */
        /* <DEDUP_REMOVED lines=86> */
[----:B------:R-:W-:-:S02]  /*18100*/  F2FP.F16.F32.PACK_AB R152, R198, R199 ;  /* 0x000000c7c698723e */ /* 0x000fc400000000ff */
[----:B------:R-:W-:Y:S02]  /*18110*/  F2FP.F16.F32.PACK_AB R154, R196, R197 ;  /* 0x000000c5c49a723e */ /* 0x000fe400000000ff */
[----:B------:R-:W-:Y:S02]  /*18120*/  F2FP.F16.F32.PACK_AB R153, R192, R193 ;  /* 0x000000c1c099723e */ /* 0x000fe400000000ff */
[----:B------:R-:W-:Y:S01]  /*18130*/  F2FP.F16.F32.PACK_AB R155, R190, R191 ;  /* 0x000000bfbe9b723e */ /* 0x000fe200000000ff */
[----:B------:R-:W-:Y:S01]  /*18140*/  UMOV UR18, UR20 ;  /* 0x0000001400127c82 */ /* 0x000fe20008000000 */
[----:B------:R-:W-:Y:S02]  /*18150*/  UMOV UR19, 0x40000040 ;  /* 0x4000004000137882 */ /* 0x000fe40000000000 */
[----:B--2---:R-:W-:-:S06]  /*18160*/  WARPGROUP.ARRIVE ;  /* 0x00000000000079c5 */ /* 0x004fcc0000000000 */
        /* <DEDUP_REMOVED lines=9> */
[----:B------:R-:W-:-:S03]  /*18200*/  WARPGROUP.DEPBAR.LE gsb0, 0x0 ;  /* 0x00008000000079c5 */ /* 0x000fc60000010000 */
        /* <DEDUP_REMOVED lines=261> */
[----:B------:R-:W-:-:S02]  /*19260*/  FSETP.GEU.AND P5, PT, R168, -126, PT ;  /* 0xc2fc0000a800780b */ /* 0x000fc40003fae000 */
[----:B------:R-:W-:-:S11]  /*19270*/  FSETP.GEU.AND P4, PT, R169, -126, PT ;  /* 0xc2fc0000a900780b */ /* 0x000fd60003f8e000 */
        /* <DEDUP_REMOVED lines=9> */
[----:B------:R-:W-:Y:S02]  /*19310*/  @!P6 FMUL R172, R172, 0.5 ;  /* 0x3f000000acace820 */ /* 0x000fe40000400000 */
[----:B------:R-:W-:Y:S02]  /*19320*/  @!P5 FMUL R173, R173, 0.5 ;  /* 0x3f000000adadd820 */ /* 0x000fe40000400000 */
        /* <DEDUP_REMOVED lines=17> */
[----:B------:R-:W-:-:S02]  /*19440*/  F2FP.F16.F32.PACK_AB R152, R188, R189 ;  /* 0x000000bdbc98723e */ /* 0x000fc400000000ff */
[----:B------:R-:W-:Y:S01]  /*19450*/  F2FP.F16.F32.PACK_AB R154, R184, R185 ;  /* 0x000000b9b89a723e */ /* 0x000fe200000000ff */
[----:B---3--:R-:W-:Y:S01]  /*19460*/  @!P5 FMUL R177, R177, R177 ;  /* 0x000000b1b1b1d220 */ /* 0x008fe20000400000 */
[----:B------:R-:W-:Y:S01]  /*19470*/  F2FP.F16.F32.PACK_AB R153, R180, R181 ;  /* 0x000000b5b499723e */ /* 0x000fe200000000ff */
[----:B----4-:R-:W-:-:S05]  /*19480*/  @!P4 FMUL R176, R176, R176 ;  /* 0x000000b0b0b0c220 */ /* 0x010fca0000400000 */
[----:B------:R-:W-:Y:S01]  /*19490*/  F2FP.F16.F32.PACK_AB R155, R176, R177 ;  /* 0x000000b1b09b723e */ /* 0x000fe200000000ff */
[----:B------:R-:W-:Y:S01]  /*194a0*/  UMOV UR18, UR16 ;  /* 0x0000001000127c82 */ /* 0x000fe20008000000 */
[----:B------:R-:W-:Y:S01]  /*194b0*/  UMOV UR19, 0x40000040 ;  /* 0x4000004000137882 */ /* 0x000fe20000000000 */
[----:B------:R-:W-:Y:S04]  /*194c0*/  STL [R1+0x5a0], R189 ;  /* 0x0005a0bd01007387 */ /* 0x000fe80000100800 */
[----:B------:R-:W-:Y:S01]  /*194d0*/  STL [R1+0x59c], R188 ;  /* 0x00059cbc01007387 */ /* 0x000fe20000100800 */
[----:B--2---:R-:W-:-:S06]  /*194e0*/  WARPGROUP.ARRIVE ;  /* 0x00000000000079c5 */ /* 0x004fcc0000000000 */
[----:B------:R-:W-:Y:S01]  /*194f0*/  HGMMA.64x256x16.F32 R24, R152, gdesc[UR16].tnspB, R24, gsb0 ;  /* 0x43e0001098187df0 */ /* 0x000fe20008000818 */
        /* <DEDUP_REMOVED lines=9> */
[----:B------:R-:W-:Y:S02]  /*19590*/  IMAD.MOV.U32 R0, RZ, RZ, R151 ;  /* 0x000000ffff007224 */ /* 0x000fe400078e0097 */
[----:B------:R-:W-:Y:S01]  /*195a0*/  STL.64 [R1+0x8], R26 ;  /* 0x0000081a01007387 */ /* 0x000fe20000100a00 */
[----:B------:R-:W-:Y:S01]  /*195b0*/  MOV R4, R148 ;  /* 0x0000009400047202 */ /* 0x000fe20000000f00 */
[----:B------:R-:W-:Y:S02]  /*195c0*/  IMAD.MOV.U32 R3, RZ, RZ, R149 ;  /* 0x000000ffff037224 */ /* 0x000fe400078e0095 */
[----:B------:R-:W-:Y:S01]  /*195d0*/  STL.64 [R1+0x10], R28 ;  /* 0x0000101c01007387 */ /* 0x000fe20000100a00 */
[----:B------:R-:W-:Y:S01]  /*195e0*/  MOV R6, R146 ;  /* 0x0000009200067202 */ /* 0x000fe20000000f00 */
[----:B------:R-:W-:-:S02]  /*195f0*/  IMAD.MOV.U32 R5, RZ, RZ, R147 ;  /* 0x000000ffff057224 */ /* 0x000fc400078e0093 */
[----:B------:R2:W-:Y:S01]  /*19600*/  STL.64 [R1+0x18], R30 ;  /* 0x0000181e01007387 */ /* 0x0005e20000100a00 */
[----:B------:R-:W-:Y:S01]  /*19610*/  MOV R8, R144 ;  /* 0x0000009000087202 */ /* 0x000fe20000000f00 */
[----:B------:R-:W-:Y:S02]  /*19620*/  IMAD.MOV.U32 R7, RZ, RZ, R145 ;  /* 0x000000ffff077224 */ /* 0x000fe400078e0091 */
[----:B------:R-:W3:Y:S01]  /*19630*/  LDL.LU.64 R150, [R1+0x1098] ;  /* 0x0010980001967983 */ /* 0x000ee20000300a00 */
[----:B------:R-:W-:Y:S01]  /*19640*/  MOV R10, R142 ;  /* 0x0000008e000a7202 */ /* 0x000fe20000000f00 */
[----:B------:R-:W-:Y:S02]  /*19650*/  IMAD.MOV.U32 R9, RZ, RZ, R143 ;  /* 0x000000ffff097224 */ /* 0x000fe400078e008f */
[----:B------:R-:W3:Y:S01]  /*19660*/  LDL.LU.64 R148, [R1+0x1090] ;  /* 0x0010900001947983 */ /* 0x000ee20000300a00 */
[----:B------:R-:W-:Y:S01]  /*19670*/  MOV R16, R140 ;  /* 0x0000008c00107202 */ /* 0x000fe20000000f00 */
[----:B------:R-:W-:-:S02]  /*19680*/  IMAD.MOV.U32 R11, RZ, RZ, R141 ;  /* 0x000000ffff0b7224 */ /* 0x000fc400078e008d */
[----:B------:R-:W3:Y:S01]  /*19690*/  LDL.LU.64 R146, [R1+0x1088] ;  /* 0x0010880001927983 */ /* 0x000ee20000300a00 */
        /* <DEDUP_REMOVED lines=30> */
[----:B-1----:R-:W-:Y:S01]  /*19880*/  MOV R176, R118 ;  /* 0x0000007600b07202 */ /* 0x002fe20000000f00 */
        /* <DEDUP_REMOVED lines=130> */
[----:B------:R-:W3:Y:S04]  /*1a0b0*/  LDL.LU.64 R38, [R1+0xed8] ;  /* 0x000ed80001267983 */ /* 0x000ee80000300a00 */
[----:B------:R-:W3:Y:S04]  /*1a0c0*/  LDL.LU.64 R36, [R1+0xed0] ;  /* 0x000ed00001247983 */ /* 0x000ee80000300a00 */
[----:B------:R-:W3:Y:S04]  /*1a0d0*/  LDL.LU.64 R34, [R1+0xec8] ;  /* 0x000ec80001227983 */ /* 0x000ee80000300a00 */
[----:B------:R-:W3:Y:S04]  /*1a0e0*/  LDL.LU.64 R32, [R1+0xec0] ;  /* 0x000ec00001207983 */ /* 0x000ee80000300a00 */
[----:B--2---:R-:W3:Y:S04]  /*1a0f0*/  LDL.LU.64 R30, [R1+0xeb8] ;  /* 0x000eb800011e7983 */ /* 0x004ee80000300a00 */
[----:B------:R-:W3:Y:S04]  /*1a100*/  LDL.LU.64 R28, [R1+0xeb0] ;  /* 0x000eb000011c7983 */ /* 0x000ee80000300a00 */
[----:B------:R-:W3:Y:S04]  /*1a110*/  LDL.LU.64 R26, [R1+0xea8] ;  /* 0x000ea800011a7983 */ /* 0x000ee80000300a00 */
[----:B------:R-:W3:Y:S01]  /*1a120*/  LDL.LU.64 R24, [R1+0xea0] ;  /* 0x000ea00001187983 */ /* 0x000ee20000300a00 */
[----:B------:R-:W-:Y:S01]  /*1a130*/  UMOV UR18, UR15 ;  /* 0x0000000f00127c82 */ /* 0x000fe20008000000 */
[----:B------:R-:W-:Y:S01]  /*1a140*/  UMOV UR19, 0x40000040 ;  /* 0x4000004000137882 */ /* 0x000fe20000000000 */
[----:B---3--:R-:W-:-:S06]  /*1a150*/  WARPGROUP.ARRIVE ;  /* 0x00000000000079c5 */ /* 0x008fcc0000000000 */
        /* <DEDUP_REMOVED lines=65> */
[----:B------:R2:W-:Y:S01]  /*1a570*/  STL.64 [R1+0xc60], R24 ;  /* 0x000c601801007387 */ /* 0x0005e20000100a00 */
[----:B-1----:R-:W-:Y:S01]  /*1a580*/  MOV R32, R164 ;  /* 0x000000a400207202 */ /* 0x002fe20000000f00 */
[----:B------:R-:W-:Y:S01]  /*1a590*/  IMAD.MOV.U32 R33, RZ, RZ, R165 ;  /* 0x000000ffff217224 */ /* 0x000fe200078e00a5 */
[----:B------:R-:W-:Y:S01]  /*1a5a0*/  MOV R34, R187 ;  /* 0x000000bb00227202 */ /* 0x000fe20000000f00 */
[----:B--2---:R-:W2:Y:S04]  /*1a5b0*/  LDL.LU R24, [R1] ;  /* 0x0000000001187983 */ /* 0x004ea80000300800 */
[----:B------:R-:W2:Y:S04]  /*1a5c0*/  LDL.LU R25, [R1+0x4] ;  /* 0x0000040001197983 */ /* 0x000ea80000300800 */
[----:B------:R-:W2:Y:S04]  /*1a5d0*/  LDL.LU R26, [R1+0x8] ;  /* 0x00000800011a7983 */ /* 0x000ea80000300800 */
[----:B------:R-:W2:Y:S04]  /*1a5e0*/  LDL.LU R27, [R1+0xc] ;  /* 0x00000c00011b7983 */ /* 0x000ea80000300800 */
[----:B------:R-:W2:Y:S04]  /*1a5f0*/  LDL.LU R28, [R1+0x10] ;  /* 0x00001000011c7983 */ /* 0x000ea80000300800 */
[----:B------:R-:W2:Y:S04]  /*1a600*/  LDL.LU R29, [R1+0x14] ;  /* 0x00001400011d7983 */ /* 0x000ea80000300800 */
[----:B------:R-:W2:Y:S01]  /*1a610*/  LDL.LU R30, [R1+0x18] ;  /* 0x00001800011e7983 */ /* 0x000ea20000300800 */
[----:B------:R-:W-:-:S03]  /*1a620*/  IMAD.MOV.U32 R35, RZ, RZ, R186 ;  /* 0x000000ffff237224 */ /* 0x000fc600078e00ba */
[----:B------:R-:W2:Y:S01]  /*1a630*/  LDL.LU R31, [R1+0x1c] ;  /* 0x00001c00011f7983 */ /* 0x000ea20000300800 */
[----:B------:R-:W-:-:S03]  /*1a640*/  MOV R36, R183 ;  /* 0x000000b700247202 */ /* 0x000fc60000000f00 */
[----:B------:R-:W3:Y:S01]  /*1a650*/  LDL.LU R164, [R1+0xe9c] ;  /* 0x000e9c0001a47983 */ /* 0x000ee20000300800 */
[----:B------:R-:W-:-:S03]  /*1a660*/  IMAD.MOV.U32 R37, RZ, RZ, R182 ;  /* 0x000000ffff257224 */ /* 0x000fc600078e00b6 */
[----:B------:R-:W4:Y:S01]  /*1a670*/  LDL.LU R165, [R1+0xe98] ;  /* 0x000e980001a57983 */ /* 0x000f220000300800 */
[----:B------:R-:W-:-:S03]  /*1a680*/  MOV R38, R179 ;  /* 0x000000b300267202 */ /* 0x000fc60000000f00 */
[----:B------:R-:W3:Y:S01]  /*1a690*/  LDL.LU R187, [R1+0xe94] ;  /* 0x000e940001bb7983 */ /* 0x000ee20000300800 */
[----:B------:R-:W-:-:S03]  /*1a6a0*/  IMAD.MOV.U32 R39, RZ, RZ, R178 ;  /* 0x000000ffff277224 */ /* 0x000fc600078e00b2 */
[----:B------:R-:W4:Y:S01]  /*1a6b0*/  LDL.LU R186, [R1+0xe90] ;  /* 0x000e900001ba7983 */ /* 0x000f220000300800 */
[----:B------:R-:W-:-:S03]  /*1a6c0*/  MOV R40, R20 ;  /* 0x0000001400287202 */ /* 0x000fc60000000f00 */
[----:B------:R-:W2:Y:S01]  /*1a6d0*/  LDL.LU R183, [R1+0xe8c] ;  /* 0x000e8c0001b77983 */ /* 0x000ea20000300800 */
[----:B------:R-:W-:-:S03]  /*1a6e0*/  IMAD.MOV.U32 R41, RZ, RZ, R21 ;  /* 0x000000ffff297224 */ /* 0x000fc600078e0015 */
[----:B------:R-:W3:Y:S01]  /*1a6f0*/  LDL.LU R182, [R1+0xe88] ;  /* 0x000e880001b67983 */ /* 0x000ee20000300800 */
[----:B------:R-:W-:-:S03]  /*1a700*/  MOV R42, R22 ;  /* 0x00000016002a7202 */ /* 0x000fc60000000f00 */
[----:B------:R-:W4:Y:S01]  /*1a710*/  LDL.LU R179, [R1+0xe84] ;  /* 0x000e840001b37983 */ /* 0x000f220000300800 */
[----:B------:R-:W-:-:S03]  /*1a720*/  IMAD.MOV.U32 R43, RZ, RZ, R23 ;  /* 0x000000ffff2b7224 */ /* 0x000fc600078e0017 */
[----:B------:R-:W2:Y:S01]  /*1a730*/  LDL.LU R178, [R1+0xe80] ;  /* 0x000e800001b27983 */ /* 0x000ea20000300800 */
[----:B------:R-:W-:-:S03]  /*1a740*/  MOV R44, R12 ;  /* 0x0000000c002c7202 */ /* 0x000fc60000000f00 */
[----:B------:R-:W3:Y:S01]  /*1a750*/  LDL.LU R20, [R1+0xe7c] ;  /* 0x000e7c0001147983 */ /* 0x000ee20000300800 */
[----:B------:R-:W-:-:S03]  /*1a760*/  IMAD.MOV.U32 R45, RZ, RZ, R13 ;  /* 0x000000ffff2d7224 */ /* 0x000fc600078e000d */
[----:B------:R-:W3:Y:S01]  /*1a770*/  LDL.LU R21, [R1+0xe78] ;  /* 0x000e780001157983 */ /* 0x000ee20000300800 */
[----:B------:R-:W-:-:S03]  /*1a780*/  MOV R46, R14 ;  /* 0x0000000e002e7202 */ /* 0x000fc60000000f00 */
[----:B------:R-:W3:Y:S04]  /*1a790*/  LDL.LU R22, [R1+0xe74] ;  /* 0x000e740001167983 */ /* 0x000ee80000300800 */
[----:B------:R-:W3:Y:S01]  /*1a7a0*/  LDL.LU R23, [R1+0xe70] ;  /* 0x000e700001177983 */ /* 0x000ee20000300800 */
[----:B------:R-:W-:-:S03]  /*1a7b0*/  IMAD.MOV.U32 R47, RZ, RZ, R15 ;  /* 0x000000ffff2f7224 */ /* 0x000fc600078e000f */
[----:B------:R-:W4:Y:S04]  /*1a7c0*/  LDL.LU R12, [R1+0xe6c] ;  /* 0x000e6c00010c7983 */ /* 0x000f280000300800 */
[----:B------:R-:W2:Y:S04]  /*1a7d0*/  LDL.LU R13, [R1+0xe68] ;  /* 0x000e6800010d7983 */ /* 0x000ea80000300800 */
[----:B------:R-:W3:Y:S04]  /*1a7e0*/  LDL.LU R14, [R1+0xe64] ;  /* 0x000e6400010e7983 */ /* 0x000ee80000300800 */
        /* <DEDUP_REMOVED lines=105> */
[----:B------:R-:W-:Y:S01]  /*1ae80*/  UMOV UR15, 0x40000040 ;  /* 0x40000040000f7882 */ /* 0x000fe20000000000 */
[----:B---3--:R-:W-:-:S02]  /*1ae90*/  FSETP.GEU.AND P4, PT, R14, -126, PT ;  /* 0xc2fc00000e00780b */ /* 0x008fc40003f8e000 */
[----:B----4-:R-:W-:-:S11]  /*1aea0*/  FSETP.GEU.AND P5, PT, R15, -126, PT ;  /* 0xc2fc00000f00780b */ /* 0x010fd60003fae000 */
[----:B------:R-:W-:Y:S02]  /*1aeb0*/  @!P4 FMUL R14, R14, 0.5 ;  /* 0x3f0000000e0ec820 */ /* 0x000fe40000400000 */
[----:B------:R-:W-:Y:S02]  /*1aec0*/  @!P5 FMUL R15, R15, 0.5 ;  /* 0x3f0000000f0fd820 */ /* 0x000fe40000400000 */
[----:B------:R-:W1:Y:S08]  /*1aed0*/  MUFU.EX2 R174, R14 ;  /* 0x0000000e00ae7308 */ /* 0x000e700000000800 */
[----:B------:R-:W3:Y:S01]  /*1aee0*/  MUFU.EX2 R175, R15 ;  /* 0x0000000f00af7308 */ /* 0x000ee20000000800 */
[----:B--2---:R-:W-:Y:S01]  /*1aef0*/  FSETP.GEU.AND P6, PT, R13, -126, PT ;  /* 0xc2fc00000d00780b */ /* 0x004fe20003fce000 */
        /* <DEDUP_REMOVED lines=8> */
[----:B------:R-:W2:Y:S08]  /*1af80*/  MUFU.EX2 R178, R178 ;  /* 0x000000b200b27308 */ /* 0x000eb00000000800 */
[----:B------:R-:W3:Y:S01]  /*1af90*/  MUFU.EX2 R172, R12 ;  /* 0x0000000c00ac7308 */ /* 0x000ee20000000800 */
[----:B-1----:R-:W-:Y:S01]  /*1afa0*/  @!P6 FMUL R173, R173, R173 ;  /* 0x000000adadade220 */ /* 0x002fe20000400000 */
[----:B------:R-:W-:Y:S01]  /*1afb0*/  FSETP.GEU.AND P6, PT, R179, -126, PT ;  /* 0xc2fc0000b300780b */ /* 0x000fe20003fce000 */
[----:B--2---:R-:W-:Y:S01]  /*1afc0*/  @!P4 FMUL R178, R178, R178 ;  /* 0x000000b2b2b2c220 */ /* 0x004fe20000400000 */
[----:B------:R-:W-:Y:S01]  /*1afd0*/  FSETP.GEU.AND P4, PT, R183, -126, PT ;  /* 0xc2fc0000b700780b */ /* 0x000fe20003f8e000 */
[----:B---3--:R-:W-:Y:S01]  /*1afe0*/  @!P5 FMUL R172, R172, R172 ;  /* 0x000000acacacd220 */ /* 0x008fe20000400000 */
[----:B------:R-:W-:-:S09]  /*1aff0*/  FSETP.GEU.AND P5, PT, R182, -126, PT ;  /* 0xc2fc0000b600780b */ /* 0x000fd20003fae000 */
[----:B------:R-:W-:Y:S02]  /*1b000*/  @!P6 FMUL R179, R179, 0.5 ;  /* 0x3f000000b3b3e820 */ /* 0x000fe40000400000 */
[----:B------:R-:W-:-:S04]  /*1b010*/  @!P4 FMUL R183, R183, 0.5 ;  /* 0x3f000000b7b7c820 */ /* 0x000fc80000400000 */
[----:B------:R-:W1:Y:S01]  /*1b020*/  MUFU.EX2 R179, R179 ;  /* 0x000000b300b37308 */ /* 0x000e620000000800 */
[----:B------:R-:W-:-:S07]  /*1b030*/  @!P5 FMUL R182, R182, 0.5 ;  /* 0x3f000000b6b6d820 */ /* 0x000fce0000400000 */
[----:B------:R-:W2:Y:S08]  /*1b040*/  MUFU.EX2 R183, R183 ;  /* 0x000000b700b77308 */ /* 0x000eb00000000800 */
[----:B------:R-:W3:Y:S01]  /*1b050*/  MUFU.EX2 R182, R182 ;  /* 0x000000b600b67308 */ /* 0x000ee20000000800 */
[----:B-1----:R-:W-:Y:S01]  /*1b060*/  @!P6 FMUL R179, R179, R179 ;  /* 0x000000b3b3b3e220 */ /* 0x002fe20000400000 */
[----:B------:R-:W-:-:S02]  /*1b070*/  F2FP.F16.F32.PACK_AB R152, R174, R175 ;  /* 0x000000afae98723e */ /* 0x000fc400000000ff */
[----:B------:R-:W-:Y:S01]  /*1b080*/  F2FP.F16.F32.PACK_AB R154, R172, R173 ;  /* 0x000000adac9a723e */ /* 0x000fe200000000ff */
[----:B--2---:R-:W-:Y:S01]  /*1b090*/  @!P4 FMUL R183, R183, R183 ;  /* 0x000000b7b7b7c220 */ /* 0x004fe20000400000 */
[----:B------:R-:W-:Y:S01]  /*1b0a0*/  F2FP.F16.F32.PACK_AB R153, R179, R178 ;  /* 0x000000b2b399723e */ /* 0x000fe200000000ff */
[----:B---3--:R-:W-:-:S05]  /*1b0b0*/  @!P5 FMUL R182, R182, R182 ;  /* 0x000000b6b6b6d220 */ /* 0x008fca0000400000 */
[----:B------:R-:W-:-:S04]  /*1b0c0*/  F2FP.F16.F32.PACK_AB R155, R183, R182 ;  /* 0x000000b6b79b723e */ /* 0x000fc800000000ff */
[----:B------:R-:W-:-:S06]  /*1b0d0*/  WARPGROUP.ARRIVE ;  /* 0x00000000000079c5 */ /* 0x000fcc0000000000 */
        /* <DEDUP_REMOVED lines=357> */
[----:B-1----:R-:W-:Y:S01]  /*1c730*/  MOV R164, R126 ;  /* 0x0000007e00a47202 */ /* 0x002fe20000000f00 */
        /* <DEDUP_REMOVED lines=252> */
[----:B------:R-:W3:Y:S01]  /*1d700*/  LDL.LU R226, [R1+0xa34] ;  /* 0x000a340001e27983 */ /* 0x000ee20000300800 */
[----:B------:R-:W-:-:S03]  /*1d710*/  IMAD.MOV.U32 R47, RZ, RZ, R223 ;  /* 0x000000ffff2f7224 */ /* 0x000fc600078e00df */
[----:B------:R-:W3:Y:S04]  /*1d720*/  LDL.LU R227, [R1+0xa30] ;  /* 0x000a300001e37983 */ /* 0x000ee80000300800 */
[----:B------:R-:W4:Y:S04]  /*1d730*/  LDL.LU R220, [R1+0xa2c] ;  /* 0x000a2c0001dc7983 */ /* 0x000f280000300800 */
[----:B------:R-:W2:Y:S04]  /*1d740*/  LDL.LU R221, [R1+0xa28] ;  /* 0x000a280001dd7983 */ /* 0x000ea80000300800 */
[----:B------:R-:W3:Y:S04]  /*1d750*/  LDL.LU R222, [R1+0xa24] ;  /* 0x000a240001de7983 */ /* 0x000ee80000300800 */
[----:B------:R-:W4:Y:S01]  /*1d760*/  LDL.LU R223, [R1+0xa20] ;  /* 0x000a200001df7983 */ /* 0x000f220000300800 */
        /* <DEDUP_REMOVED lines=437> */
[----:B------:R-:W-:-:S04]  /*1f2c0*/  @!P4 FMUL R16, R16, 0.5 ;  /* 0x3f0000001010c820 */ /* 0x000fc80000400000 */
        /* <DEDUP_REMOVED lines=12> */
[----:B------:R-:W-:Y:S02]  /*1f390*/  UMOV UR11, 0x40000040 ;  /* 0x40000040000b7882 */ /* 0x000fe40000000000 */
[----:B--2---:R-:W-:-:S06]  /*1f3a0*/  WARPGROUP.ARRIVE ;  /* 0x00000000000079c5 */ /* 0x004fcc0000000000 */
[----:B------:R-:W-:Y:S03]  /*1f3b0*/  HGMMA.64x256x16.F32 R24, R152, gdesc[UR8].tnspB, R24, gsb0 ;  /* 0x43e0000898187df0 */ /* 0x000fe60008000818 */
[----:B------:R-:W-:Y:S02]  /*1f3c0*/  WARPGROUP.DEPBAR.LE gsb0, 0x0 ;  /* 0x00008000000079c5 */ /* 0x000fe40000010000 */
[----:B------:R-:W-:Y:S04]  /*1f3d0*/  STL.64 [R1], R24 ;  /* 0x0000001801007387 */ /* 0x000fe80000100a00 */
[----:B------:R-:W-:Y:S04]  /*1f3e0*/  STL.64 [R1+0x8], R26 ;  /* 0x0000081a01007387 */ /* 0x000fe80000100a00 */
[----:B------:R-:W-:Y:S04]  /*1f3f0*/  STL.64 [R1+0x10], R28 ;  /* 0x0000101c01007387 */ /* 0x000fe80000100a00 */
[----:B------:R-:W-:Y:S01]  /*1f400*/  STL.64 [R1+0x18], R30 ;  /* 0x0000181e01007387 */ /* 0x000fe20000100a00 */
[----:B------:R-:W-:-:S03]  /*1f410*/  MOV R5, R150 ;  /* 0x0000009600057202 */ /* 0x000fc60000000f00 */
[----:B------:R-:W-:Y:S01]  /*1f420*/  STL.64 [R1+0x20], R32 ;  /* 0x0000202001007387 */ /* 0x000fe20000100a00 */
[----:B------:R-:W-:-:S03]  /*1f430*/  IMAD.MOV.U32 R4, RZ, RZ, R151 ;  /* 0x000000ffff047224 */ /* 0x000fc600078e0097 */
[----:B------:R-:W-:Y:S01]  /*1f440*/  STL.64 [R1+0x28], R34 ;  /* 0x0000282201007387 */ /* 0x000fe20000100a00 */
[----:B------:R-:W-:Y:S01]  /*1f450*/  MOV R11, R148 ;  /* 0x00000094000b7202 */ /* 0x000fe20000000f00 */
[----:B------:R-:W-:Y:S02]  /*1f460*/  IMAD.MOV.U32 R10, RZ, RZ, R149 ;  /* 0x000000ffff0a7224 */ /* 0x000fe400078e0095 */
[----:B------:R-:W-:Y:S01]  /*1f470*/  STL.64 [R1+0x30], R36 ;  /* 0x0000302401007387 */ /* 0x000fe20000100a00 */
[----:B------:R-:W-:Y:S01]  /*1f480*/  MOV R13, R146 ;  /* 0x00000092000d7202 */ /* 0x000fe20000000f00 */
[----:B------:R-:W-:Y:S02]  /*1f490*/  IMAD.MOV.U32 R12, RZ, RZ, R147 ;  /* 0x000000ffff0c7224 */ /* 0x000fe400078e0093 */
[----:B------:R1:W-:Y:S01]  /*1f4a0*/  STL.64 [R1+0x38], R38 ;  /* 0x0000382601007387 */ /* 0x0003e20000100a00 */
[----:B------:R-:W-:Y:S01]  /*1f4b0*/  MOV R15, R144 ;  /* 0x00000090000f7202 */ /* 0x000fe20000000f00 */
[----:B------:R-:W-:-:S02]  /*1f4c0*/  IMAD.MOV.U32 R14, RZ, RZ, R145 ;  /* 0x000000ffff0e7224 */ /* 0x000fc400078e0091 */
[----:B------:R-:W2:Y:S01]  /*1f4d0*/  LDL.LU.64 R150, [R1+0x818] ;  /* 0x0008180001967983 */ /* 0x000ea20000300a00 */
[----:B------:R-:W-:Y:S01]  /*1f4e0*/  MOV R187, R142 ;  /* 0x0000008e00bb7202 */ /* 0x000fe20000000f00 */
[----:B------:R-:W-:Y:S02]  /*1f4f0*/  IMAD.MOV.U32 R186, RZ, RZ, R143 ;  /* 0x000000ffffba7224 */ /* 0x000fe400078e008f */
[----:B------:R-:W2:Y:S01]  /*1f500*/  LDL.LU.64 R148, [R1+0x810] ;  /* 0x0008100001947983 */ /* 0x000ea20000300a00 */
[----:B------:R-:W-:Y:S01]  /*1f510*/  MOV R195, R140 ;  /* 0x0000008c00c37202 */ /* 0x000fe20000000f00 */
[----:B------:R-:W-:Y:S02]  /*1f520*/  IMAD.MOV.U32 R194, RZ, RZ, R141 ;  /* 0x000000ffffc27224 */ /* 0x000fe400078e008d */
[----:B------:R-:W2:Y:S01]  /*1f530*/  LDL.LU.64 R146, [R1+0x808] ;  /* 0x0008080001927983 */ /* 0x000ea20000300a00 */
        /* <DEDUP_REMOVED lines=259> */
[----:B------:R-:W4:Y:S01]  /*20570*/  LDL.LU R161, [R1+0x608] ;  /* 0x0006080001a17983 */ /* 0x000f220000300800 */
[----:B------:R-:W-:-:S03]  /*20580*/  IMAD.MOV.U32 R49, RZ, RZ, R164 ;  /* 0x000000ffff317224 */ /* 0x000fc600078e00a4 */
[----:B------:R-:W4:Y:S01]  /*20590*/  LDL.LU R160, [R1+0x604] ;  /* 0x0006040001a07983 */ /* 0x000f220000300800 */
        /* <DEDUP_REMOVED lines=89> */
[----:B------:R1:W5:Y:S01]  /*20b30*/  LDL.LU R252, [R1+0x550] ;  /* 0x0005500001fc7983 */ /* 0x0003620000300800 */
[----:B------:R-:W-:-:S03]  /*20b40*/  IMAD.MOV.U32 R95, RZ, RZ, R213 ;  /* 0x000000ffff5f7224 */ /* 0x000fc600078e00d5 */
[----:B------:R-:W2:Y:S01]  /*20b50*/  LDL.LU R215, [R1+0x54c] ;  /* 0x00054c0001d77983 */ /* 0x000ea20000300800 */
[----:B------:R-:W-:-:S03]  /*20b60*/  MOV R96, R212 ;  /* 0x000000d400607202 */ /* 0x000fc60000000f00 */
[----:B------:R-:W3:Y:S01]  /*20b70*/  LDL.LU R214, [R1+0x548] ;  /* 0x0005480001d67983 */ /* 0x000ee20000300800 */
[----:B------:R-:W-:-:S03]  /*20b80*/  IMAD.MOV.U32 R97, RZ, RZ, R209 ;  /* 0x000000ffff617224 */ /* 0x000fc600078e00d1 */
[----:B------:R-:W4:Y:S01]  /*20b90*/  LDL.LU R211, [R1+0x544] ;  /* 0x0005440001d37983 */ /* 0x000f220000300800 */
[----:B------:R-:W-:-:S03]  /*20ba0*/  MOV R98, R208 ;  /* 0x000000d000627202 */ /* 0x000fc60000000f00 */
[----:B------:R-:W2:Y:S04]  /*20bb0*/  LDL.LU R210, [R1+0x540] ;  /* 0x0005400001d27983 */ /* 0x000ea80000300800 */
[----:B------:R-:W3:Y:S04]  /*20bc0*/  LDL.LU R213, [R1+0x53c] ;  /* 0x00053c0001d57983 */ /* 0x000ee80000300800 */
[----:B------:R-:W4:Y:S04]  /*20bd0*/  LDL.LU R212, [R1+0x538] ;  /* 0x0005380001d47983 */ /* 0x000f280000300800 */
[----:B------:R-:W2:Y:S04]  /*20be0*/  LDL.LU R209, [R1+0x534] ;  /* 0x0005340001d17983 */ /* 0x000ea80000300800 */
[----:B------:R-:W3:Y:S01]  /*20bf0*/  LDL.LU R208, [R1+0x530] ;  /* 0x0005300001d07983 */ /* 0x000ee20000300800 */
        /* <DEDUP_REMOVED lines=54> */
[----:B------:R-:W-:Y:S01]  /*20f60*/  UMOV UR11, 0x40000040 ;  /* 0x40000040000b7882 */ /* 0x000fe20000000000 */
[----:B------:R-:W4:Y:S04]  /*20f70*/  LDL.LU R2, [R1+0x52c] ;  /* 0x00052c0001027983 */ /* 0x000f280000300800 */
[----:B------:R-:W4:Y:S04]  /*20f80*/  LDL.LU R245, [R1+0x528] ;  /* 0x0005280001f57983 */ /* 0x000f280000300800 */
[----:B------:R-:W4:Y:S04]  /*20f90*/  LDL.LU R0, [R1+0x524] ;  /* 0x0005240001007983 */ /* 0x000f280000300800 */
[----:B------:R-:W4:Y:S04]  /*20fa0*/  LDL.LU R246, [R1+0x520] ;  /* 0x0005200001f67983 */ /* 0x000f280000300800 */
        /* <DEDUP_REMOVED lines=20> */
[----:B--2---:R-:W-:-:S02]  /*210f0*/  FSETP.GEU.AND P4, PT, R209, -126, PT ;  /* 0xc2fc0000d100780b */ /* 0x004fc40003f8e000 */
[----:B---3--:R-:W-:-:S11]  /*21100*/  FSETP.GEU.AND P5, PT, R208, -126, PT ;  /* 0xc2fc0000d000780b */ /* 0x008fd60003fae000 */
[----:B------:R-:W-:Y:S02]  /*21110*/  @!P4 FMUL R209, R209, 0.5 ;  /* 0x3f000000d1d1c820 */ /* 0x000fe40000400000 */
[----:B------:R-:W-:Y:S02]  /*21120*/  @!P5 FMUL R208, R208, 0.5 ;  /* 0x3f000000d0d0d820 */ /* 0x000fe40000400000 */
[----:B------:R-:W2:Y:S08]  /*21130*/  MUFU.EX2 R14, R209 ;  /* 0x000000d1000e7308 */ /* 0x000eb00000000800 */
[----:B------:R-:W3:Y:S01]  /*21140*/  MUFU.EX2 R15, R208 ;  /* 0x000000d0000f7308 */ /* 0x000ee20000000800 */
[----:B------:R-:W-:Y:S01]  /*21150*/  FSETP.GEU.AND P6, PT, R213, -126, PT ;  /* 0xc2fc0000d500780b */ /* 0x000fe20003fce000 */
[----:B--2---:R-:W-:Y:S01]  /*21160*/  @!P4 FMUL R14, R14, R14 ;  /* 0x0000000e0e0ec220 */ /* 0x004fe20000400000 */
[----:B------:R-:W-:Y:S01]  /*21170*/  FSETP.GEU.AND P4, PT, R210, -126, PT ;  /* 0xc2fc0000d200780b */ /* 0x000fe20003f8e000 */
[----:B---3--:R-:W-:Y:S01]  /*21180*/  @!P5 FMUL R15, R15, R15 ;  /* 0x0000000f0f0fd220 */ /* 0x008fe20000400000 */
[----:B----4-:R-:W-:-:S09]  /*21190*/  FSETP.GEU.AND P5, PT, R212, -126, PT ;  /* 0xc2fc0000d400780b */ /* 0x010fd20003fae000 */
[----:B------:R-:W-:Y:S02]  /*211a0*/  @!P6 FMUL R213, R213, 0.5 ;  /* 0x3f000000d5d5e820 */ /* 0x000fe40000400000 */
[----:B------:R-:W-:Y:S02]  /*211b0*/  @!P4 FMUL R210, R210, 0.5 ;  /* 0x3f000000d2d2c820 */ /* 0x000fe40000400000 */
[----:B------:R-:W2:Y:S01]  /*211c0*/  MUFU.EX2 R12, R213 ;  /* 0x000000d5000c7308 */ /* 0x000ea20000000800 */
[----:B------:R-:W-:-:S07]  /*211d0*/  @!P5 FMUL R212, R212, 0.5 ;  /* 0x3f000000d4d4d820 */ /* 0x000fce0000400000 */
[----:B------:R-:W3:Y:S08]  /*211e0*/  MUFU.EX2 R11, R210 ;  /* 0x000000d2000b7308 */ /* 0x000ef00000000800 */
[----:B------:R-:W4:Y:S01]  /*211f0*/  MUFU.EX2 R13, R212 ;  /* 0x000000d4000d7308 */ /* 0x000f220000000800 */
[----:B--2---:R-:W-:Y:S01]  /*21200*/  @!P6 FMUL R12, R12, R12 ;  /* 0x0000000c0c0ce220 */ /* 0x004fe20000400000 */
[----:B------:R-:W-:Y:S01]  /*21210*/  FSETP.GEU.AND P6, PT, R211, -126, PT ;  /* 0xc2fc0000d300780b */ /* 0x000fe20003fce000 */
[----:B---3--:R-:W-:Y:S01]  /*21220*/  @!P4 FMUL R11, R11, R11 ;  /* 0x0000000b0b0bc220 */ /* 0x008fe20000400000 */
[----:B------:R-:W-:Y:S01]  /*21230*/  FSETP.GEU.AND P4, PT, R214, -126, PT ;  /* 0xc2fc0000d600780b */ /* 0x000fe20003f8e000 */
[----:B----4-:R-:W-:Y:S01]  /*21240*/  @!P5 FMUL R13, R13, R13 ;  /* 0x0000000d0d0dd220 */ /* 0x010fe20000400000 */
[----:B------:R-:W-:-:S09]  /*21250*/  FSETP.GEU.AND P5, PT, R215, -126, PT ;  /* 0xc2fc0000d700780b */ /* 0x000fd20003fae000 */
[----:B------:R-:W-:Y:S02]  /*21260*/  @!P6 FMUL R211, R211, 0.5 ;  /* 0x3f000000d3d3e820 */ /* 0x000fe40000400000 */
[----:B------:R-:W-:Y:S02]  /*21270*/  @!P4 FMUL R214, R214, 0.5 ;  /* 0x3f000000d6d6c820 */ /* 0x000fe40000400000 */
[----:B------:R-:W2:Y:S01]  /*21280*/  MUFU.EX2 R10, R211 ;  /* 0x000000d3000a7308 */ /* 0x000ea20000000800 */
[----:B------:R-:W-:-:S07]  /*21290*/  @!P5 FMUL R215, R215, 0.5 ;  /* 0x3f000000d7d7d820 */ /* 0x000fce0000400000 */
[----:B------:R-:W3:Y:S08]  /*212a0*/  MUFU.EX2 R5, R214 ;  /* 0x000000d600057308 */ /* 0x000ef00000000800 */
[----:B------:R-:W4:Y:S01]  /*212b0*/  MUFU.EX2 R4, R215 ;  /* 0x000000d700047308 */ /* 0x000f220000000800 */
[----:B--2---:R-:W-:Y:S01]  /*212c0*/  @!P6 FMUL R10, R10, R10 ;  /* 0x0000000a0a0ae220 */ /* 0x004fe20000400000 */
[----:B------:R-:W-:-:S02]  /*212d0*/  F2FP.F16.F32.PACK_AB R152, R14, R15 ;  /* 0x0000000f0e98723e */ /* 0x000fc400000000ff */
[----:B------:R-:W-:Y:S01]  /*212e0*/  F2FP.F16.F32.PACK_AB R154, R12, R13 ;  /* 0x0000000d0c9a723e */ /* 0x000fe200000000ff */
[----:B---3--:R-:W-:Y:S01]  /*212f0*/  @!P4 FMUL R5, R5, R5 ;  /* 0x000000050505c220 */ /* 0x008fe20000400000 */
[----:B------:R-:W-:Y:S01]  /*21300*/  F2FP.F16.F32.PACK_AB R153, R10, R11 ;  /* 0x0000000b0a99723e */ /* 0x000fe200000000ff */
[----:B----4-:R-:W-:-:S05]  /*21310*/  @!P5 FMUL R4, R4, R4 ;  /* 0x000000040404d220 */ /* 0x010fca0000400000 */
[----:B------:R-:W-:-:S04]  /*21320*/  F2FP.F16.F32.PACK_AB R155, R4, R5 ;  /* 0x00000005049b723e */ /* 0x000fc800000000ff */
        /* <DEDUP_REMOVED lines=132> */
[----:B------:R-:W-:-:S13]  /*21b70*/  R2UR UR7, R3 ;  /* 0x00000000030772ca */ /* 0x000fda00000e0000 */
[----:B------:R-:W-:Y:S01]  /*21b80*/  UMOV UR6, UR7 ;  /* 0x0000000700067c82 */ /* 0x000fe20008000000 */
[----:B------:R-:W-:Y:S01]  /*21b90*/  UMOV UR7, 0x40000040 ;  /* 0x4000004000077882 */ /* 0x000fe20000000000 */
[----:B------:R-:W-:Y:S01]  /*21ba0*/  FFMA R2, R2, R245, R207 ;  /* 0x000000f502027223 */ /* 0x000fe200000000cf */
[----:B------:R-:W-:-:S03]  /*21bb0*/  FFMA R0, R0, R246, R203 ;  /* 0x000000f600007223 */ /* 0x000fc600000000cb */
[----:B------:R-:W-:Y:S01]  /*21bc0*/  FADD R2, R2, R206 ;  /* 0x000000ce02027221 */ /* 0x000fe20000000000 */
[----:B------:R-:W-:-:S03]  /*21bd0*/  FADD R202, R0, R202 ;  /* 0x000000ca00ca7221 */ /* 0x000fc60000000000 */
        /* <DEDUP_REMOVED lines=25> */
[----:B------:R-:W-:Y:S01]  /*21d70*/  FADD R182, R179, R182 ;  /* 0x000000b6b3b67221 */ /* 0x000fe20000000000 */
[----:B------:R-:W3:Y:S02]  /*21d80*/  S2R R186, SR_CgaCtaId ;  /* 0x0000000000ba7919 */ /* 0x000ee40000008800 */
        /* <DEDUP_REMOVED lines=14> */
[----:B------:R-:W-:Y:S02]  /*21e70*/  MOV R3, 0x400 ;  /* 0x0000040000037802 */ /* 0x000fe40000000f00 */
[----:B------:R-:W-:Y:S01]  /*21e80*/  FADD R161, R162, R161 ;  /* 0x000000a1a2a17221 */ /* 0x000fe20000000000 */
[----:B------:R-:W-:Y:S01]  /*21e90*/  FADD R157, R158, R157 ;  /* 0x0000009d9e9d7221 */ /* 0x000fe20000000000 */
[----:B---3--:R-:W-:Y:S02]  /*21ea0*/  LEA R3, R186, R3, 0x18 ;  /* 0x00000003ba037211 */ /* 0x008fe400078ec0ff */
[----:B------:R-:W-:Y:S01]  /*21eb0*/  FADD R160, R161, R160 ;  /* 0x000000a0a1a07221 */ /* 0x000fe20000000000 */
[----:B------:R-:W-:-:S03]  /*21ec0*/  FADD R156, R157, R156 ;  /* 0x0000009c9d9c7221 */ /* 0x000fc60000000000 */
[----:B------:R-:W-:Y:S01]  /*21ed0*/  FADD R23, R160, R23 ;  /* 0x00000017a0177221 */ /* 0x000fe20000000000 */
[----:B------:R-:W-:Y:S01]  /*21ee0*/  FADD R19, R156, R19 ;  /* 0x000000139c137221 */ /* 0x000fe20000000000 */
[----:B------:R-:W-:Y:S01]  /*21ef0*/  VIADD R3, R3, 0x90020 ;  /* 0x0009002003037836 */ /* 0x000fe20000000000 */
[----:B------:R-:W-:Y:S01]  /*21f00*/  SEL R2, R231, RZ, P3 ;  /* 0x000000ffe7027207 */ /* 0x000fe20001800000 */
[----:B------:R-:W-:Y:S01]  /*21f10*/  FADD R22, R23, R22 ;  /* 0x0000001617167221 */ /* 0x000fe20000000000 */
[----:B------:R-:W-:Y:S02]  /*21f20*/  FADD R18, R19, R18 ;  /* 0x0000001213127221 */ /* 0x000fe40000000000 */
[----:B------:R-:W-:Y:S01]  /*21f30*/  LEA R0, R2, R3, 0x3 ;  /* 0x0000000302007211 */ /* 0x000fe200078e18ff */
[----:B------:R-:W-:Y:S01]  /*21f40*/  FADD R21, R22, R21 ;  /* 0x0000001516157221 */ /* 0x000fe20000000000 */
[----:B------:R-:W-:Y:S02]  /*21f50*/  FADD R17, R18, R17 ;  /* 0x0000001112117221 */ /* 0x000fe40000000000 */
[----:B------:R-:W-:Y:S01]  /*21f60*/  PRMT R0, RZ, 0x654, R0 ;  /* 0x00000654ff007816 */ /* 0x000fe20000000000 */
[----:B------:R-:W-:Y:S01]  /*21f70*/  FADD R20, R21, R20 ;  /* 0x0000001415147221 */ /* 0x000fe20000000000 */
[----:B------:R-:W-:Y:S01]  /*21f80*/  FADD R16, R17, R16 ;  /* 0x0000001011107221 */ /* 0x000fe20000000000 */
[----:B--2---:R-:W-:-:S06]  /*21f90*/  WARPGROUP.ARRIVE ;  /* 0x00000000000079c5 */ /* 0x004fcc0000000000 */
[----:B------:R-:W-:Y:S01]  /*21fa0*/  HGMMA.64x256x16.F32 R24, R152, gdesc[UR4].tnspB, R24, gsb0 ;  /* 0x43e0000498187df0 */ /* 0x000fe20008000818 */
[----:B------:R-:W-:Y:S01]  /*21fb0*/  FADD R15, R20, R15 ;  /* 0x0000000f140f7221 */ /* 0x000fe20000000000 */
[----:B------:R-:W-:-:S03]  /*21fc0*/  FADD R11, R16, R11 ;  /* 0x0000000b100b7221 */ /* 0x000fc60000000000 */
[----:B------:R-:W-:Y:S01]  /*21fd0*/  FADD R14, R15, R14 ;  /* 0x0000000e0f0e7221 */ /* 0x000fe20000000000 */
[----:B------:R-:W-:Y:S01]  /*21fe0*/  FADD R10, R11, R10 ;  /* 0x0000000a0b0a7221 */ /* 0x000fe20000000000 */
[----:B------:R-:W-:Y:S02]  /*21ff0*/  IADD3 R11, R2, 0x1, RZ ;  /* 0x00000001020b7810 */ /* 0x000fe40007ffe0ff */
[----:B------:R-:W-:Y:S01]  /*22000*/  FADD R2, R14, R13 ;  /* 0x0000000d0e027221 */ /* 0x000fe20000000000 */
[----:B------:R-:W-:Y:S01]  /*22010*/  FADD R5, R10, R5 ;  /* 0x000000050a057221 */ /* 0x000fe20000000000 */
[----:B------:R-:W-:Y:S02]  /*22020*/  ISETP.NE.AND P3, PT, R11, 0x4, PT ;  /* 0x000000040b00780c */ /* 0x000fe40003f65270 */
[----:B------:R-:W-:Y:S01]  /*22030*/  FADD R245, R2, R12 ;  /* 0x0000000c02f57221 */ /* 0x000fe20000000000 */
[----:B------:R-:W-:Y:S01]  /*22040*/  FADD R246, R5, R4 ;  /* 0x0000000405f67221 */ /* 0x000fe20000000000 */
[----:B------:R-:W-:Y:S01]  /*22050*/  SEL R11, R11, RZ, P3 ;  /* 0x000000ff0b0b7207 */ /* 0x000fe20001800000 */
[----:B------:R-:W-:-:S02]  /*22060*/  WARPGROUP.DEPBAR.LE gsb0, 0x0 ;  /* 0x00008000000079c5 */ /* 0x000fc40000010000 */
[----:B------:R2:W-:Y:S02]  /*22070*/  SYNCS.ARRIVE.TRANS64.RED.A1T0 RZ, [R0+URZ], RZ ;  /* 0x000000ff00ff79a7 */ /* 0x0005e4000810043f */
[----:B--2---:R-:W-:-:S05]  /*22080*/  VIADD R0, R228, 0x1 ;  /* 0x00000001e4007836 */ /* 0x004fca0000000000 */
[----:B------:R-:W-:-:S04]  /*22090*/  ISETP.NE.AND P4, PT, R0, 0x4, PT ;  /* 0x000000040000780c */ /* 0x000fc80003f85270 */
[----:B------:R-:W-:Y:S02]  /*220a0*/  SEL R13, RZ, 0x1, P4 ;  /* 0x00000001ff0d7807 */ /* 0x000fe40002000000 */
[----:B------:R-:W-:Y:S02]  /*220b0*/  SEL R10, R0, RZ, P4 ;  /* 0x000000ff000a7207 */ /* 0x000fe40002000000 */
[----:B------:R-:W-:Y:S01]  /*220c0*/  LOP3.LUT R13, R232, R13, RZ, 0x3c, !PT ;  /* 0x0000000de80d7212 */ /* 0x000fe200078e3cff */
[----:B-1----:R-:W-:Y:S06]  /*220d0*/  @P2 BRA `(.L_x_31) ;  /* 0x0000000400382947 */ /* 0x002fec0003800000 */
[----:B-----5:R-:W-:Y:S01]  /*220e0*/  ISETP.LT.OR P2, PT, R216, 0x1, !P0 ;  /* 0x00000001d800780c */ /* 0x020fe20004741670 */
[----:B------:R-:W-:-:S12]  /*220f0*/  BSSY B0, `(.L_x_32) ;  /* 0x000004b000007945 */ /* 0x000fd80003800000 */
[----:B------:R-:W-:Y:S05]  /*22100*/  @P2 BRA `(.L_x_33) ;  /* 0x0000000400242947 */ /* 0x000fea0003800000 */
[----:B------:R-:W1:Y:S01]  /*22110*/  S2R R186, SR_CgaCtaId ;  /* 0x0000000000ba7919 */ /* 0x000e620000008800 */
[----:B------:R-:W-:Y:S02]  /*22120*/  MOV R3, 0x400 ;  /* 0x0000040000037802 */ /* 0x000fe40000000f00 */
[----:B------:R-:W-:Y:S02]  /*22130*/  ISETP.NE.AND P3, PT, R243, RZ, PT ;  /* 0x000000fff300720c */ /* 0x000fe40003f65270 */
[----:B------:R-:W-:Y:S02]  /*22140*/  SHF.L.U32 R2, R217, 0x1f, RZ ;  /* 0x0000001fd9027819 */ /* 0x000fe400000006ff */
[----:B-1----:R-:W-:-:S05]  /*22150*/  LEA R3, R186, R3, 0x18 ;  /* 0x00000003ba037211 */ /* 0x002fca00078ec0ff */
[----:B------:R-:W-:-:S07]  /*22160*/  IMAD R0, R9, 0x8, R3 ;  /* 0x0000000809007824 */ /* 0x000fce00078e0203 */
.L_x_34:
        /* <DEDUP_REMOVED lines=11> */
.L_x_35:
[----:B------:R-:W2:Y:S01]  /*22220*/  S2R R3, SR_CgaCtaId ;  /* 0x0000000000037919 */ /* 0x000ea20000008800 */
[----:B-1----:R-:W-:Y:S01]  /*22230*/  MOV R2, 0x400 ;  /* 0x0000040000027802 */ /* 0x002fe20000000f00 */
[----:B------:R-:W-:Y:S01]  /*22240*/  UMOV UR18, URZ ;  /* 0x0000003f00127c82 */ /* 0x000fe20008000000 */
[C---:B------:R-:W-:Y:S01]  /*22250*/  R2UR UR6, R229.reuse ;  /* 0x00000000e50672ca */ /* 0x040fe200000e0000 */
[----:B------:R-:W-:Y:S01]  /*22260*/  UMOV UR20, UR36 ;  /* 0x0000002400147c82 */ /* 0x000fe20008000000 */
[----:B------:R-:W-:Y:S01]  /*22270*/  R2UR UR7, R0 ;  /* 0x00000000000772ca */ /* 0x000fe200000e0000 */
[----:B------:R-:W-:Y:S01]  /*22280*/  UMOV UR21, UR37 ;  /* 0x0000002500157c82 */ /* 0x000fe20008000000 */
[----:B------:R-:W-:Y:S01]  /*22290*/  UMOV UR22, 0x0 ;  /* 0x0000000000167882 */ /* 0x000fe20000000000 */
[----:B------:R-:W-:Y:S01]  /*222a0*/  UMOV UR23, 0x10000000 ;  /* 0x1000000000177882 */ /* 0x000fe20000000000 */
[----:B------:R-:W-:Y:S01]  /*222b0*/  UMOV UR10, 0x40 ;  /* 0x00000040000a7882 */ /* 0x000fe20000000000 */
[----:B------:R-:W-:Y:S01]  /*222c0*/  UMOV UR12, UR36 ;  /* 0x00000024000c7c82 */ /* 0x000fe20008000000 */
[----:B------:R-:W-:Y:S01]  /*222d0*/  UMOV UR13, UR37 ;  /* 0x00000025000d7c82 */ /* 0x000fe20008000000 */
[----:B------:R-:W-:Y:S01]  /*222e0*/  UMOV UR26, 0x80 ;  /* 0x00000080001a7882 */ /* 0x000fe20000000000 */
[----:B------:R-:W-:Y:S01]  /*222f0*/  UMOV UR28, UR36 ;  /* 0x00000024001c7c82 */ /* 0x000fe20008000000 */
[----:B------:R-:W-:Y:S01]  /*22300*/  UMOV UR29, UR37 ;  /* 0x00000025001d7c82 */ /* 0x000fe20008000000 */
[----:B------:R-:W-:Y:S01]  /*22310*/  IADD3 R229, R229, 0x1, RZ ;  /* 0x00000001e5e57810 */ /* 0x000fe20007ffe0ff */
[----:B------:R-:W-:-:S02]  /*22320*/  USHF.L.U32 UR19, UR6, 0x7, URZ ;  /* 0x0000000706137899 */ /* 0x000fc4000800063f */
[----:B------:R-:W-:-:S05]  /*22330*/  UIADD3 UR17, UR7, 0x90000, URZ ;  /* 0x0009000007117890 */ /* 0x000fca000fffe03f */
[----:B------:R-:W-:Y:S01]  /*22340*/  UMOV UR11, UR19 ;  /* 0x00000013000b7c82 */ /* 0x000fe20008000000 */
[----:B------:R-:W-:Y:S01]  /*22350*/  UMOV UR27, UR19 ;  /* 0x00000013001b7c82 */ /* 0x000fe20008000000 */
[----:B------:R-:W-:Y:S01]  /*22360*/  UMOV UR9, UR17 ;  /* 0x0000001100097c82 */ /* 0x000fe20008000000 */
[----:B------:R-:W-:Y:S01]  /*22370*/  UMOV UR25, UR17 ;  /* 0x0000001100197c82 */ /* 0x000fe20008000000 */
[----:B--2---:R-:W-:-:S05]  /*22380*/  LEA R2, R3, R2, 0x18 ;  /* 0x0000000203027211 */ /* 0x004fca00078ec0ff */
[C---:B------:R-:W-:Y:S02]  /*22390*/  IMAD R0, R9.reuse, 0x20000, R2 ;  /* 0x0002000009007824 */ /* 0x040fe400078e0202 */
[----:B------:R-:W-:-:S03]  /*223a0*/  VIADD R9, R9, 0x1 ;  /* 0x0000000109097836 */ /* 0x000fc60000000000 */
[----:B------:R-:W-:Y:S02]  /*223b0*/  R2UR UR14, R0 ;  /* 0x00000000000e72ca */ /* 0x000fe400000e0000 */
[----:B------:R-:W-:-:S04]  /*223c0*/  IADD3 R0, P2, R234, 0x2f0, RZ ;  /* 0x000002f0ea007810 */ /* 0x000fc80007f5e0ff */
[----:B------:R-:W-:Y:S02]  /*223d0*/  R2UR UR6, R0 ;  /* 0x00000000000672ca */ /* 0x000fe400000e0000 */
[----:B------:R-:W-:Y:S02]  /*223e0*/  IADD3.X R0, RZ, R235, RZ, P2, !PT ;  /* 0x000000ebff007210 */ /* 0x000fe400017fe4ff */
[C---:B------:R-:W-:Y:S02]  /*223f0*/  ISETP.NE.AND P2, PT, R9.reuse, 0x4, PT ;  /* 0x000000040900780c */ /* 0x040fe40003f45270 */
[----:B------:R-:W-:Y:S01]  /*22400*/  R2UR UR7, R0 ;  /* 0x00000000000772ca */ /* 0x000fe200000e0000 */
[----:B------:R-:W-:Y:S01]  /*22410*/  UIADD3 UR16, UR14, 0x10000, URZ ;  /* 0x000100000e107890 */ /* 0x000fe2000fffe03f */
[----:B------:R-:W-:Y:S01]  /*22420*/  SEL R0, RZ, 0x1, P2 ;  /* 0x00000001ff007807 */ /* 0x000fe20001000000 */
[----:B------:R-:W-:Y:S01]  /*22430*/  UIADD3 UR8, UR14, 0x14000, URZ ;  /* 0x000140000e087890 */ /* 0x000fe2000fffe03f */
[----:B------:R-:W-:Y:S01]  /*22440*/  SEL R9, R9, RZ, P2 ;  /* 0x000000ff09097207 */ /* 0x000fe20001000000 */
[----:B------:R-:W-:Y:S01]  /*22450*/  UIADD3 UR24, UR14, 0x18000, URZ ;  /* 0x000180000e187890 */ /* 0x000fe2000fffe03f */
[----:B------:R-:W-:-:S07]  /*22460*/  LOP3.LUT R217, R217, R0, RZ, 0x3c, !PT ;  /* 0x00000000d9d97212 */ /* 0x000fce00078e3cff */
        /* <DEDUP_REMOVED lines=13> */
[----:B------:R-:W-:Y:S01]  /*22540*/  UMOV UR18, 0x180 ;  /* 0x0000018000127882 */ /* 0x000fe20000000000 */
[----:B--2---:R-:W-:-:S07]  /*22550*/  UIADD3 UR8, UR14, 0x2c000, URZ ;  /* 0x0002c0000e087890 */ /* 0x004fce000fffe03f */
[----:B------:R3:W-:Y:S01]  /*22560*/  UTMALDG.4D [UR16], [UR6], desc[UR22] ;  /* 0x00001610060075b4 */ /* 0x0007e20008019000 */
[----:B------:R-:W-:Y:S02]  /*22570*/  UMOV UR10, 0x1c0 ;  /* 0x000001c0000a7882 */ /* 0x000fe40000000000 */
[----:B------:R3:W-:Y:S02]  /*22580*/  UTMALDG.4D [UR8], [UR6], desc[UR22] ;  /* 0x00001608060075b4 */ /* 0x0007e40008019000 */
[----:B---3--:R-:W-:Y:S01]  /*22590*/  NOP ;  /* 0x0000000000007918 */ /* 0x008fe20000000000 */
.L_x_33:
[----:B------:R-:W-:Y:S05]  /*225a0*/  BSYNC B0 ;  /* 0x0000000000007941 */ /* 0x000fea0003800000 */
.L_x_32:
[----:B------:R-:W-:-:S07]  /*225b0*/  VIADD R216, R216, 0xffffffff ;  /* 0xffffffffd8d87836 */ /* 0x000fce0000000000 */
.L_x_31:
[----:B-----5:R-:W-:Y:S01]  /*225c0*/  IADD3 R6, R6, 0x80, RZ ;  /* 0x0000008006067810 */ /* 0x020fe20007ffe0ff */
[----:B------:R-:W-:Y:S01]  /*225d0*/  IMAD.MOV.U32 R4, RZ, RZ, R218 ;  /* 0x000000ffff047224 */ /* 0x000fe200078e00da */
[----:B------:R-:W-:Y:S01]  /*225e0*/  MOV R3, R219 ;  /* 0x000000db00037202 */ /* 0x000fe20000000f00 */
[----:B------:R-:W-:Y:S06]  /*225f0*/  @P1 BRA `(.L_x_36) ;  /* 0xfffffee000241947 */ /* 0x000fec000383ffff */
[----:B------:R-:W-:-:S07]  /*22600*/  IMAD.MOV.U32 R244, RZ, RZ, R233 ;  /* 0x000000fffff47224 */ /* 0x000fce00078e00e9 */
.L_x_24:
[----:B------:R-:W-:-:S13]  /*22610*/  ISETP.GE.AND P1, PT, R244, 0x1, PT ;  /* 0x00000001f400780c */ /* 0x000fda0003f26270 */
[----:B------:R-:W-:Y:S05]  /*22620*/  @!P1 BRA `(.L_x_37) ;  /* 0x0000012800649947 */ /* 0x000fea0003800000 */
[----:B-----5:R-:W-:Y:S01]  /*22630*/  MOV R17, R218 ;  /* 0x000000da00117202 */ /* 0x020fe20000000f00 */
[----:B------:R-:W-:-:S07]  /*22640*/  IMAD.MOV.U32 R19, RZ, RZ, R219 ;  /* 0x000000ffff137224 */ /* 0x000fce00078e00db */
.L_x_51:
[----:B-1----:R-:W1:Y:S01]  /*22650*/  S2R R2, SR_CgaCtaId ;  /* 0x0000000000027919 */ /* 0x002e620000008800 */
[----:B------:R-:W-:-:S04]  /*22660*/  MOV R0, 0x400 ;  /* 0x0000040000007802 */ /* 0x000fc80000000f00 */
[----:B-1----:R-:W-:Y:S02]  /*22670*/  LEA R0, R2, R0, 0x18 ;  /* 0x0000000002007211 */ /* 0x002fe400078ec0ff */
[----:B------:R-:W-:Y:S02]  /*22680*/  SHF.L.U32 R2, R13, 0x1f, RZ ;  /* 0x0000001f0d027819 */ /* 0x000fe400000006ff */
[----:B------:R-:W-:-:S07]  /*22690*/  LEA R0, R10, R0, 0x3 ;  /* 0x000000000a007211 */ /* 0x000fce00078e18ff */
.L_x_38:
[----:B-1----:R1:W2:Y:S02]  /*226a0*/  SYNCS.PHASECHK.TRANS64.TRYWAIT P1, [R0+URZ+0x90000], R2 ;  /* 0x09000002000075a7 */ /* 0x0022a4000802017f */
[----:B--2---:R-:W-:Y:S05]  /*226b0*/  @!P1 NANOSLEEP.SYNCS 0x989680 ;  /* 0x009896800000995d */ /* 0x004fea0003900000 */
[----:B------:R-:W2:Y:S02]  /*226c0*/  @!P1 SYNCS.PHASECHK.TRANS64 P1, [R0+URZ+0x90000], R2 ;  /* 0x09000002000095a7 */ /* 0x000ea4000802007f */
[----:B--2---:R-:W-:Y:S05]  /*226d0*/  @!P1 BRA `(.L_x_38) ;  /* 0xfffffffc00f09947 */ /* 0x004fea000383ffff */
[----:B------:R-:W-:Y:S05]  /*226e0*/  WARPSYNC.ALL ;  /* 0x0000000000007948 */ /* 0x000fea0003800000 */
[----:B------:R-:W2:Y:S04]  /*226f0*/  LDL.64 R152, [R1+0x2c0] ;  /* 0x0002c00001987983 */ /* 0x000ea80000100a00 */
[----:B------:R-:W3:Y:S04]  /*22700*/  LDL.64 R218, [R1+0x2b8] ;  /* 0x0002b80001da7983 */ /* 0x000ee80000100a00 */
[----:B------:R-:W4:Y:S01]  /*22710*/  LDL.64 R22, [R1+0x2b0] ;  /* 0x0002b00001167983 */ /* 0x000f220000100a00 */
[----:B-1----:R-:W-:-:S02]  /*22720*/  IMAD R2, R10, 0x2000, R247 ;  /* 0x000020000a027824 */ /* 0x002fc400078e02f7 */
[----:B------:R-:W-:Y:S01]  /*22730*/  IMAD.MOV.U32 R3, RZ, RZ, 0x40000040 ;  /* 0x40000040ff037424 */ /* 0x000fe200078e00ff */
[----:B------:R-:W5:Y:S02]  /*22740*/  LDL.64 R20, [R1+0x2a8] ;  /* 0x0002a80001147983 */ /* 0x000f640000100a00 */
[C---:B------:R-:W-:Y:S02]  /*22750*/  R2UR UR10, R2.reuse ;  /* 0x00000000020a72ca */ /* 0x040fe400000e0000 */
[----:B------:R-:W-:Y:S01]  /*22760*/  R2UR UR11, R3 ;  /* 0x00000000030b72ca */ /* 0x000fe200000e0000 */
[----:B------:R-:W5:Y:S01]  /*22770*/  LDL.64 R14, [R1+0x2a0] ;  /* 0x0002a000010e7983 */ /* 0x000f620000100a00 */
[----:B------:R-:W-:Y:S02]  /*22780*/  IADD3 R4, R2, 0x2, RZ ;  /* 0x0000000202047810 */ /* 0x000fe40007ffe0ff */
[----:B------:R-:W-:Y:S01]  /*22790*/  MOV R5, 0x40000040 ;  /* 0x4000004000057802 */ /* 0x000fe20000000f00 */
[----:B------:R-:W5:Y:S01]  /*227a0*/  LDL.64 R220, [R1+0x298] ;  /* 0x0002980001dc7983 */ /* 0x000f620000100a00 */
[----:B------:R-:W-:-:S02]  /*227b0*/  R2UR UR14, R4 ;  /* 0x00000000040e72ca */ /* 0x000fc400000e0000 */
[----:B------:R-:W-:Y:S01]  /*227c0*/  R2UR UR15, R5 ;  /* 0x00000000050f72ca */ /* 0x000fe200000e0000 */
[----:B------:R-:W-:Y:S01]  /*227d0*/  VIADD R4, R2, 0x4 ;  /* 0x0000000402047836 */ /* 0x000fe20000000000 */
[----:B------:R-:W-:Y:S01]  /*227e0*/  MOV R5, 0x40000040 ;  /* 0x4000004000057802 */ /* 0x000fe20000000f00 */
[----:B------:R-:W5:Y:S01]  /*227f0*/  LDL R0, [R1+0x2c8] ;  /* 0x0002c80001007983 */ /* 0x000f620000100800 */
[----:B--2---:R-:W-:Y:S02]  /*22800*/  R2UR UR8, R152 ;  /* 0x00000000980872ca */ /* 0x004fe400000e0000 */
[----:B------:R-:W-:Y:S02]  /*22810*/  R2UR UR9, R153 ;  /* 0x00000000990972ca */ /* 0x000fe400000e0000 */
[----:B------:R-:W-:-:S11]  /*22820*/  WARPGROUP.ARRIVE ;  /* 0x00000000000079c5 */ /* 0x000fd60000000000 */
[----:B------:R-:W-:Y:S01]  /*22830*/  HGMMA.64x128x16.F32 R152, gdesc[UR8], RZ, !UPT, gsb0 ;  /* 0x01e00000089879f0 */ /* 0x000fe2000c0008ff */
[----:B---3--:R-:W-:Y:S02]  /*22840*/  R2UR UR12, R218 ;  /* 0x00000000da0c72ca */ /* 0x008fe400000e0000 */
[----:B------:R-:W-:Y:S02]  /*22850*/  R2UR UR13, R219 ;  /* 0x00000000db0d72ca */ /* 0x000fe400000e0000 */
[----:B------:R-:W-:Y:S02]  /*22860*/  R2UR UR10, R4 ;  /* 0x00000000040a72ca */ /* 0x000fe400000e0000 */
[----:B------:R-:W-:Y:S02]  /*22870*/  R2UR UR11, R5 ;  /* 0x00000000050b72ca */ /* 0x000fe400000e0000 */
[----:B----4-:R-:W-:Y:S02]  /*22880*/  R2UR UR8, R22 ;  /* 0x00000000160872ca */ /* 0x010fe400000e0000 */
[----:B------:R-:W-:Y:S01]  /*22890*/  R2UR UR9, R23 ;  /* 0x00000000170972ca */ /* 0x000fe200000e0000 */
[----:B------:R-:W-:-:S02]  /*228a0*/  WARPGROUP.DEPBAR.LE gsb0, 0x0 ;  /* 0x00008000000079c5 */ /* 0x000fc40000010000 */
[----:B------:R-:W-:Y:S01]  /*228b0*/  WARPGROUP.ARRIVE ;  /* 0x00000000000079c5 */ /* 0x000fe20000000000 */
[----:B------:R-:W-:Y:S01]  /*228c0*/  VIADD R4, R2, 0x6 ;  /* 0x0000000602047836 */ /* 0x000fe20000000000 */
[----:B------:R-:W-:Y:S01]  /*228d0*/  MOV R5, 0x40000040 ;  /* 0x4000004000057802 */ /* 0x000fe20000000f00 */
[----:B------:R-:W2:Y:S03]  /*228e0*/  LDL.64 R218, [R1+0x290] ;  /* 0x0002900001da7983 */ /* 0x000ea60000100a00 */
[----:B------:R-:W-:Y:S01]  /*228f0*/  HGMMA.64x128x16.F32 R152, gdesc[UR12], R152, gsb0 ;  /* 0x01e000000c9879f0 */ /* 0x000fe20008000898 */
[----:B------:R-:W3:Y:S02]  /*22900*/  LDL.64 R22, [R1+0x288] ;  /* 0x0002880001167983 */ /* 0x000ee40000100a00 */
[----:B------:R-:W-:Y:S02]  /*22910*/  WARPGROUP.DEPBAR.LE gsb0, 0x0 ;  /* 0x00008000000079c5 */ /* 0x000fe40000010000 */
[----:B------:R-:W-:-:S07]  /*22920*/  WARPGROUP.ARRIVE ;  /* 0x00000000000079c5 */ /* 0x000fce0000000000 */
[----:B------:R-:W-:Y:S01]  /*22930*/  HGMMA.64x128x16.F32 R152, gdesc[UR8], R152, gsb0 ;  /* 0x01e00000089879f0 */ /* 0x000fe20008000898 */
[----:B------:R-:W-:Y:S02]  /*22940*/  R2UR UR10, R4 ;  /* 0x00000000040a72ca */ /* 0x000fe400000e0000 */
[----:B------:R-:W-:Y:S02]  /*22950*/  R2UR UR11, R5 ;  /* 0x00000000050b72ca */ /* 0x000fe400000e0000 */
[----:B-----5:R-:W-:Y:S02]  /*22960*/  R2UR UR8, R20 ;  /* 0x00000000140872ca */ /* 0x020fe400000e0000 */
[----:B------:R-:W-:Y:S01]  /*22970*/  R2UR UR9, R21 ;  /* 0x00000000150972ca */ /* 0x000fe200000e0000 */
[----:B------:R-:W-:Y:S01]  /*22980*/  VIADD R4, R2, 0x400 ;  /* 0x0000040002047836 */ /* 0x000fe20000000000 */
[----:B------:R-:W-:Y:S01]  /*22990*/  MOV R5, 0x40000040 ;  /* 0x4000004000057802 */ /* 0x000fe20000000f00 */
[----:B------:R-:W4:Y:S01]  /*229a0*/  LDL.64 R20, [R1+0x280] ;  /* 0x0002800001147983 */ /* 0x000f220000100a00 */
[----:B------:R-:W-:-:S02]  /*229b0*/  WARPGROUP.DEPBAR.LE gsb0, 0x0 ;  /* 0x00008000000079c5 */ /* 0x000fc40000010000 */
[----:B------:R-:W-:-:S07]  /*229c0*/  WARPGROUP.ARRIVE ;  /* 0x00000000000079c5 */ /* 0x000fce0000000000 */
[----:B------:R-:W-:Y:S01]  /*229d0*/  HGMMA.64x128x16.F32 R152, gdesc[UR8], R152, gsb0 ;  /* 0x01e00000089879f0 */ /* 0x000fe20008000898 */
[----:B------:R-:W-:Y:S02]  /*229e0*/  R2UR UR10, R4 ;  /* 0x00000000040a72ca */ /* 0x000fe400000e0000 */
[----:B------:R-:W-:Y:S02]  /*229f0*/  R2UR UR11, R5 ;  /* 0x00000000050b72ca */ /* 0x000fe400000e0000 */
[----:B------:R-:W-:Y:S02]  /*22a00*/  R2UR UR8, R14 ;  /* 0x000000000e0872ca */ /* 0x000fe400000e0000 */
[----:B------:R-:W-:Y:S01]  /*22a10*/  R2UR UR9, R15 ;  /* 0x000000000f0972ca */ /* 0x000fe200000e0000 */
[----:B------:R-:W-:Y:S01]  /*22a20*/  VIADD R4, R2, 0x402 ;  /* 0x0000040202047836 */ /* 0x000fe20000000000 */
[----:B------:R-:W-:Y:S01]  /*22a30*/  MOV R5, 0x40000040 ;  /* 0x4000004000057802 */ /* 0x000fe20000000f00 */
[----:B------:R-:W5:Y:S01]  /*22a40*/  LDL.64 R14, [R1+0x278] ;  /* 0x00027800010e7983 */ /* 0x000f620000100a00 */
        /* <DEDUP_REMOVED lines=15> */
[----:B--2---:R-:W-:Y:S02]  /*22b40*/  R2UR UR8, R218 ;  /* 0x00000000da0872ca */ /* 0x004fe400000e0000 */
[----:B------:R-:W-:Y:S01]  /*22b50*/  R2UR UR9, R219 ;  /* 0x00000000db0972ca */ /* 0x000fe200000e0000 */
[----:B------:R-:W-:Y:S01]  /*22b60*/  VIADD R4, R2, 0x406 ;  /* 0x0000040602047836 */ /* 0x000fe20000000000 */
[----:B------:R-:W-:Y:S01]  /*22b70*/  MOV R5, 0x40000040 ;  /* 0x4000004000057802 */ /* 0x000fe20000000f00 */
[----:B------:R-:W2:Y:S01]  /*22b80*/  LDL.64 R218, [R1+0x268] ;  /* 0x0002680001da7983 */ /* 0x000ea20000100a00 */
[----:B------:R-:W-:-:S02]  /*22b90*/  WARPGROUP.DEPBAR.LE gsb0, 0x0 ;  /* 0x00008000000079c5 */ /* 0x000fc40000010000 */
[----:B------:R-:W-:-:S07]  /*22ba0*/  WARPGROUP.ARRIVE ;  /* 0x00000000000079c5 */ /* 0x000fce0000000000 */
[----:B------:R-:W-:Y:S01]  /*22bb0*/  HGMMA.64x128x16.F32 R152, gdesc[UR8], R152, gsb0 ;  /* 0x01e00000089879f0 */ /* 0x000fe20008000898 */
[----:B------:R-:W-:Y:S02]  /*22bc0*/  R2UR UR10, R4 ;  /* 0x00000000040a72ca */ /* 0x000fe400000e0000 */
[----:B------:R-:W-:Y:S02]  /*22bd0*/  R2UR UR11, R5 ;  /* 0x00000000050b72ca */ /* 0x000fe400000e0000 */
[----:B---3--:R-:W-:Y:S02]  /*22be0*/  R2UR UR8, R22 ;  /* 0x00000000160872ca */ /* 0x008fe400000e0000 */
[----:B------:R-:W-:Y:S01]  /*22bf0*/  R2UR UR9, R23 ;  /* 0x00000000170972ca */ /* 0x000fe200000e0000 */
[----:B------:R-:W-:Y:S01]  /*22c00*/  VIADD R4, R2, 0x800 ;  /* 0x0000080002047836 */ /* 0x000fe20000000000 */
[----:B------:R-:W-:Y:S01]  /*22c10*/  MOV R5, 0x40000040 ;  /* 0x4000004000057802 */ /* 0x000fe20000000f00 */
[----:B------:R-:W3:Y:S01]  /*22c20*/  LDL.64 R22, [R1+0x260] ;  /* 0x0002600001167983 */ /* 0x000ee20000100a00 */
[----:B------:R-:W-:-:S02]  /*22c30*/  WARPGROUP.DEPBAR.LE gsb0, 0x0 ;  /* 0x00008000000079c5 */ /* 0x000fc40000010000 */
[----:B------:R-:W-:-:S07]  /*22c40*/  WARPGROUP.ARRIVE ;  /* 0x00000000000079c5 */ /* 0x000fce0000000000 */
[----:B------:R-:W-:Y:S01]  /*22c50*/  HGMMA.64x128x16.F32 R152, gdesc[UR8], R152, gsb0 ;  /* 0x01e00000089879f0 */ /* 0x000fe20008000898 */
[----:B------:R-:W-:Y:S02]  /*22c60*/  R2UR UR10, R4 ;  /* 0x00000000040a72ca */ /* 0x000fe400000e0000 */
[----:B------:R-:W-:Y:S02]  /*22c70*/  R2UR UR11, R5 ;  /* 0x00000000050b72ca */ /* 0x000fe400000e0000 */
[----:B----4-:R-:W-:Y:S02]  /*22c80*/  R2UR UR8, R20 ;  /* 0x00000000140872ca */ /* 0x010fe400000e0000 */
        /* <DEDUP_REMOVED lines=123> */
[----:B------:R-:W-:-:S02]  /*23440*/  WARPGROUP.DEPBAR.LE gsb0, 0x0 ;  /* 0x00008000000079c5 */ /* 0x000fc40000010000 */
[----:B------:R-:W-:-:S08]  /*23450*/  WARPGROUP.ARRIVE ;  /* 0x00000000000079c5 */ /* 0x000fd00000000000 */
        /* <DEDUP_REMOVED lines=21> */
[----:B--2---:R-:W-:Y:S02]  /*235b0*/  R2UR UR8, R218 ;  /* 0x00000000da0872ca */ /* 0x004fe400000e0000 */
        /* <DEDUP_REMOVED lines=8> */
[----:B---3--:R-:W-:Y:S02]  /*23640*/  R2UR UR8, R22 ;  /* 0x00000000160872ca */ /* 0x008fe400000e0000 */
        /* <DEDUP_REMOVED lines=8> */
[----:B----4-:R-:W-:Y:S02]  /*236d0*/  R2UR UR8, R20 ;  /* 0x00000000140872ca */ /* 0x010fe400000e0000 */
        /* <DEDUP_REMOVED lines=8> */
[----:B-----5:R-:W-:Y:S02]  /*23760*/  R2UR UR8, R14 ;  /* 0x000000000e0872ca */ /* 0x020fe400000e0000 */
[----:B------:R-:W-:Y:S01]  /*23770*/  R2UR UR9, R15 ;  /* 0x000000000f0972ca */ /* 0x000fe200000e0000 */
[----:B------:R-:W-:Y:S01]  /*23780*/  VIADD R4, R2, 0x1806 ;  /* 0x0000180602047836 */ /* 0x000fe20000000000 */
[----:B------:R-:W-:Y:S01]  /*23790*/  MOV R5, 0x40000040 ;  /* 0x4000004000057802 */ /* 0x000fe20000000f00 */
[----:B------:R-:W-:-:S02]  /*237a0*/  WARPGROUP.DEPBAR.LE gsb0, 0x0 ;  /* 0x00008000000079c5 */ /* 0x000fc40000010000 */
[----:B------:R-:W-:-:S08]  /*237b0*/  WARPGROUP.ARRIVE ;  /* 0x00000000000079c5 */ /* 0x000fd00000000000 */
[----:B------:R-:W-:Y:S01]  /*237c0*/  HGMMA.64x128x16.F32 R152, gdesc[UR8], R152, gsb0 ;  /* 0x01e00000089879f0 */ /* 0x000fe20008000898 */
[----:B------:R-:W-:Y:S02]  /*237d0*/  R2UR UR10, R4 ;  /* 0x00000000040a72ca */ /* 0x000fe400000e0000 */
[----:B------:R-:W-:Y:S01]  /*237e0*/  R2UR UR11, R5 ;  /* 0x00000000050b72ca */ /* 0x000fe200000e0000 */
[----:B------:R-:W-:Y:S01]  /*237f0*/  UMOV UR8, UR56 ;  /* 0x0000003800087c82 */ /* 0x000fe20008000000 */
[----:B------:R-:W-:Y:S01]  /*23800*/  UMOV UR9, UR57 ;  /* 0x0000003900097c82 */ /* 0x000fe20008000000 */
[----:B------:R-:W-:Y:S01]  /*23810*/  VIADD R4, R2, 0x1c00 ;  /* 0x00001c0002047836 */ /* 0x000fe20000000000 */
[----:B------:R-:W-:Y:S01]  /*23820*/  MOV R5, 0x40000040 ;  /* 0x4000004000057802 */ /* 0x000fe20000000f00 */
[----:B------:R-:W-:Y:S02]  /*23830*/  WARPGROUP.DEPBAR.LE gsb0, 0x0 ;  /* 0x00008000000079c5 */ /* 0x000fe40000010000 */
[----:B------:R-:W-:-:S06]  /*23840*/  WARPGROUP.ARRIVE ;  /* 0x00000000000079c5 */ /* 0x000fcc0000000000 */
        /* <DEDUP_REMOVED lines=24> */
[----:B------:R-:W-:-:S04]  /*239d0*/  MOV R3, 0x40000040 ;  /* 0x4000004000037802 */ /* 0x000fc80000000f00 */
[----:B------:R-:W-:Y:S02]  /*239e0*/  R2UR UR6, R2 ;  /* 0x00000000020672ca */ /* 0x000fe400000e0000 */
[----:B------:R-:W-:Y:S01]  /*239f0*/  R2UR UR7, R3 ;  /* 0x00000000030772ca */ /* 0x000fe200000e0000 */
        /* <DEDUP_REMOVED lines=9> */
[----:B------:R-:W-:Y:S01]  /*23a90*/  ISETP.LT.OR P2, PT, R216, 0x1, !P0 ;  /* 0x00000001d800780c */ /* 0x000fe20004741670 */
        /* <DEDUP_REMOVED lines=8> */
.L_x_42:
        /* <DEDUP_REMOVED lines=8> */
[----:B--2---:R-:W-:-:S04]  /*23ba0*/  LOP3.LUT R3, R3, 0x1f, RZ, 0xc0, !PT ;  /* 0x0000001f03037812 */ /* 0x004fc800078ec0ff */
[----:B------:R-:W-:-:S13]  /*23bb0*/  ISETP.NE.AND P2, PT, R3, RZ, PT ;  /* 0x000000ff0300720c */ /* 0x000fda0003f45270 */
[----:B---3--:R-:W-:Y:S05]  /*23bc0*/  @!P2 BRA `(.L_x_43) ;  /* 0x000000000004a947 */ /* 0x008fea0003800000 */
[----:B------:R-:W-:Y:S01]  /*23bd0*/  BPT.TRAP 0x1 ;  /* 0x000000040000795c */ /* 0x000fe20000300000 */
.L_x_43:
[----:B------:R-:W2:Y:S01]  /*23be0*/  S2R R5, SR_CgaCtaId ;  /* 0x0000000000057919 */ /* 0x000ea20000008800 */
[----:B-1----:R-:W1:Y:S01]  /*23bf0*/  LDC.64 R2, c[0x0][0x198] ;  /* 0x00006600ff027b82 */ /* 0x002e620000000a00 */
[----:B------:R-:W-:Y:S01]  /*23c00*/  MOV R4, 0x400 ;  /* 0x0000040000047802 */ /* 0x000fe20000000f00 */
[----:B------:R-:W-:Y:S01]  /*23c10*/  UMOV UR18, URZ ;  /* 0x0000003f00127c82 */ /* 0x000fe20008000000 */
[----:B------:R-:W-:Y:S01]  /*23c20*/  R2UR UR6, R229 ;  /* 0x00000000e50672ca */ /* 0x000fe200000e0000 */
        /* <DEDUP_REMOVED lines=10> */
[----:B------:R-:W-:-:S02]  /*23cd0*/  UMOV UR29, UR37 ;  /* 0x00000025001d7c82 */ /* 0x000fc40008000000 */
[----:B------:R-:W-:Y:S02]  /*23ce0*/  USHF.L.U32 UR19, UR6, 0x7, URZ ;  /* 0x0000000706137899 */ /* 0x000fe4000800063f */
        /* <DEDUP_REMOVED lines=9> */
[----:B-1----:R-:W-:-:S04]  /*23d80*/  IADD3 R0, P2, R2, 0x1f0, RZ ;  /* 0x000001f002007810 */ /* 0x002fc80007f5e0ff */
        /* <DEDUP_REMOVED lines=29> */
.L_x_41:
[----:B------:R-:W-:Y:S05]  /*23f60*/  BSYNC B0 ;  /* 0x0000000000007941 */ /* 0x000fea0003800000 */
.L_x_40:
[----:B------:R-:W-:-:S07]  /*23f70*/  IADD3 R216, R216, -0x1, RZ ;  /* 0xffffffffd8d87810 */ /* 0x000fce0007ffe0ff */
.L_x_39:
[----:B------:R-:W1:Y:S01]  /*23f80*/  S2R R2, SR_CgaCtaId ;  /* 0x0000000000027919 */ /* 0x000e620000008800 */
[----:B------:R-:W-:Y:S01]  /*23f90*/  MOV R0, 0x400 ;  /* 0x0000040000007802 */ /* 0x000fe20000000f00 */
[----:B------:R2:W-:Y:S01]  /*23fa0*/  STL [R1+0x444], R120 ;  /* 0x0004447801007387 */ /* 0x0005e20000100800 */
[----:B------:R-:W-:Y:S05]  /*23fb0*/  WARPSYNC.ALL ;  /* 0x0000000000007948 */ /* 0x000fea0003800000 */
[----:B------:R-:W3:Y:S01]  /*23fc0*/  LDC R3, c[0x0][0x604] ;  /* 0x00018100ff037b82 */ /* 0x000ee20000000800 */
[----:B--2---:R-:W2:Y:S01]  /*23fd0*/  LDL R120, [R1+0x2cc] ;  /* 0x0002cc0001787983 */ /* 0x004ea20000100800 */
[----:B-1----:R-:W-:-:S05]  /*23fe0*/  LEA R0, R2, R0, 0x18 ;  /* 0x0000000002007211 */ /* 0x002fca00078ec0ff */
[----:B------:R-:W-:Y:S01]  /*23ff0*/  IMAD.MOV.U32 R4, RZ, RZ, R0 ;  /* 0x000000ffff047224 */ /* 0x000fe200078e0000 */
[----:B------:R-:W-:-:S04]  /*24000*/  IADD3 R0, R6, 0x1, RZ ;  /* 0x0000000106007810 */ /* 0x000fc80007ffe0ff */
[-C--:B------:R-:W-:Y:S02]  /*24010*/  ISETP.GE.AND P3, PT, R7, R0.reuse, PT ;  /* 0x000000000700720c */ /* 0x080fe40003f66270 */
[----:B------:R-:W-:Y:S01]  /*24020*/  ISETP.GE.AND P4, PT, R8, R0, PT ;  /* 0x000000000800720c */ /* 0x000fe20003f86270 */
[----:B------:R-:W-:Y:S01]  /*24030*/  VIADD R0, R6, 0x8 ;  /* 0x0000000806007836 */ /* 0x000fe20000000000 */
[----:B------:R-:W-:-:S04]  /*24040*/  FSEL R153, R153, -INF , P3 ;  /* 0xff80000099997808 */ /* 0x000fc80001800000 */
[-C--:B------:R-:W-:Y:S02]  /*24050*/  ISETP.GE.AND P2, PT, R7, R0.reuse, PT ;  /* 0x000000000700720c */ /* 0x080fe40003f46270 */
[----:B------:R-:W-:Y:S02]  /*24060*/  ISETP.GE.AND P6, PT, R8, R0, PT ;  /* 0x000000000800720c */ /* 0x000fe40003fc6270 */
[----:B------:R-:W-:-:S04]  /*24070*/  IADD3 R0, R6, 0x9, RZ ;  /* 0x0000000906007810 */ /* 0x000fc80007ffe0ff */
[-C--:B------:R-:W-:Y:S02]  /*24080*/  ISETP.GE.AND P5, PT, R7, R0.reuse, PT ;  /* 0x000000000700720c */ /* 0x080fe40003fa6270 */
[----:B------:R-:W-:Y:S01]  /*24090*/  ISETP.GE.AND P3, PT, R8, R0, PT ;  /* 0x000000000800720c */ /* 0x000fe20003f66270 */
[----:B------:R-:W-:Y:S01]  /*240a0*/  VIADD R0, R6, 0x10 ;  /* 0x0000001006007836 */ /* 0x000fe20000000000 */
[----:B------:R-:W-:Y:S02]  /*240b0*/  FSEL R155, R155, -INF , P4 ;  /* 0xff8000009b9b7808 */ /* 0x000fe40002000000 */
[----:B------:R-:W-:Y:S02]  /*240c0*/  FSEL R156, R156, -INF , P2 ;  /* 0xff8000009c9c7808 */ /* 0x000fe40001000000 */
[-C--:B------:R-:W-:Y:S02]  /*240d0*/  ISETP.GE.AND P4, PT, R7, R0.reuse, PT ;  /* 0x000000000700720c */ /* 0x080fe40003f86270 */
[----:B------:R-:W-:-:S02]  /*240e0*/  ISETP.GE.AND P2, PT, R8, R0, PT ;  /* 0x000000000800720c */ /* 0x000fc40003f46270 */
[----:B------:R-:W-:Y:S02]  /*240f0*/  IADD3 R0, R6, 0x11, RZ ;  /* 0x0000001106007810 */ /* 0x000fe40007ffe0ff */
[----:B------:R-:W-:Y:S02]  /*24100*/  FSEL R158, R158, -INF , P6 ;  /* 0xff8000009e9e7808 */ /* 0x000fe40003000000 */
[----:B------:R-:W-:Y:S02]  /*24110*/  FSEL R157, R157, -INF , P5 ;  /* 0xff8000009d9d7808 */ /* 0x000fe40002800000 */
[-C--:B------:R-:W-:Y:S02]  /*24120*/  ISETP.GE.AND P6, PT, R7, R0.reuse, PT ;  /* 0x000000000700720c */ /* 0x080fe40003fc6270 */
[----:B------:R-:W-:Y:S01]  /*24130*/  ISETP.GE.AND P5, PT, R8, R0, PT ;  /* 0x000000000800720c */ /* 0x000fe20003fa6270 */
[----:B------:R-:W-:Y:S01]  /*24140*/  VIADD R0, R6, 0x18 ;  /* 0x0000001806007836 */ /* 0x000fe20000000000 */
[----:B------:R-:W-:-:S02]  /*24150*/  FSEL R159, R159, -INF , P3 ;  /* 0xff8000009f9f7808 */ /* 0x000fc40001800000 */
[----:B------:R-:W-:Y:S02]  /*24160*/  FSEL R160, R160, -INF , P4 ;  /* 0xff800000a0a07808 */ /* 0x000fe40002000000 */
[-C--:B------:R-:W-:Y:S02]  /*24170*/  ISETP.GE.AND P3, PT, R7, R0.reuse, PT ;  /* 0x000000000700720c */ /* 0x080fe40003f66270 */
[----:B------:R-:W-:Y:S02]  /*24180*/  ISETP.GE.AND P4, PT, R8, R0, PT ;  /* 0x000000000800720c */ /* 0x000fe40003f86270 */
[----:B------:R-:W-:Y:S02]  /*24190*/  IADD3 R0, R6, 0x19, RZ ;  /* 0x0000001906007810 */ /* 0x000fe40007ffe0ff */
[----:B------:R-:W-:Y:S02]  /*241a0*/  FSEL R162, R162, -INF , P2 ;  /* 0xff800000a2a27808 */ /* 0x000fe40001000000 */
[----:B------:R-:W-:-:S02]  /*241b0*/  FSEL R161, R161, -INF , P6 ;  /* 0xff800000a1a17808 */ /* 0x000fc40003000000 */
        /* <DEDUP_REMOVED lines=103> */
[----:B------:R-:W-:-:S04]  /*24830*/  FSEL R233, R203, -INF , P5 ;  /* 0xff800000cbe97808 */ /* 0x000fc80002800000 */
[----:B------:R-:W-:Y:S02]  /*24840*/  ISETP.GE.AND P5, PT, R7, R0, PT ;  /* 0x000000000700720c */ /* 0x000fe40003fa6270 */
[----:B------:R-:W-:Y:S02]  /*24850*/  FSEL R235, R207, -INF , P6 ;  /* 0xff800000cfeb7808 */ /* 0x000fe40003000000 */
[----:B------:R-:W-:Y:S02]  /*24860*/  FSEL R241, R208, -INF , P5 ;  /* 0xff800000d0f17808 */ /* 0x000fe40002800000 */
[-C--:B------:R-:W-:Y:S02]  /*24870*/  ISETP.GE.AND P6, PT, R7, R6.reuse, PT ;  /* 0x000000060700720c */ /* 0x080fe40003fc6270 */
[----:B------:R-:W-:Y:S02]  /*24880*/  ISETP.GE.AND P5, PT, R8, R6, PT ;  /* 0x000000060800720c */ /* 0x000fe40003fa6270 */
[----:B------:R-:W-:-:S02]  /*24890*/  FSEL R152, R152, -INF , P6 ;  /* 0xff80000098987808 */ /* 0x000fc40003000000 */
[----:B------:R-:W-:Y:S02]  /*248a0*/  FSEL R154, R154, -INF , P5 ;  /* 0xff8000009a9a7808 */ /* 0x000fe40002800000 */
[----:B------:R-:W-:Y:S02]  /*248b0*/  FMNMX R218, R152, R17, !PT ;  /* 0x0000001198da7209 */ /* 0x000fe40007800000 */
[----:B------:R-:W-:Y:S02]  /*248c0*/  FMNMX R219, R154, R19, !PT ;  /* 0x000000139adb7209 */ /* 0x000fe40007800000 */
        /* <DEDUP_REMOVED lines=48> */
[----:B------:R-:W-:Y:S02]  /*24bd0*/  FSEL R239, R204, -INF , P3 ;  /* 0xff800000ccef7808 */ /* 0x000fe40001800000 */
[----:B------:R-:W-:Y:S02]  /*24be0*/  ISETP.GE.AND P3, PT, R8, R0, PT ;  /* 0x000000000800720c */ /* 0x000fe40003f66270 */
[----:B------:R-:W-:-:S02]  /*24bf0*/  FSEL R240, R206, -INF , P4 ;  /* 0xff800000cef07808 */ /* 0x000fc40002000000 */
[----:B------:R-:W-:Y:S02]  /*24c00*/  FMNMX R218, R234, R218, !PT ;  /* 0x000000daeada7209 */ /* 0x000fe40007800000 */
[----:B------:R-:W-:Y:S02]  /*24c10*/  FMNMX R219, R233, R219, !PT ;  /* 0x000000dbe9db7209 */ /* 0x000fe40007800000 */
[----:B------:R-:W-:Y:S02]  /*24c20*/  IADD3 R0, R6, 0x71, RZ ;  /* 0x0000007106007810 */ /* 0x000fe40007ffe0ff */
[----:B------:R-:W-:Y:S02]  /*24c30*/  FSEL R236, R205, -INF , P2 ;  /* 0xff800000cdec7808 */ /* 0x000fe40001000000 */
[----:B------:R-:W-:Y:S02]  /*24c40*/  FMNMX R218, R239, R218, !PT ;  /* 0x000000daefda7209 */ /* 0x000fe40007800000 */
[----:B------:R-:W-:-:S02]  /*24c50*/  FMNMX R219, R240, R219, !PT ;  /* 0x000000dbf0db7209 */ /* 0x000fc40007800000 */
[-C--:B------:R-:W-:Y:S02]  /*24c60*/  ISETP.GE.AND P4, PT, R7, R0.reuse, PT ;  /* 0x000000000700720c */ /* 0x080fe40003f86270 */
[----:B------:R-:W-:Y:S01]  /*24c70*/  ISETP.GE.AND P2, PT, R8, R0, PT ;  /* 0x000000000800720c */ /* 0x000fe20003f46270 */
[----:B------:R-:W-:Y:S01]  /*24c80*/  VIADD R0, R6, 0x78 ;  /* 0x0000007806007836 */ /* 0x000fe20000000000 */
[----:B------:R-:W-:Y:S01]  /*24c90*/  STL [R1+0x440], R121 ;  /* 0x0004407901007387 */ /* 0x000fe20000100800 */
[----:B------:R-:W-:Y:S02]  /*24ca0*/  FSEL R210, R210, -INF , P3 ;  /* 0xff800000d2d27808 */ /* 0x000fe40001800000 */
[----:B------:R-:W-:Y:S01]  /*24cb0*/  FMNMX R218, R236, R218, !PT ;  /* 0x000000daecda7209 */ /* 0x000fe20007800000 */
[----:B------:R-:W-:Y:S01]  /*24cc0*/  STL [R1+0x43c], R124 ;  /* 0x00043c7c01007387 */ /* 0x000fe20000100800 */
[----:B------:R-:W-:Y:S02]  /*24cd0*/  FMNMX R219, R235, R219, !PT ;  /* 0x000000dbebdb7209 */ /* 0x000fe40007800000 */
[-C--:B------:R-:W-:Y:S01]  /*24ce0*/  ISETP.GE.AND P3, PT, R7, R0.reuse, PT ;  /* 0x000000000700720c */ /* 0x080fe20003f66270 */
[----:B------:R-:W-:Y:S01]  /*24cf0*/  STL [R1+0x438], R125 ;  /* 0x0004387d01007387 */ /* 0x000fe20000100800 */
[----:B------:R-:W-:-:S02]  /*24d00*/  ISETP.GE.AND P6, PT, R8, R0, PT ;  /* 0x000000000800720c */ /* 0x000fc40003fc6270 */
[----:B------:R-:W-:Y:S01]  /*24d10*/  IADD3 R0, R6, 0x79, RZ ;  /* 0x0000007906007810 */ /* 0x000fe20007ffe0ff */
[----:B------:R-:W-:Y:S01]  /*24d20*/  STL [R1+0x434], R128 ;  /* 0x0004348001007387 */ /* 0x000fe20000100800 */
[----:B------:R-:W-:Y:S02]  /*24d30*/  FSEL R209, R209, -INF , P4 ;  /* 0xff800000d1d17808 */ /* 0x000fe40002000000 */
[----:B------:R-:W-:Y:S01]  /*24d40*/  FMNMX R218, R241, R218, !PT ;  /* 0x000000daf1da7209 */ /* 0x000fe20007800000 */
[----:B------:R-:W-:Y:S01]  /*24d50*/  STL [R1+0x430], R129 ;  /* 0x0004308101007387 */ /* 0x000fe20000100800 */
[----:B------:R-:W-:Y:S02]  /*24d60*/  FSEL R211, R211, -INF , P2 ;  /* 0xff800000d3d37808 */ /* 0x000fe40001000000 */
[----:B------:R-:W-:Y:S01]  /*24d70*/  FMNMX R219, R210, R219, !PT ;  /* 0x000000dbd2db7209 */ /* 0x000fe20007800000 */
[----:B------:R-:W-:Y:S01]  /*24d80*/  STL [R1+0x42c], R132 ;  /* 0x00042c8401007387 */ /* 0x000fe20000100800 */
[----:B------:R-:W-:-:S03]  /*24d90*/  ISETP.GE.AND P4, PT, R7, R0, PT ;  /* 0x000000000700720c */ /* 0x000fc60003f86270 */
[----:B------:R-:W-:Y:S01]  /*24da0*/  STL [R1+0x428], R133 ;  /* 0x0004288501007387 */ /* 0x000fe20000100800 */
[----:B------:R-:W-:Y:S02]  /*24db0*/  ISETP.GE.AND P5, PT, R8, R0, PT ;  /* 0x000000000800720c */ /* 0x000fe40003fa6270 */
[----:B------:R-:W-:Y:S01]  /*24dc0*/  FSEL R212, R212, -INF , P3 ;  /* 0xff800000d4d47808 */ /* 0x000fe20001800000 */
[----:B------:R-:W-:Y:S01]  /*24dd0*/  STL [R1+0x424], R136 ;  /* 0x0004248801007387 */ /* 0x000fe20000100800 */
[----:B------:R-:W-:Y:S02]  /*24de0*/  FMNMX R218, R209, R218, !PT ;  /* 0x000000dad1da7209 */ /* 0x000fe40007800000 */
[----:B------:R-:W-:Y:S01]  /*24df0*/  FSEL R214, R214, -INF , P6 ;  /* 0xff800000d6d67808 */ /* 0x000fe20003000000 */
[----:B------:R-:W-:Y:S01]  /*24e00*/  STL [R1+0x420], R137 ;  /* 0x0004208901007387 */ /* 0x000fe20000100800 */
[----:B------:R-:W-:-:S03]  /*24e10*/  FMNMX R219, R211, R219, !PT ;  /* 0x000000dbd3db7209 */ /* 0x000fc60007800000 */
[----:B------:R-:W-:Y:S01]  /*24e20*/  STL [R1+0x41c], R140 ;  /* 0x00041c8c01007387 */ /* 0x000fe20000100800 */
[----:B------:R-:W-:-:S03]  /*24e30*/  FSEL R213, R213, -INF , P4 ;  /* 0xff800000d5d57808 */ /* 0x000fc60002000000 */
[----:B------:R-:W-:Y:S01]  /*24e40*/  STL [R1+0x418], R141 ;  /* 0x0004188d01007387 */ /* 0x000fe20000100800 */
[----:B------:R-:W-:Y:S02]  /*24e50*/  FMNMX R218, R212, R218, !PT ;  /* 0x000000dad4da7209 */ /* 0x000fe40007800000 */
[----:B------:R-:W-:Y:S01]  /*24e60*/  FSEL R215, R215, -INF , P5 ;  /* 0xff800000d7d77808 */ /* 0x000fe20002800000 */
[----:B------:R-:W-:Y:S01]  /*24e70*/  STL [R1+0x414], R144 ;  /* 0x0004149001007387 */ /* 0x000fe20000100800 */
[----:B------:R-:W-:-:S03]  /*24e80*/  FMNMX R219, R214, R219, !PT ;  /* 0x000000dbd6db7209 */ /* 0x000fc60007800000 */
[----:B------:R-:W-:Y:S01]  /*24e90*/  STL [R1+0x410], R145 ;  /* 0x0004109101007387 */ /* 0x000fe20000100800 */
[----:B------:R-:W-:-:S03]  /*24ea0*/  FMNMX R218, R213, R218, !PT ;  /* 0x000000dad5da7209 */ /* 0x000fc60007800000 */
[----:B------:R-:W-:Y:S01]  /*24eb0*/  STL [R1+0x40c], R148 ;  /* 0x00040c9401007387 */ /* 0x000fe20000100800 */
[----:B------:R-:W-:-:S03]  /*24ec0*/  FMNMX R219, R215, R219, !PT ;  /* 0x000000dbd7db7209 */ /* 0x000fc60007800000 */
        /* <DEDUP_REMOVED lines=8> */
[----:B------:R-:W1:Y:S04]  /*24f50*/  SHFL.BFLY PT, R0, R218, 0x1, 0x1f ;  /* 0x0c201f00da007f89 */ /* 0x000e6800000e0000 */
[----:B------:R-:W4:Y:S04]  /*24f60*/  SHFL.BFLY PT, R2, R219, 0x1, 0x1f ;  /* 0x0c201f00db027f89 */ /* 0x000f2800000e0000 */
        /* <DEDUP_REMOVED lines=20> */
[----:B-1----:R-:W-:-:S03]  /*250b0*/  FMNMX R218, R218, R0, !PT ;  /* 0x00000000dada7209 */ /* 0x002fc60007800000 */
[----:B------:R-:W-:Y:S01]  /*250c0*/  STL [R1+0x398], R79 ;  /* 0x0003984f01007387 */ /* 0x000fe20000100800 */
[----:B----4-:R-:W-:-:S03]  /*250d0*/  FMNMX R219, R219, R2, !PT ;  /* 0x00000002dbdb7209 */ /* 0x010fc60007800000 */
        /* <DEDUP_REMOVED lines=28> */
[----:B------:R2:W-:Y:S01]  /*252a0*/  STL [R1+0x32c], R134 ;  /* 0x00032c8601007387 */ /* 0x0005e20000100800 */
[----:B------:R-:W-:-:S03]  /*252b0*/  VIADD R10, R10, 0x1 ;  /* 0x000000010a0a7836 */ /* 0x000fc60000000000 */
[----:B------:R2:W-:Y:S01]  /*252c0*/  STL [R1+0x328], R135 ;  /* 0x0003288701007387 */ /* 0x0005e20000100800 */
[----:B-1----:R-:W-:-:S03]  /*252d0*/  FMNMX R218, R218, R0, !PT ;  /* 0x00000000dada7209 */ /* 0x002fc60007800000 */
[----:B------:R1:W-:Y:S01]  /*252e0*/  STL [R1+0x324], R138 ;  /* 0x0003248a01007387 */ /* 0x0003e20000100800 */
[----:B----4-:R-:W-:-:S03]  /*252f0*/  FMNMX R219, R219, R2, !PT ;  /* 0x00000002dbdb7209 */ /* 0x010fc60007800000 */
[----:B------:R4:W-:Y:S04]  /*25300*/  STL [R1+0x320], R139 ;  /* 0x0003208b01007387 */ /* 0x0009e80000100800 */
[----:B------:R4:W-:Y:S04]  /*25310*/  STL [R1+0x31c], R142 ;  /* 0x00031c8e01007387 */ /* 0x0009e80000100800 */
[----:B------:R4:W-:Y:S01]  /*25320*/  STL [R1+0x318], R143 ;  /* 0x0003188f01007387 */ /* 0x0009e20000100800 */
[----:B------:R-:W-:-:S03]  /*25330*/  ISETP.NE.AND P3, PT, R10, 0x4, PT ;  /* 0x000000040a00780c */ /* 0x000fc60003f65270 */
[----:B------:R4:W-:Y:S01]  /*25340*/  STL [R1+0x314], R146 ;  /* 0x0003149201007387 */ /* 0x0009e20000100800 */
[----:B------:R-:W-:-:S03]  /*25350*/  FSETP.NEU.AND P2, PT, R218, -INF , PT ;  /* 0xff800000da00780b */ /* 0x000fc60003f4d000 */
[----:B------:R4:W-:Y:S01]  /*25360*/  STL [R1+0x310], R147 ;  /* 0x0003109301007387 */ /* 0x0009e20000100800 */
[----:B------:R-:W-:-:S03]  /*25370*/  FSETP.NEU.AND P4, PT, R219, -INF , PT ;  /* 0xff800000db00780b */ /* 0x000fc60003f8d000 */
[----:B------:R4:W-:Y:S04]  /*25380*/  STL [R1+0x30c], R150 ;  /* 0x00030c9601007387 */ /* 0x0009e80000100800 */
[----:B------:R4:W-:Y:S01]  /*25390*/  STL [R1+0x308], R151 ;  /* 0x0003089701007387 */ /* 0x0009e20000100800 */
[----:B------:R-:W-:-:S03]  /*253a0*/  SEL R0, RZ, 0x1, P3 ;  /* 0x00000001ff007807 */ /* 0x000fc60001800000 */
[----:B------:R4:W-:Y:S01]  /*253b0*/  STL [R1+0x304], R252 ;  /* 0x000304fc01007387 */ /* 0x0009e20000100800 */
[----:B------:R-:W-:-:S03]  /*253c0*/  FSEL R12, R218, RZ, P2 ;  /* 0x000000ffda0c7208 */ /* 0x000fc60001000000 */
[----:B------:R4:W-:Y:S01]  /*253d0*/  STL [R1+0x300], R251 ;  /* 0x000300fb01007387 */ /* 0x0009e20000100800 */
[----:B------:R-:W-:-:S03]  /*253e0*/  FSEL R5, R219, RZ, P4 ;  /* 0x000000ffdb057208 */ /* 0x000fc60002000000 */
[----:B------:R4:W-:Y:S04]  /*253f0*/  STL [R1+0x2fc], R250 ;  /* 0x0002fcfa01007387 */ /* 0x0009e80000100800 */
[----:B------:R4:W-:Y:S01]  /*25400*/  STL [R1+0x2f8], R249 ;  /* 0x0002f8f901007387 */ /* 0x0009e20000100800 */
[----:B------:R-:W-:-:S03]  /*25410*/  LOP3.LUT R242, R13, R0, RZ, 0x3c, !PT ;  /* 0x000000000df27212 */ /* 0x000fc600078e3cff */
[----:B------:R4:W-:Y:S01]  /*25420*/  STL [R1+0x2f4], R248 ;  /* 0x0002f4f801007387 */ /* 0x0009e20000100800 */
[----:B------:R-:W-:-:S03]  /*25430*/  FADD R2, -R12, R17 ;  /* 0x000000110c027221 */ /* 0x000fc60000000100 */
[----:B------:R4:W-:Y:S01]  /*25440*/  STL [R1+0x2f0], R247 ;  /* 0x0002f0f701007387 */ /* 0x0009e20000100800 */
[----:B------:R-:W-:-:S03]  /*25450*/  FADD R0, -R5, R19 ;  /* 0x0000001305007221 */ /* 0x000fc60000000100 */
[----:B------:R4:W-:Y:S04]  /*25460*/  STL [R1+0x2ec], R246 ;  /* 0x0002ecf601007387 */ /* 0x0009e80000100800 */
[----:B------:R4:W-:Y:S04]  /*25470*/  STL [R1+0x2e8], R245 ;  /* 0x0002e8f501007387 */ /* 0x0009e80000100800 */
[----:B------:R4:W-:Y:S01]  /*25480*/  STL [R1+0x2e4], R244 ;  /* 0x0002e4f401007387 */ /* 0x0009e20000100800 */
[----:B---3--:R-:W-:-:S03]  /*25490*/  FMUL R2, R2, R3 ;  /* 0x0000000302027220 */ /* 0x008fc60000400000 */
[----:B------:R3:W-:Y:S01]  /*254a0*/  STL [R1+0x2e0], R243 ;  /* 0x0002e0f301007387 */ /* 0x0007e20000100800 */
[----:B------:R-:W-:-:S03]  /*254b0*/  FMUL R0, R0, R3 ;  /* 0x0000000300007220 */ /* 0x000fc60000400000 */
[----:B------:R3:W-:Y:S01]  /*254c0*/  STL [R1+0x2dc], R229 ;  /* 0x0002dce501007387 */ /* 0x0007e20000100800 */
[----:B--2---:R-:W-:-:S03]  /*254d0*/  LEA R3, R11, R120, 0x3 ;  /* 0x000000780b037211 */ /* 0x004fc600078e18ff */
[----:B------:R2:W-:Y:S04]  /*254e0*/  STL [R1+0x2d8], R217 ;  /* 0x0002d8d901007387 */ /* 0x0005e80000100800 */
[----:B------:R2:W-:Y:S04]  /*254f0*/  STL [R1+0x2d4], R216 ;  /* 0x0002d4d801007387 */ /* 0x0005e80000100800 */
[----:B------:R2:W-:Y:S04]  /*25500*/  STL [R1+0x2d0], R9 ;  /* 0x0002d00901007387 */ /* 0x0005e80000100800 */
[----:B------:R-:W2:Y:S04]  /*25510*/  LDL.LU R120, [R1] ;  /* 0x0000000001787983 */ /* 0x000ea80000300800 */
        /* <DEDUP_REMOVED lines=72> */
[----:B----4-:R-:W4:Y:S04]  /*259a0*/  LDL.LU R139, [R1+0x58] ;  /* 0x00005800018b7983 */ /* 0x010f280000300800 */
[----:B------:R-:W4:Y:S04]  /*259b0*/  LDL.LU R142, [R1+0x5c] ;  /* 0x00005c00018e7983 */ /* 0x000f280000300800 */
[----:B------:R-:W4:Y:S04]  /*259c0*/  LDL.LU R143, [R1+0x68] ;  /* 0x00006800018f7983 */ /* 0x000f280000300800 */
[----:B------:R-:W4:Y:S04]  /*259d0*/  LDL.LU R146, [R1+0x6c] ;  /* 0x00006c0001927983 */ /* 0x000f280000300800 */
[----:B------:R-:W4:Y:S04]  /*259e0*/  LDL.LU R147, [R1+0x78] ;  /* 0x0000780001937983 */ /* 0x000f280000300800 */
[----:B------:R-:W4:Y:S01]  /*259f0*/  LDL.LU R150, [R1+0x7c] ;  /* 0x00007c0001967983 */ /* 0x000f220000300800 */
[----:B------:R-:W-:-:S03]  /*25a00*/  FSETP.GEU.AND P2, PT, R2, -126, PT ;  /* 0xc2fc00000200780b */ /* 0x000fc60003f4e000 */
        /* <DEDUP_REMOVED lines=10> */
[----:B---3--:R-:W3:Y:S04]  /*25ab0*/  LDL.LU R243, [R1+0xd8] ;  /* 0x0000d80001f37983 */ /* 0x008ee80000300800 */
[----:B------:R-:W3:Y:S04]  /*25ac0*/  LDL.LU R229, [R1+0xdc] ;  /* 0x0000dc0001e57983 */ /* 0x000ee80000300800 */
[----:B--2---:R-:W2:Y:S01]  /*25ad0*/  LDL.LU R217, [R1+0xe8] ;  /* 0x0000e80001d97983 */ /* 0x004ea20000300800 */
[----:B------:R-:W-:-:S03]  /*25ae0*/  @!P2 FMUL R2, R2, 0.5 ;  /* 0x3f0000000202a820 */ /* 0x000fc60000400000 */
[----:B------:R-:W2:Y:S04]  /*25af0*/  LDL.LU R216, [R1+0xec] ;  /* 0x0000ec0001d87983 */ /* 0x000ea80000300800 */
[----:B------:R-:W2:Y:S04]  /*25b00*/  LDL.LU R9, [R1+0xf8] ;  /* 0x0000f80001097983 */ /* 0x000ea80000300800 */
[----:B------:R-:W2:Y:S04]  /*25b10*/  LDL.LU R206, [R1+0x118] ;  /* 0x0001180001ce7983 */ /* 0x000ea80000300800 */
[----:B------:R-:W2:Y:S04]  /*25b20*/  LDL.LU R205, [R1+0x11c] ;  /* 0x00011c0001cd7983 */ /* 0x000ea80000300800 */
[----:B------:R-:W2:Y:S04]  /*25b30*/  LDL.LU R204, [R1+0x128] ;  /* 0x0001280001cc7983 */ /* 0x000ea80000300800 */
[----:B------:R-:W2:Y:S01]  /*25b40*/  LDL.LU R203, [R1+0x12c] ;  /* 0x00012c0001cb7983 */ /* 0x000ea20000300800 */
[----:B------:R-:W1:Y:S03]  /*25b50*/  MUFU.EX2 R2, R2 ;  /* 0x0000000200027308 */ /* 0x000e660000000800 */
        /* <DEDUP_REMOVED lines=17> */
[----:B------:R-:W-:-:S03]  /*25c70*/  PRMT R3, RZ, 0x654, R3 ;  /* 0x00000654ff037816 */ /* 0x000fc60000000003 */
[----:B------:R-:W2:Y:S01]  /*25c80*/  LDL.LU R185, [R1+0x1bc] ;  /* 0x0001bc0001b97983 */ /* 0x000ea20000300800 */
[----:B-1----:R-:W-:Y:S01]  /*25c90*/  @!P2 FMUL R2, R2, R2 ;  /* 0x000000020202a220 */ /* 0x002fe20000400000 */
[----:B------:R1:W-:Y:S02]  /*25ca0*/  SYNCS.ARRIVE.TRANS64.RED.A1T0 RZ, [R3+URZ], RZ ;  /* 0x000000ff03ff79a7 */ /* 0x0003e4000810043f */
[----:B------:R-:W2:Y:S04]  /*25cb0*/  LDL.LU R184, [R1+0x1c8] ;  /* 0x0001c80001b87983 */ /* 0x000ea80000300800 */
[----:B------:R-:W2:Y:S04]  /*25cc0*/  LDL.LU R183, [R1+0x1cc] ;  /* 0x0001cc0001b77983 */ /* 0x000ea80000300800 */
[----:B------:R-:W2:Y:S01]  /*25cd0*/  LDL.LU R182, [R1+0x1d8] ;  /* 0x0001d80001b67983 */ /* 0x000ea20000300800 */
[----:B------:R-:W-:-:S03]  /*25ce0*/  FMUL R120, R120, R2 ;  /* 0x0000000278787220 */ /* 0x000fc60000400000 */
[----:B------:R-:W2:Y:S04]  /*25cf0*/  LDL.LU R181, [R1+0x1dc] ;  /* 0x0001dc0001b57983 */ /* 0x000ea80000300800 */
[----:B------:R-:W2:Y:S01]  /*25d00*/  LDL.LU R180, [R1+0x1e8] ;  /* 0x0001e80001b47983 */ /* 0x000ea20000300800 */
[----:B------:R-:W-:-:S03]  /*25d10*/  VIADD R208, R11, 0x1 ;  /* 0x000000010bd07836 */ /* 0x000fc60000000000 */
[----:B------:R-:W2:Y:S01]  /*25d20*/  LDL.LU R19, [R1+0x1ec] ;  /* 0x0001ec0001137983 */ /* 0x000ea20000300800 */
[----:B------:R-:W-:-:S03]  /*25d30*/  FMUL R121, R121, R2 ;  /* 0x0000000279797220 */ /* 0x000fc60000400000 */
[----:B------:R-:W2:Y:S01]  /*25d40*/  LDL.LU R17, [R1+0x1f8] ;  /* 0x0001f80001117983 */ /* 0x000ea20000300800 */
[----:B------:R-:W-:-:S03]  /*25d50*/  SEL R207, R10, RZ, P3 ;  /* 0x000000ff0acf7207 */ /* 0x000fc60001800000 */
[----:B------:R-:W2:Y:S01]  /*25d60*/  LDL.LU R13, [R1+0x1fc] ;  /* 0x0001fc00010d7983 */ /* 0x000ea20000300800 */
[----:B------:R-:W-:-:S03]  /*25d70*/  FMUL R124, R124, R2 ;  /* 0x000000027c7c7220 */ /* 0x000fc60000400000 */
[----:B-1----:R-:W2:Y:S01]  /*25d80*/  LDL.LU R3, [R1+0x10c] ;  /* 0x00010c0001037983 */ /* 0x002ea20000300800 */
[----:B------:R-:W-:-:S03]  /*25d90*/  FMUL R125, R125, R2 ;  /* 0x000000027d7d7220 */ /* 0x000fc60000400000 */
[----:B------:R-:W2:Y:S04]  /*25da0*/  LDL.LU R11, [R1+0x108] ;  /* 0x00010800010b7983 */ /* 0x000ea80000300800 */
[----:B------:R-:W2:Y:S01]  /*25db0*/  LDL.LU R10, [R1+0xfc] ;  /* 0x0000fc00010a7983 */ /* 0x000ea20000300800 */
[----:B------:R-:W-:-:S03]  /*25dc0*/  FMUL R128, R128, R2 ;  /* 0x0000000280807220 */ /* 0x000fc60000400000 */
[----:B------:R1:W-:Y:S01]  /*25dd0*/  STL [R1], R120 ;  /* 0x0000007801007387 */ /* 0x0003e20000100800 */
[-C--:B------:R-:W-:Y:S01]  /*25de0*/  FMUL R129, R129, R2.reuse ;  /* 0x0000000281817220 */ /* 0x080fe20000400000 */
[-C--:B------:R-:W-:Y:S02]  /*25df0*/  FMUL R132, R132, R2.reuse ;  /* 0x0000000284847220 */ /* 0x080fe40000400000 */
[----:B-1----:R-:W2:Y:S04]  /*25e00*/  LDL.LU R120, [R1+0x444] ;  /* 0x0004440001787983 */ /* 0x002ea80000300800 */
[----:B------:R1:W-:Y:S01]  /*25e10*/  STL [R1+0x4], R121 ;  /* 0x0000047901007387 */ /* 0x0003e20000100800 */
[-C--:B------:R-:W-:Y:S01]  /*25e20*/  FMUL R133, R133, R2.reuse ;  /* 0x0000000285857220 */ /* 0x080fe20000400000 */
[----:B------:R-:W-:-:S02]  /*25e30*/  FMUL R136, R136, R2 ;  /* 0x0000000288887220 */ /* 0x000fc40000400000 */
        /* <DEDUP_REMOVED lines=179> */
[----:B-1----:R-:W3:Y:S01]  /*26970*/  LDL.LU R119, [R1+0x8] ;  /* 0x0000080001777983 */ /* 0x002ee20000300800 */
[----:B------:R-:W-:-:S13]  /*26980*/  FSETP.GEU.AND P4, PT, R0, -126, PT ;  /* 0xc2fc00000000780b */ /* 0x000fda0003f8e000 */
[----:B------:R-:W-:-:S06]  /*26990*/  @!P4 FMUL R0, R0, 0.5 ;  /* 0x3f0000000000c820 */ /* 0x000fcc0000400000 */
[----:B------:R-:W1:Y:S02]  /*269a0*/  MUFU.EX2 R0, R0 ;  /* 0x0000000000007308 */ /* 0x000e640000000800 */
[----:B-1----:R-:W-:-:S04]  /*269b0*/  @!P4 FMUL R0, R0, R0 ;  /* 0x000000000000c220 */ /* 0x002fc80000400000 */
        /* <DEDUP_REMOVED lines=16> */
[----:B---3--:R-:W-:-:S05]  /*26ac0*/  FMUL R119, R119, R0 ;  /* 0x0000000077777220 */ /* 0x008fca0000400000 */
        /* <DEDUP_REMOVED lines=33> */
[----:B-1----:R-:W4:Y:S01]  /*26ce0*/  LDL.LU R151, [R1+0x308] ;  /* 0x0003080001977983 */ /* 0x002f220000300800 */
[-C--:B------:R-:W-:Y:S01]  /*26cf0*/  FMUL R252, R252, R0.reuse ;  /* 0x00000000fcfc7220 */ /* 0x080fe20000400000 */
[-C--:B------:R-:W-:Y:S01]  /*26d00*/  FMUL R251, R251, R0.reuse ;  /* 0x00000000fbfb7220 */ /* 0x080fe20000400000 */
[-C--:B------:R-:W-:Y:S01]  /*26d10*/  FMUL R250, R250, R0.reuse ;  /* 0x00000000fafa7220 */ /* 0x080fe20000400000 */
[----:B------:R-:W-:-:S02]  /*26d20*/  FMUL R249, R249, R0 ;  /* 0x00000000f9f97220 */ /* 0x000fc40000400000 */
[----:B------:R1:W-:Y:S01]  /*26d30*/  STL [R1+0x8c], R252 ;  /* 0x00008cfc01007387 */ /* 0x0003e20000100800 */
[-C--:B------:R-:W-:Y:S01]  /*26d40*/  FMUL R248, R248, R0.reuse ;  /* 0x00000000f8f87220 */ /* 0x080fe20000400000 */
[-C--:B------:R-:W-:Y:S01]  /*26d50*/  FMUL R247, R247, R0.reuse ;  /* 0x00000000f7f77220 */ /* 0x080fe20000400000 */
[-C--:B------:R-:W-:Y:S01]  /*26d60*/  FMUL R246, R246, R0.reuse ;  /* 0x00000000f6f67220 */ /* 0x080fe20000400000 */
[----:B-1----:R1:W5:Y:S04]  /*26d70*/  LDL.LU R252, [R1+0x304] ;  /* 0x0003040001fc7983 */ /* 0x0023680000300800 */
[----:B------:R2:W-:Y:S01]  /*26d80*/  STL [R1+0x98], R251 ;  /* 0x000098fb01007387 */ /* 0x0005e20000100800 */
[-C--:B------:R-:W-:Y:S01]  /*26d90*/  FMUL R245, R245, R0.reuse ;  /* 0x00000000f5f57220 */ /* 0x080fe20000400000 */
[----:B------:R-:W-:-:S02]  /*26da0*/  FMUL R244, R244, R0 ;  /* 0x00000000f4f47220 */ /* 0x000fc40000400000 */
[----:B--2---:R1:W5:Y:S04]  /*26db0*/  LDL.LU R251, [R1+0x300] ;  /* 0x0003000001fb7983 */ /* 0x0043680000300800 */
[----:B------:R2:W-:Y:S01]  /*26dc0*/  STL [R1+0x9c], R250 ;  /* 0x00009cfa01007387 */ /* 0x0005e20000100800 */
[----:B------:R-:W-:-:S03]  /*26dd0*/  FMUL R243, R243, R0 ;  /* 0x00000000f3f37220 */ /* 0x000fc60000400000 */
        /* <DEDUP_REMOVED lines=40> */
[----:B------:R-:W-:Y:S04]  /*27060*/  STL [R1+0xfc], R10 ;  /* 0x0000fc0a01007387 */ /* 0x000fe80000100800 */
[----:B------:R-:W-:Y:S04]  /*27070*/  STL [R1+0x108], R11 ;  /* 0x0001080b01007387 */ /* 0x000fe80000100800 */
[----:B------:R2:W-:Y:S04]  /*27080*/  STL [R1+0x10c], R3 ;  /* 0x00010c0301007387 */ /* 0x0005e80000100800 */
[----:B------:R1:W-:Y:S04]  /*27090*/  STL [R1+0x118], R206 ;  /* 0x000118ce01007387 */ /* 0x0003e80000100800 */
[----:B------:R1:W-:Y:S01]  /*270a0*/  STL [R1+0x11c], R205 ;  /* 0x00011ccd01007387 */ /* 0x0003e20000100800 */
[----:B------:R-:W-:-:S03]  /*270b0*/  FMUL R196, R196, R0 ;  /* 0x00000000c4c47220 */ /* 0x000fc60000400000 */
        /* <DEDUP_REMOVED lines=47> */
[----:B------:R-:W-:Y:S01]  /*273b0*/  BSSY B0, `(.L_x_44) ;  /* 0x0000088000007945 */ /* 0x000fe20003800000 */
[----:B--2---:R-:W-:Y:S01]  /*273c0*/  LEA R3, R207, R4, 0x3 ;  /* 0x00000004cf037211 */ /* 0x004fe200078e18ff */
[-C--:B------:R-:W-:Y:S01]  /*273d0*/  FMUL R24, R24, R2.reuse ;  /* 0x0000000218187220 */ /* 0x080fe20000400000 */
[----:B------:R-:W-:Y:S01]  /*273e0*/  ISETP.NE.AND P2, PT, R208, 0x4, PT ;  /* 0x00000004d000780c */ /* 0x000fe20003f45270 */
        /* <DEDUP_REMOVED lines=110> */
[-C--:B---3--:R-:W-:Y:S01]  /*27ad0*/  FMUL R119, R119, R0.reuse ;  /* 0x0000000077777220 */ /* 0x088fe20000400000 */
        /* <DEDUP_REMOVED lines=16> */
[----:B-1----:R-:W-:-:S07]  /*27be0*/  SHF.L.U32 R4, R242, 0x1f, RZ ;  /* 0x0000001ff2047819 */ /* 0x002fce00000006ff */
.L_x_45:
[----:B-1----:R1:W2:Y:S02]  /*27bf0*/  SYNCS.PHASECHK.TRANS64.TRYWAIT P3, [R3+URZ+0x90000], R4 ;  /* 0x09000004030075a7 */ /* 0x0022a4000806017f */
[----:B--2---:R-:W-:Y:S05]  /*27c00*/  @!P3 NANOSLEEP.SYNCS 0x989680 ;  /* 0x009896800000b95d */ /* 0x004fea0003900000 */
[----:B------:R-:W2:Y:S02]  /*27c10*/  @!P3 SYNCS.PHASECHK.TRANS64 P3, [R3+URZ+0x90000], R4 ;  /* 0x090000040300b5a7 */ /* 0x000ea4000806007f */
[----:B--2---:R-:W-:Y:S05]  /*27c20*/  @!P3 BRA `(.L_x_45) ;  /* 0xfffffffc00f0b947 */ /* 0x004fea000383ffff */
[----:B------:R-:W-:Y:S05]  /*27c30*/  BSYNC B0 ;  /* 0x0000000000007941 */ /* 0x000fea0003800000 */
.L_x_44:
[----:B------:R-:W-:Y:S01]  /*27c40*/  STL.64 [R1+0x1488], R150 ;  /* 0x0014889601007387 */ /* 0x000fe20000100a00 */
[----:B------:R-:W2:Y:S03]  /*27c50*/  LDC R17, c[0x0][0x604] ;  /* 0x00018100ff117b82 */ /* 0x000ea60000000800 */
        /* <DEDUP_REMOVED lines=63> */
[----:B---3--:R-:W3:Y:S04]  /*28050*/  LDL.LU.64 R24, [R1] ;  /* 0x0000000001187983 */ /* 0x008ee80000300a00 */
        /* <DEDUP_REMOVED lines=63> */
[-C--:B--2---:R-:W-:Y:S01]  /*28450*/  FMUL R12, R12, R17.reuse ;  /* 0x000000110c0c7220 */ /* 0x084fe20000400000 */
[-C--:B-1----:R-:W-:Y:S01]  /*28460*/  FMUL R3, R5, R17.reuse ;  /* 0x0000001105037220 */ /* 0x082fe20000400000 */
[----:B------:R-:W-:Y:S05]  /*28470*/  WARPSYNC.ALL ;  /* 0x0000000000007948 */ /* 0x000fea0003800000 */
[-CC-:B------:R-:W-:Y:S01]  /*28480*/  FFMA R11, R152, R17.reuse, -R12.reuse ;  /* 0x00000011980b7223 */ /* 0x180fe2000000080c */
[-C--:B------:R-:W-:Y:S01]  /*28490*/  FFMA R10, R153, R17.reuse, -R12 ;  /* 0x00000011990a7223 */ /* 0x080fe2000000080c */
[-CC-:B------:R-:W-:Y:S01]  /*284a0*/  FFMA R5, R154, R17.reuse, -R3.reuse ;  /* 0x000000119a057223 */ /* 0x180fe20000000803 */
[----:B------:R-:W-:Y:S01]  /*284b0*/  FFMA R4, R155, R17, -R3 ;  /* 0x000000119b047223 */ /* 0x000fe20000000803 */
[----:B------:R-:W-:Y:S01]  /*284c0*/  STL [R1+0xe8c], R176 ;  /* 0x000e8cb001007387 */ /* 0x000fe20000100800 */
[----:B------:R-:W-:-:S02]  /*284d0*/  FSETP.GEU.AND P5, PT, R11, -126, PT ;  /* 0xc2fc00000b00780b */ /* 0x000fc40003fae000 */
[----:B------:R-:W-:Y:S01]  /*284e0*/  FSETP.GEU.AND P6, PT, R10, -126, PT ;  /* 0xc2fc00000a00780b */ /* 0x000fe20003fce000 */
[----:B------:R-:W-:Y:S01]  /*284f0*/  STL [R1+0xe88], R177 ;  /* 0x000e88b101007387 */ /* 0x000fe20000100800 */
[----:B------:R-:W-:Y:S02]  /*28500*/  FSETP.GEU.AND P3, PT, R5, -126, PT ;  /* 0xc2fc00000500780b */ /* 0x000fe40003f6e000 */
[----:B------:R-:W-:Y:S01]  /*28510*/  FSETP.GEU.AND P4, PT, R4, -126, PT ;  /* 0xc2fc00000400780b */ /* 0x000fe20003f8e000 */
[----:B------:R-:W-:Y:S04]  /*28520*/  STL [R1+0xe84], R178 ;  /* 0x000e84b201007387 */ /* 0x000fe80000100800 */
[----:B------:R-:W-:Y:S02]  /*28530*/  STL [R1+0xe80], R179 ;  /* 0x000e80b301007387 */ /* 0x000fe40000100800 */
[----:B------:R-:W-:-:S02]  /*28540*/  @!P5 FMUL R11, R11, 0.5 ;  /* 0x3f0000000b0bd820 */ /* 0x000fc40000400000 */
[----:B------:R-:W-:Y:S01]  /*28550*/  @!P6 FMUL R10, R10, 0.5 ;  /* 0x3f0000000a0ae820 */ /* 0x000fe20000400000 */
[----:B------:R-:W-:Y:S01]  /*28560*/  STL [R1+0xe7c], R16 ;  /* 0x000e7c1001007387 */ /* 0x000fe20000100800 */
[----:B------:R-:W-:Y:S01]  /*28570*/  @!P3 FMUL R5, R5, 0.5 ;  /* 0x3f0000000505b820 */ /* 0x000fe20000400000 */
[----:B------:R1:W2:Y:S01]  /*28580*/  MUFU.EX2 R206, R11 ;  /* 0x0000000b00ce7308 */ /* 0x0002a20000000800 */
[----:B------:R-:W-:Y:S01]  /*28590*/  @!P4 FMUL R4, R4, 0.5 ;  /* 0x3f0000000404c820 */ /* 0x000fe20000400000 */
[----:B------:R-:W-:Y:S04]  /*285a0*/  STL [R1+0xe78], R15 ;  /* 0x000e780f01007387 */ /* 0x000fe80000100800 */
[----:B------:R-:W-:Y:S02]  /*285b0*/  STL [R1+0xe74], R18 ;  /* 0x000e741201007387 */ /* 0x000fe40000100800 */
[----:B------:R4:W2:Y:S01]  /*285c0*/  MUFU.EX2 R205, R10 ;  /* 0x0000000a00cd7308 */ /* 0x0008a20000000800 */
[-CC-:B-1----:R-:W-:Y:S01]  /*285d0*/  FFMA R11, R156, R17.reuse, -R12.reuse ;  /* 0x000000119c0b7223 */ /* 0x182fe2000000080c */
[----:B------:R-:W-:Y:S04]  /*285e0*/  STL [R1+0xe70], R14 ;  /* 0x000e700e01007387 */ /* 0x000fe80000100800 */
[----:B------:R-:W-:Y:S02]  /*285f0*/  STL [R1+0xe6c], R221 ;  /* 0x000e6cdd01007387 */ /* 0x000fe40000100800 */
[----:B------:R1:W1:Y:S01]  /*28600*/  MUFU.EX2 R204, R5 ;  /* 0x0000000500cc7308 */ /* 0x0002620000000800 */
[-C--:B----4-:R-:W-:Y:S01]  /*28610*/  FFMA R10, R157, R17.reuse, -R12 ;  /* 0x000000119d0a7223 */ /* 0x090fe2000000080c */
[----:B--2---:R-:W-:Y:S01]  /*28620*/  @!P5 FMUL R206, R206, R206 ;  /* 0x000000cececed220 */ /* 0x004fe20000400000 */
[----:B------:R-:W-:Y:S01]  /*28630*/  FSETP.GEU.AND P5, PT, R11, -126, PT ;  /* 0xc2fc00000b00780b */ /* 0x000fe20003fae000 */
[----:B------:R-:W-:Y:S04]  /*28640*/  STL [R1+0xe68], R21 ;  /* 0x000e681501007387 */ /* 0x000fe80000100800 */
[----:B------:R2:W4:Y:S01]  /*28650*/  MUFU.EX2 R203, R4 ;  /* 0x0000000400cb7308 */ /* 0x0005220000000800 */
[--C-:B-1----:R-:W-:Y:S01]  /*28660*/  FFMA R5, R158, R17, -R3.reuse ;  /* 0x000000119e057223 */ /* 0x102fe20000000803 */
[----:B------:R-:W-:Y:S01]  /*28670*/  @!P6 FMUL R205, R205, R205 ;  /* 0x000000cdcdcde220 */ /* 0x000fe20000400000 */
[----:B------:R-:W-:Y:S01]  /*28680*/  FSETP.GEU.AND P6, PT, R10, -126, PT ;  /* 0xc2fc00000a00780b */ /* 0x000fe20003fce000 */
[----:B------:R-:W-:Y:S03]  /*28690*/  STL [R1+0xe64], R220 ;  /* 0x000e64dc01007387 */ /* 0x000fe60000100800 */
[----:B------:R-:W-:Y:S01]  /*286a0*/  F2FP.F16.F32.PACK_AB R152, R205, R206 ;  /* 0x000000cecd98723e */ /* 0x000fe200000000ff */
[----:B------:R-:W-:Y:S01]  /*286b0*/  @!P5 FMUL R11, R11, 0.5 ;  /* 0x3f0000000b0bd820 */ /* 0x000fe20000400000 */
[----:B--2---:R-:W-:Y:S01]  /*286c0*/  FFMA R4, R159, R17, -R3 ;  /* 0x000000119f047223 */ /* 0x004fe20000000803 */
[----:B------:R-:W-:Y:S01]  /*286d0*/  @!P3 FMUL R204, R204, R204 ;  /* 0x000000ccccccb220 */ /* 0x000fe20000400000 */
[----:B------:R-:W-:Y:S01]  /*286e0*/  FSETP.GEU.AND P3, PT, R5, -126, PT ;  /* 0xc2fc00000500780b */ /* 0x000fe20003f6e000 */
[----:B------:R-:W1:Y:S01]  /*286f0*/  MUFU.EX2 R202, R11 ;  /* 0x0000000b00ca7308 */ /* 0x000e620000000800 */
[----:B------:R-:W-:Y:S03]  /*28700*/  STL [R1+0xe60], R20 ;  /* 0x000e601401007387 */ /* 0x000fe60000100800 */
[----:B------:R-:W-:Y:S01]  /*28710*/  @!P6 FMUL R10, R10, 0.5 ;  /* 0x3f0000000a0ae820 */ /* 0x000fe20000400000 */
[----:B----4-:R-:W-:Y:S01]  /*28720*/  @!P4 FMUL R203, R203, R203 ;  /* 0x000000cbcbcbc220 */ /* 0x010fe20000400000 */
[----:B------:R-:W-:Y:S01]  /*28730*/  FSETP.GEU.AND P4, PT, R4, -126, PT ;  /* 0xc2fc00000400780b */ /* 0x000fe20003f8e000 */
[----:B------:R-:W-:Y:S01]  /*28740*/  STL [R1+0xe5c], R222 ;  /* 0x000e5cde01007387 */ /* 0x000fe20000100800 */
[----:B------:R-:W2:Y:S02]  /*28750*/  MUFU.EX2 R201, R10 ;  /* 0x0000000a00c97308 */ /* 0x000ea40000000800 */
[----:B------:R-:W-:Y:S01]  /*28760*/  F2FP.F16.F32.PACK_AB R153, R203, R204 ;  /* 0x000000cccb99723e */ /* 0x000fe200000000ff */
[----:B------:R-:W-:Y:S01]  /*28770*/  STL [R1+0xe58], R23 ;  /* 0x000e581701007387 */ /* 0x000fe20000100800 */
[----:B------:R-:W-:-:S03]  /*28780*/  @!P3 FMUL R5, R5, 0.5 ;  /* 0x3f0000000505b820 */ /* 0x000fc60000400000 */
[----:B------:R-:W-:Y:S01]  /*28790*/  STL [R1+0xe54], R223 ;  /* 0x000e54df01007387 */ /* 0x000fe20000100800 */
[----:B------:R4:W2:Y:S01]  /*287a0*/  MUFU.EX2 R200, R5 ;  /* 0x0000000500c87308 */ /* 0x0008a20000000800 */
[----:B-1----:R-:W-:Y:S02]  /*287b0*/  @!P5 FMUL R202, R202, R202 ;  /* 0x000000cacacad220 */ /* 0x002fe40000400000 */
[----:B------:R-:W-:Y:S01]  /*287c0*/  @!P4 FMUL R4, R4, 0.5 ;  /* 0x3f0000000404c820 */ /* 0x000fe20000400000 */
[----:B------:R-:W-:Y:S04]  /*287d0*/  STL [R1+0xe50], R22 ;  /* 0x000e501601007387 */ /* 0x000fe80000100800 */
[----:B------:R1:W1:Y:S01]  /*287e0*/  MUFU.EX2 R199, R4 ;  /* 0x0000000400c77308 */ /* 0x0002620000000800 */
[----:B----4-:R-:W-:Y:S01]  /*287f0*/  MOV R5, 0x40000040 ;  /* 0x4000004000057802 */ /* 0x010fe20000000f00 */
[----:B--2---:R-:W-:Y:S01]  /*28800*/  @!P6 FMUL R201, R201, R201 ;  /* 0x000000c9c9c9e220 */ /* 0x004fe20000400000 */
[----:B------:R-:W-:Y:S02]  /*28810*/  STL [R1+0xa4c], R230 ;  /* 0x000a4ce601007387 */ /* 0x000fe40000100800 */
[----:B------:R-:W-:-:S02]  /*28820*/  R2UR UR7, R5 ;  /* 0x00000000050772ca */ /* 0x000fc400000e0000 */
[----:B------:R-:W-:Y:S01]  /*28830*/  F2FP.F16.F32.PACK_AB R154, R201, R202 ;  /* 0x000000cac99a723e */ /* 0x000fe200000000ff */
[----:B------:R-:W-:Y:S01]  /*28840*/  STL [R1+0xa48], R225 ;  /* 0x000a48e101007387 */ /* 0x000fe20000100800 */
[----:B-1---5:R-:W-:Y:S02]  /*28850*/  IMAD R4, R207, 0x2000, R252 ;  /* 0x00002000cf047824 */ /* 0x022fe400078e02fc */
[----:B------:R-:W-:Y:S01]  /*28860*/  @!P3 FMUL R200, R200, R200 ;  /* 0x000000c8c8c8b220 */ /* 0x000fe20000400000 */
[----:B------:R-:W-:Y:S02]  /*28870*/  STL [R1+0xa44], R228 ;  /* 0x000a44e401007387 */ /* 0x000fe40000100800 */
[----:B------:R-:W-:Y:S02]  /*28880*/  R2UR UR6, R4 ;  /* 0x00000000040672ca */ /* 0x000fe400000e0000 */
[----:B------:R-:W-:Y:S01]  /*28890*/  STL [R1+0xa40], R224 ;  /* 0x000a40e001007387 */ /* 0x000fe20000100800 */
[----:B------:R-:W-:-:S03]  /*288a0*/  @!P4 FMUL R199, R199, R199 ;  /* 0x000000c7c7c7c220 */ /* 0x000fc60000400000 */
[----:B------:R-:W-:Y:S02]  /*288b0*/  STL [R1+0xa3c], R231 ;  /* 0x000a3ce701007387 */ /* 0x000fe40000100800 */
[----:B------:R-:W-:Y:S02]  /*288c0*/  F2FP.F16.F32.PACK_AB R155, R199, R200 ;  /* 0x000000c8c79b723e */ /* 0x000fe400000000ff */
        /* <DEDUP_REMOVED lines=47> */
[----:B---3--:R-:W-:-:S03]  /*28bc0*/  WARPGROUP.ARRIVE ;  /* 0x00000000000079c5 */ /* 0x008fc60000000000 */
[----:B------:R-:W-:Y:S03]  /*28bd0*/  STL [R1+0x564], R200 ;  /* 0x000564c801007387 */ /* 0x000fe60000100800 */
[----:B------:R-:W-:Y:S01]  /*28be0*/  HGMMA.64x256x16.F32 R24, R152, gdesc[UR4].tnspB, R24, gsb0 ;  /* 0x43e0000498187df0 */ /* 0x000fe20008000818 */
[----:B------:R3:W-:Y:S04]  /*28bf0*/  STL [R1+0x560], R199 ;  /* 0x000560c701007387 */ /* 0x0007e80000100800 */
[----:B------:R3:W-:Y:S04]  /*28c00*/  STL [R1+0x56c], R207 ;  /* 0x00056ccf01007387 */ /* 0x0007e80000100800 */
[----:B------:R3:W-:Y:S01]  /*28c10*/  STL [R1+0x568], R252 ;  /* 0x000568fc01007387 */ /* 0x0007e20000100800 */
[----:B------:R-:W-:-:S03]  /*28c20*/  WARPGROUP.DEPBAR.LE gsb0, 0x0 ;  /* 0x00008000000079c5 */ /* 0x000fc60000010000 */
[----:B------:R-:W-:Y:S01]  /*28c30*/  STL.64 [R1], R24 ;  /* 0x0000001801007387 */ /* 0x000fe20000100a00 */
[----:B-1----:R-:W-:Y:S01]  /*28c40*/  IMAD.MOV.U32 R2, RZ, RZ, R150 ;  /* 0x000000ffff027224 */ /* 0x002fe200078e0096 */
[----:B--2---:R-:W-:Y:S01]  /*28c50*/  MOV R0, R151 ;  /* 0x0000009700007202 */ /* 0x004fe20000000f00 */
[----:B----4-:R-:W-:Y:S01]  /*28c60*/  IMAD.MOV.U32 R7, RZ, RZ, R148 ;  /* 0x000000ffff077224 */ /* 0x010fe200078e0094 */
        /* <DEDUP_REMOVED lines=53> */
[----:B---3--:R-:W-:Y:S01]  /*28fc0*/  IMAD.MOV.U32 R199, RZ, RZ, R108 ;  /* 0x000000ffffc77224 */ /* 0x008fe200078e006c */
        /* <DEDUP_REMOVED lines=119> */
[----:B------:R-:W-:Y:S01]  /*29740*/  VIADD R10, R4, 0x1000 ;  /* 0x00001000040a7836 */ /* 0x000fe20000000000 */
[----:B------:R-:W-:-:S04]  /*29750*/  MOV R11, 0x40000040 ;  /* 0x40000040000b7802 */ /* 0x000fc80000000f00 */
[----:B------:R-:W-:Y:S02]  /*29760*/  R2UR UR6, R10 ;  /* 0x000000000a0672ca */ /* 0x000fe400000e0000 */
[----:B------:R-:W-:Y:S01]  /*29770*/  R2UR UR7, R11 ;  /* 0x000000000b0772ca */ /* 0x000fe200000e0000 */
[----:B--2---:R-:W-:-:S12]  /*29780*/  WARPGROUP.ARRIVE ;  /* 0x00000000000079c5 */ /* 0x004fd80000000000 */
        /* <DEDUP_REMOVED lines=96> */
[----:B------:R-:W-:-:S02]  /*29d90*/  IMAD.MOV.U32 R54, RZ, RZ, R17 ;  /* 0x000000ffff367224 */ /* 0x000fc400078e0011 */
[----:B------:R-:W1:Y:S01]  /*29da0*/  LDC R17, c[0x0][0x604] ;  /* 0x00018100ff117b82 */ /* 0x000e620000000800 */
[----:B------:R-:W-:Y:S01]  /*29db0*/  MOV R145, R13 ;  /* 0x0000000d00917202 */ /* 0x000fe20000000f00 */
[----:B------:R-:W-:Y:S01]  /*29dc0*/  IMAD.MOV.U32 R110, RZ, RZ, R197 ;  /* 0x000000ffff6e7224 */ /* 0x000fe200078e00c5 */
[----:B------:R-:W-:Y:S01]  /*29dd0*/  MOV R109, R198 ;  /* 0x000000c6006d7202 */ /* 0x000fe20000000f00 */
[-CC-:B-1----:R-:W-:Y:S01]  /*29de0*/  FFMA R13, R160, R17.reuse, -R12.reuse ;  /* 0x00000011a00d7223 */ /* 0x182fe2000000080c */
[-C--:B------:R-:W-:Y:S01]  /*29df0*/  FFMA R11, R161, R17.reuse, -R12 ;  /* 0x00000011a10b7223 */ /* 0x080fe2000000080c */
[-CC-:B------:R-:W-:Y:S01]  /*29e00*/  FFMA R10, R162, R17.reuse, -R3.reuse ;  /* 0x00000011a20a7223 */ /* 0x180fe20000000803 */
[----:B------:R-:W-:Y:S02]  /*29e10*/  FFMA R5, R163, R17, -R3 ;  /* 0x00000011a3057223 */ /* 0x000fe40000000803 */
[----:B------:R-:W-:Y:S02]  /*29e20*/  FSETP.GEU.AND P5, PT, R13, -126, PT ;  /* 0xc2fc00000d00780b */ /* 0x000fe40003fae000 */
[----:B------:R-:W-:-:S02]  /*29e30*/  FSETP.GEU.AND P6, PT, R11, -126, PT ;  /* 0xc2fc00000b00780b */ /* 0x000fc40003fce000 */
[----:B------:R-:W-:Y:S02]  /*29e40*/  FSETP.GEU.AND P3, PT, R10, -126, PT ;  /* 0xc2fc00000a00780b */ /* 0x000fe40003f6e000 */
[----:B------:R-:W-:Y:S01]  /*29e50*/  FSETP.GEU.AND P4, PT, R5, -126, PT ;  /* 0xc2fc00000500780b */ /* 0x000fe20003f8e000 */
[----:B------:R-:W-:Y:S01]  /*29e60*/  IMAD.MOV.U32 R112, RZ, RZ, R195 ;  /* 0x000000ffff707224 */ /* 0x000fe200078e00c3 */
[----:B------:R-:W-:-:S05]  /*29e70*/  MOV R111, R196 ;  /* 0x000000c4006f7202 */ /* 0x000fca0000000f00 */
[----:B------:R-:W-:Y:S02]  /*29e80*/  @!P5 FMUL R13, R13, 0.5 ;  /* 0x3f0000000d0dd820 */ /* 0x000fe40000400000 */
[----:B------:R-:W-:Y:S02]  /*29e90*/  @!P6 FMUL R11, R11, 0.5 ;  /* 0x3f0000000b0be820 */ /* 0x000fe40000400000 */
[----:B------:R-:W-:Y:S02]  /*29ea0*/  @!P3 FMUL R10, R10, 0.5 ;  /* 0x3f0000000a0ab820 */ /* 0x000fe40000400000 */
[----:B------:R-:W-:Y:S01]  /*29eb0*/  @!P4 FMUL R5, R5, 0.5 ;  /* 0x3f0000000505c820 */ /* 0x000fe20000400000 */
[----:B------:R1:W3:Y:S08]  /*29ec0*/  MUFU.EX2 R198, R13 ;  /* 0x0000000d00c67308 */ /* 0x0002f00000000800 */
[----:B------:R4:W3:Y:S08]  /*29ed0*/  MUFU.EX2 R197, R11 ;  /* 0x0000000b00c57308 */ /* 0x0008f00000000800 */
[----:B------:R3:W3:Y:S08]  /*29ee0*/  MUFU.EX2 R196, R10 ;  /* 0x0000000a00c47308 */ /* 0x0006f00000000800 */
[----:B------:R3:W3:Y:S01]  /*29ef0*/  MUFU.EX2 R195, R5 ;  /* 0x0000000500c37308 */ /* 0x0006e20000000800 */
[-CC-:B-1----:R-:W-:Y:S01]  /*29f00*/  FFMA R13, R164, R17.reuse, -R12.reuse ;  /* 0x00000011a40d7223 */ /* 0x182fe2000000080c */
[-C--:B----4-:R-:W-:Y:S01]  /*29f10*/  FFMA R11, R165, R17.reuse, -R12 ;  /* 0x00000011a50b7223 */ /* 0x090fe2000000080c */
[--C-:B---3--:R-:W-:Y:S01]  /*29f20*/  FFMA R10, R166, R17, -R3.reuse ;  /* 0x00000011a60a7223 */ /* 0x108fe20000000803 */
[----:B------:R-:W-:Y:S01]  /*29f30*/  @!P5 FMUL R198, R198, R198 ;  /* 0x000000c6c6c6d220 */ /* 0x000fe20000400000 */
[----:B------:R-:W-:Y:S01]  /*29f40*/  @!P6 FMUL R197, R197, R197 ;  /* 0x000000c5c5c5e220 */ /* 0x000fe20000400000 */
[----:B------:R-:W-:Y:S01]  /*29f50*/  FFMA R5, R167, R17, -R3 ;  /* 0x00000011a7057223 */ /* 0x000fe20000000803 */
[----:B------:R-:W-:Y:S01]  /*29f60*/  @!P3 FMUL R196, R196, R196 ;  /* 0x000000c4c4c4b220 */ /* 0x000fe20000400000 */
[----:B------:R-:W-:-:S02]  /*29f70*/  FSETP.GEU.AND P5, PT, R13, -126, PT ;  /* 0xc2fc00000d00780b */ /* 0x000fc40003fae000 */
[----:B------:R-:W-:Y:S02]  /*29f80*/  FSETP.GEU.AND P6, PT, R11, -126, PT ;  /* 0xc2fc00000b00780b */ /* 0x000fe40003fce000 */
[----:B------:R-:W-:Y:S01]  /*29f90*/  FSETP.GEU.AND P3, PT, R10, -126, PT ;  /* 0xc2fc00000a00780b */ /* 0x000fe20003f6e000 */
[----:B------:R-:W-:Y:S01]  /*29fa0*/  @!P4 FMUL R195, R195, R195 ;  /* 0x000000c3c3c3c220 */ /* 0x000fe20000400000 */
[----:B------:R-:W-:Y:S01]  /*29fb0*/  FSETP.GEU.AND P4, PT, R5, -126, PT ;  /* 0xc2fc00000500780b */ /* 0x000fe20003f8e000 */
[----:B------:R-:W-:Y:S01]  /*29fc0*/  IMAD.MOV.U32 R114, RZ, RZ, R193 ;  /* 0x000000ffff727224 */ /* 0x000fe200078e00c1 */
[----:B------:R-:W-:Y:S01]  /*29fd0*/  MOV R113, R194 ;  /* 0x000000c200717202 */ /* 0x000fe20000000f00 */
[----:B------:R-:W-:-:S04]  /*29fe0*/  IMAD.MOV.U32 R116, RZ, RZ, R191 ;  /* 0x000000ffff747224 */ /* 0x000fc800078e00bf */
[----:B------:R-:W-:Y:S02]  /*29ff0*/  @!P5 FMUL R13, R13, 0.5 ;  /* 0x3f0000000d0dd820 */ /* 0x000fe40000400000 */
[----:B------:R-:W-:Y:S02]  /*2a000*/  @!P6 FMUL R11, R11, 0.5 ;  /* 0x3f0000000b0be820 */ /* 0x000fe40000400000 */
[----:B------:R-:W-:Y:S02]  /*2a010*/  @!P3 FMUL R10, R10, 0.5 ;  /* 0x3f0000000a0ab820 */ /* 0x000fe40000400000 */
[----:B------:R-:W-:Y:S01]  /*2a020*/  @!P4 FMUL R5, R5, 0.5 ;  /* 0x3f0000000505c820 */ /* 0x000fe20000400000 */
[----:B------:R-:W-:Y:S01]  /*2a030*/  MOV R115, R192 ;  /* 0x000000c000737202 */ /* 0x000fe20000000f00 */
[----:B------:R-:W1:Y:S08]  /*2a040*/  MUFU.EX2 R194, R13 ;  /* 0x0000000d00c27308 */ /* 0x000e700000000800 */
[----:B------:R-:W3:Y:S08]  /*2a050*/  MUFU.EX2 R193, R11 ;  /* 0x0000000b00c17308 */ /* 0x000ef00000000800 */
[----:B------:R4:W3:Y:S08]  /*2a060*/  MUFU.EX2 R192, R10 ;  /* 0x0000000a00c07308 */ /* 0x0008f00000000800 */
[----:B------:R-:W3:Y:S01]  /*2a070*/  MUFU.EX2 R191, R5 ;  /* 0x0000000500bf7308 */ /* 0x000ee20000000800 */
[----:B----4-:R-:W-:Y:S01]  /*2a080*/  VIADD R10, R4, 0x80 ;  /* 0x00000080040a7836 */ /* 0x010fe20000000000 */
[----:B------:R-:W-:Y:S01]  /*2a090*/  MOV R11, 0x40000040 ;  /* 0x40000040000b7802 */ /* 0x000fe20000000f00 */
[----:B-1----:R-:W-:Y:S01]  /*2a0a0*/  @!P5 FMUL R194, R194, R194 ;  /* 0x000000c2c2c2d220 */ /* 0x002fe20000400000 */
[----:B---3--:R-:W-:Y:S01]  /*2a0b0*/  @!P6 FMUL R193, R193, R193 ;  /* 0x000000c1c1c1e220 */ /* 0x008fe20000400000 */
[----:B------:R-:W-:Y:S01]  /*2a0c0*/  MOV R55, R252 ;  /* 0x000000fc00377202 */ /* 0x000fe20000000f00 */
[----:B------:R-:W-:Y:S01]  /*2a0d0*/  IMAD.MOV.U32 R56, RZ, RZ, R251 ;  /* 0x000000ffff387224 */ /* 0x000fe200078e00fb */
[----:B------:R-:W-:Y:S01]  /*2a0e0*/  R2UR UR6, R10 ;  /* 0x000000000a0672ca */ /* 0x000fe200000e0000 */
[----:B------:R-:W-:Y:S01]  /*2a0f0*/  @!P3 FMUL R192, R192, R192 ;  /* 0x000000c0c0c0b220 */ /* 0x000fe20000400000 */
[----:B------:R-:W-:Y:S01]  /*2a100*/  R2UR UR7, R11 ;  /* 0x000000000b0772ca */ /* 0x000fe200000e0000 */
[----:B------:R-:W-:Y:S01]  /*2a110*/  IMAD.MOV.U32 R58, RZ, RZ, R249 ;  /* 0x000000ffff3a7224 */ /* 0x000fe200078e00f9 */
[----:B------:R-:W-:Y:S01]  /*2a120*/  MOV R57, R250 ;  /* 0x000000fa00397202 */ /* 0x000fe20000000f00 */
[----:B------:R-:W-:Y:S01]  /*2a130*/  IMAD.MOV.U32 R60, RZ, RZ, R247 ;  /* 0x000000ffff3c7224 */ /* 0x000fe200078e00f7 */
[----:B------:R-:W-:Y:S01]  /*2a140*/  MOV R59, R248 ;  /* 0x000000f8003b7202 */ /* 0x000fe20000000f00 */
[----:B------:R-:W-:Y:S01]  /*2a150*/  @!P4 FMUL R191, R191, R191 ;  /* 0x000000bfbfbfc220 */ /* 0x000fe20000400000 */
        /* <DEDUP_REMOVED lines=85> */
[----:B------:R-:W-:-:S04]  /*2a6b0*/  F2FP.F16.F32.PACK_AB R155, R191, R192 ;  /* 0x000000c0bf9b723e */ /* 0x000fc800000000ff */
        /* <DEDUP_REMOVED lines=274> */
[-CC-:B------:R-:W-:Y:S01]  /*2b7e0*/  FFMA R13, R168, R17.reuse, -R12.reuse ;  /* 0x00000011a80d7223 */ /* 0x180fe2000000080c */
[-C--:B------:R-:W-:Y:S01]  /*2b7f0*/  FFMA R11, R169, R17.reuse, -R12 ;  /* 0x00000011a90b7223 */ /* 0x080fe2000000080c */
[-CC-:B------:R-:W-:Y:S01]  /*2b800*/  FFMA R10, R170, R17.reuse, -R3.reuse ;  /* 0x00000011aa0a7223 */ /* 0x180fe20000000803 */
[----:B------:R-:W-:-:S02]  /*2b810*/  FFMA R5, R171, R17, -R3 ;  /* 0x00000011ab057223 */ /* 0x000fc40000000803 */
[----:B------:R-:W-:Y:S02]  /*2b820*/  FSETP.GEU.AND P5, PT, R13, -126, PT ;  /* 0xc2fc00000d00780b */ /* 0x000fe40003fae000 */
[----:B------:R-:W-:Y:S02]  /*2b830*/  FSETP.GEU.AND P6, PT, R11, -126, PT ;  /* 0xc2fc00000b00780b */ /* 0x000fe40003fce000 */
[----:B------:R-:W-:Y:S02]  /*2b840*/  FSETP.GEU.AND P3, PT, R10, -126, PT ;  /* 0xc2fc00000a00780b */ /* 0x000fe40003f6e000 */
[----:B------:R-:W-:-:S07]  /*2b850*/  FSETP.GEU.AND P4, PT, R5, -126, PT ;  /* 0xc2fc00000500780b */ /* 0x000fce0003f8e000 */
        /* <DEDUP_REMOVED lines=19> */
[----:B------:R-:W-:-:S07]  /*2b990*/  FSETP.GEU.AND P4, PT, R5, -126, PT ;  /* 0xc2fc00000500780b */ /* 0x000fce0003f8e000 */
[----:B------:R-:W-:Y:S02]  /*2b9a0*/  @!P5 FMUL R13, R13, 0.5 ;  /* 0x3f0000000d0dd820 */ /* 0x000fe40000400000 */
[----:B------:R-:W-:Y:S02]  /*2b9b0*/  @!P6 FMUL R11, R11, 0.5 ;  /* 0x3f0000000b0be820 */ /* 0x000fe40000400000 */
[----:B------:R-:W-:Y:S02]  /*2b9c0*/  @!P3 FMUL R10, R10, 0.5 ;  /* 0x3f0000000a0ab820 */ /* 0x000fe40000400000 */
[----:B------:R-:W-:Y:S01]  /*2b9d0*/  @!P4 FMUL R5, R5, 0.5 ;  /* 0x3f0000000505c820 */ /* 0x000fe20000400000 */
[----:B------:R-:W1:Y:S08]  /*2b9e0*/  MUFU.EX2 R186, R13 ;  /* 0x0000000d00ba7308 */ /* 0x000e700000000800 */
[----:B------:R-:W3:Y:S08]  /*2b9f0*/  MUFU.EX2 R185, R11 ;  /* 0x0000000b00b97308 */ /* 0x000ef00000000800 */
[----:B------:R4:W3:Y:S08]  /*2ba00*/  MUFU.EX2 R184, R10 ;  /* 0x0000000a00b87308 */ /* 0x0008f00000000800 */
[----:B------:R-:W3:Y:S01]  /*2ba10*/  MUFU.EX2 R183, R5 ;  /* 0x0000000500b77308 */ /* 0x000ee20000000800 */
[----:B----4-:R-:W-:Y:S01]  /*2ba20*/  VIADD R10, R4, 0x100 ;  /* 0x00000100040a7836 */ /* 0x010fe20000000000 */
[----:B------:R-:W-:Y:S01]  /*2ba30*/  MOV R11, 0x40000040 ;  /* 0x40000040000b7802 */ /* 0x000fe20000000f00 */
[----:B-1----:R-:W-:Y:S01]  /*2ba40*/  @!P5 FMUL R186, R186, R186 ;  /* 0x000000bababad220 */ /* 0x002fe20000400000 */
[----:B---3--:R-:W-:-:S02]  /*2ba50*/  @!P6 FMUL R185, R185, R185 ;  /* 0x000000b9b9b9e220 */ /* 0x008fc40000400000 */
[----:B------:R-:W-:Y:S01]  /*2ba60*/  R2UR UR6, R10 ;  /* 0x000000000a0672ca */ /* 0x000fe200000e0000 */
[----:B------:R-:W-:Y:S01]  /*2ba70*/  @!P3 FMUL R184, R184, R184 ;  /* 0x000000b8b8b8b220 */ /* 0x000fe20000400000 */
[----:B------:R-:W-:Y:S02]  /*2ba80*/  R2UR UR7, R11 ;  /* 0x000000000b0772ca */ /* 0x000fe400000e0000 */
[----:B------:R-:W-:Y:S01]  /*2ba90*/  F2FP.F16.F32.PACK_AB R152, R189, R190 ;  /* 0x000000bebd98723e */ /* 0x000fe200000000ff */
[----:B------:R-:W-:Y:S01]  /*2baa0*/  @!P4 FMUL R183, R183, R183 ;  /* 0x000000b7b7b7c220 */ /* 0x000fe20000400000 */
[----:B------:R-:W-:Y:S02]  /*2bab0*/  F2FP.F16.F32.PACK_AB R153, R187, R188 ;  /* 0x000000bcbb99723e */ /* 0x000fe400000000ff */
[----:B------:R-:W-:Y:S02]  /*2bac0*/  F2FP.F16.F32.PACK_AB R154, R185, R186 ;  /* 0x000000bab99a723e */ /* 0x000fe400000000ff */
[----:B------:R-:W-:Y:S01]  /*2bad0*/  F2FP.F16.F32.PACK_AB R155, R183, R184 ;  /* 0x000000b8b79b723e */ /* 0x000fe200000000ff */
[----:B------:R-:W-:Y:S04]  /*2bae0*/  STL [R1+0x594], R190 ;  /* 0x000594be01007387 */ /* 0x000fe80000100800 */
        /* <DEDUP_REMOVED lines=8> */
[----:B------:R1:W-:Y:S01]  /*2bb70*/  STL [R1+0x5a8], R183 ;  /* 0x0005a8b701007387 */ /* 0x0003e20000100800 */
[----:B------:R-:W-:-:S03]  /*2bb80*/  WARPGROUP.DEPBAR.LE gsb0, 0x0 ;  /* 0x00008000000079c5 */ /* 0x000fc60000010000 */
[----:B------:R-:W-:Y:S04]  /*2bb90*/  STL.64 [R1], R24 ;  /* 0x0000001801007387 */ /* 0x000fe80000100a00 */
[----:B------:R-:W-:Y:S04]  /*2bba0*/  STL.64 [R1+0x8], R26 ;  /* 0x0000081a01007387 */ /* 0x000fe80000100a00 */
[----:B------:R-:W-:Y:S01]  /*2bbb0*/  STL.64 [R1+0x10], R28 ;  /* 0x0000101c01007387 */ /* 0x000fe20000100a00 */
[----:B------:R-:W-:-:S03]  /*2bbc0*/  IMAD.MOV.U32 R2, RZ, RZ, R150 ;  /* 0x000000ffff027224 */ /* 0x000fc600078e0096 */
[----:B------:R-:W-:Y:S01]  /*2bbd0*/  STL.64 [R1+0x18], R30 ;  /* 0x0000181e01007387 */ /* 0x000fe20000100a00 */
[----:B------:R-:W-:-:S03]  /*2bbe0*/  MOV R0, R151 ;  /* 0x0000009700007202 */ /* 0x000fc60000000f00 */
[----:B------:R-:W-:Y:S01]  /*2bbf0*/  STL.64 [R1+0x20], R32 ;  /* 0x0000202001007387 */ /* 0x000fe20000100a00 */
[----:B------:R-:W-:-:S03]  /*2bc00*/  MOV R7, R148 ;  /* 0x0000009400077202 */ /* 0x000fc60000000f00 */
[----:B------:R-:W-:Y:S01]  /*2bc10*/  STL.64 [R1+0x28], R34 ;  /* 0x0000282201007387 */ /* 0x000fe20000100a00 */
[----:B------:R-:W-:Y:S01]  /*2bc20*/  MOV R6, R149 ;  /* 0x0000009500067202 */ /* 0x000fe20000000f00 */
[----:B------:R-:W-:Y:S02]  /*2bc30*/  IMAD.MOV.U32 R8, RZ, RZ, R147 ;  /* 0x000000ffff087224 */ /* 0x000fe400078e0093 */
[----:B------:R2:W-:Y:S01]  /*2bc40*/  STL.64 [R1+0x30], R36 ;  /* 0x0000302401007387 */ /* 0x0005e20000100a00 */
[----:B------:R-:W-:Y:S01]  /*2bc50*/  MOV R9, R146 ;  /* 0x0000009200097202 */ /* 0x000fe20000000f00 */
[----:B------:R-:W-:Y:S02]  /*2bc60*/  IMAD.MOV.U32 R19, RZ, RZ, R144 ;  /* 0x000000ffff137224 */ /* 0x000fe400078e0090 */
[----:B------:R-:W3:Y:S01]  /*2bc70*/  LDL.LU.64 R150, [R1+0x1088] ;  /* 0x0010880001967983 */ /* 0x000ee20000300a00 */
[----:B------:R-:W-:-:S03]  /*2bc80*/  MOV R13, R145 ;  /* 0x00000091000d7202 */ /* 0x000fc60000000f00 */
[----:B------:R-:W3:Y:S01]  /*2bc90*/  LDL.LU.64 R148, [R1+0x1080] ;  /* 0x0010800001947983 */ /* 0x000ee20000300a00 */
[----:B------:R-:W-:Y:S01]  /*2bca0*/  MOV R157, R142 ;  /* 0x0000008e009d7202 */ /* 0x000fe20000000f00 */
[----:B------:R-:W-:Y:S01]  /*2bcb0*/  IMAD.MOV.U32 R158, RZ, RZ, R141 ;  /* 0x000000ffff9e7224 */ /* 0x000fe200078e008d */
[----:B------:R-:W-:Y:S01]  /*2bcc0*/  MOV R156, R143 ;  /* 0x0000008f009c7202 */ /* 0x000fe20000000f00 */
[----:B------:R-:W3:Y:S01]  /*2bcd0*/  LDL.LU.64 R146, [R1+0x1078] ;  /* 0x0010780001927983 */ /* 0x000ee20000300a00 */
        /* <DEDUP_REMOVED lines=28> */
[----:B-1----:R-:W-:Y:S02]  /*2bea0*/  IMAD.MOV.U32 R183, RZ, RZ, R120 ;  /* 0x000000ffffb77224 */ /* 0x002fe400078e0078 */
        /* <DEDUP_REMOVED lines=124> */
[----:B------:R-:W-:-:S03]  /*2c670*/  MOV R177, R39 ;  /* 0x0000002700b17202 */ /* 0x000fc60000000f00 */
[----:B------:R-:W3:Y:S04]  /*2c680*/  LDL.LU.64 R42, [R1+0xed8] ;  /* 0x000ed800012a7983 */ /* 0x000ee80000300a00 */
[----:B------:R-:W3:Y:S04]  /*2c690*/  LDL.LU.64 R40, [R1+0xed0] ;  /* 0x000ed00001287983 */ /* 0x000ee80000300a00 */
[----:B------:R-:W3:Y:S04]  /*2c6a0*/  LDL.LU.64 R38, [R1+0xec8] ;  /* 0x000ec80001267983 */ /* 0x000ee80000300a00 */
[----:B--2---:R-:W3:Y:S04]  /*2c6b0*/  LDL.LU.64 R36, [R1+0xec0] ;  /* 0x000ec00001247983 */ /* 0x004ee80000300a00 */
[----:B------:R-:W3:Y:S04]  /*2c6c0*/  LDL.LU.64 R34, [R1+0xeb8] ;  /* 0x000eb80001227983 */ /* 0x000ee80000300a00 */
[----:B------:R-:W3:Y:S04]  /*2c6d0*/  LDL.LU.64 R32, [R1+0xeb0] ;  /* 0x000eb00001207983 */ /* 0x000ee80000300a00 */
[----:B------:R-:W3:Y:S04]  /*2c6e0*/  LDL.LU.64 R30, [R1+0xea8] ;  /* 0x000ea800011e7983 */ /* 0x000ee80000300a00 */
[----:B------:R-:W3:Y:S04]  /*2c6f0*/  LDL.LU.64 R28, [R1+0xea0] ;  /* 0x000ea000011c7983 */ /* 0x000ee80000300a00 */
[----:B------:R-:W3:Y:S04]  /*2c700*/  LDL.LU.64 R26, [R1+0xe98] ;  /* 0x000e9800011a7983 */ /* 0x000ee80000300a00 */
[----:B------:R-:W3:Y:S01]  /*2c710*/  LDL.LU.64 R24, [R1+0xe90] ;  /* 0x000e900001187983 */ /* 0x000ee20000300a00 */
[----:B------:R-:W-:Y:S01]  /*2c720*/  IMAD.MOV.U32 R11, RZ, RZ, 0x40000040 ;  /* 0x40000040ff0b7424 */ /* 0x000fe200078e00ff */
[----:B------:R-:W-:-:S04]  /*2c730*/  IADD3 R10, R4, 0x1100, RZ ;  /* 0x00001100040a7810 */ /* 0x000fc80007ffe0ff */
[----:B------:R-:W-:Y:S02]  /*2c740*/  R2UR UR6, R10 ;  /* 0x000000000a0672ca */ /* 0x000fe400000e0000 */
[----:B------:R-:W-:Y:S01]  /*2c750*/  R2UR UR7, R11 ;  /* 0x000000000b0772ca */ /* 0x000fe200000e0000 */
[----:B---3--:R-:W-:-:S12]  /*2c760*/  WARPGROUP.ARRIVE ;  /* 0x00000000000079c5 */ /* 0x008fd80000000000 */
        /* <DEDUP_REMOVED lines=78> */
[----:B------:R-:W-:-:S03]  /*2cc50*/  MOV R39, R177 ;  /* 0x000000b100277202 */ /* 0x000fc60000000f00 */
[----:B------:R-:W2:Y:S01]  /*2cc60*/  LDL.LU R35, [R1+0x2c] ;  /* 0x00002c0001237983 */ /* 0x000ea20000300800 */
[----:B------:R-:W-:-:S03]  /*2cc70*/  IMAD.MOV.U32 R40, RZ, RZ, R178 ;  /* 0x000000ffff287224 */ /* 0x000fc600078e00b2 */
[----:B------:R-:W2:Y:S01]  /*2cc80*/  LDL.LU R36, [R1+0x30] ;  /* 0x0000300001247983 */ /* 0x000ea20000300800 */
[----:B------:R-:W-:-:S03]  /*2cc90*/  MOV R41, R179 ;  /* 0x000000b300297202 */ /* 0x000fc60000000f00 */
[----:B------:R-:W2:Y:S04]  /*2cca0*/  LDL.LU R37, [R1+0x34] ;  /* 0x0000340001257983 */ /* 0x000ea80000300800 */
[----:B------:R-:W3:Y:S04]  /*2ccb0*/  LDL.LU R176, [R1+0xe8c] ;  /* 0x000e8c0001b07983 */ /* 0x000ee80000300800 */
[----:B------:R-:W4:Y:S04]  /*2ccc0*/  LDL.LU R177, [R1+0xe88] ;  /* 0x000e880001b17983 */ /* 0x000f280000300800 */
[----:B------:R-:W2:Y:S04]  /*2ccd0*/  LDL.LU R178, [R1+0xe84] ;  /* 0x000e840001b27983 */ /* 0x000ea80000300800 */
[----:B------:R-:W2:Y:S01]  /*2cce0*/  LDL.LU R179, [R1+0xe80] ;  /* 0x000e800001b37983 */ /* 0x000ea20000300800 */
[----:B------:R-:W-:Y:S01]  /*2ccf0*/  MOV R42, R16 ;  /* 0x00000010002a7202 */ /* 0x000fe20000000f00 */
[----:B------:R-:W-:Y:S01]  /*2cd00*/  IMAD.MOV.U32 R43, RZ, RZ, R15 ;  /* 0x000000ffff2b7224 */ /* 0x000fe200078e000f */
[----:B------:R-:W-:Y:S01]  /*2cd10*/  MOV R44, R18 ;  /* 0x00000012002c7202 */ /* 0x000fe20000000f00 */
[----:B------:R-:W2:Y:S01]  /*2cd20*/  LDL.LU R16, [R1+0xe7c] ;  /* 0x000e7c0001107983 */ /* 0x000ea20000300800 */
[----:B------:R-:W-:-:S03]  /*2cd30*/  MOV R45, R14 ;  /* 0x0000000e002d7202 */ /* 0x000fc60000000f00 */
[----:B------:R-:W2:Y:S04]  /*2cd40*/  LDL.LU R15, [R1+0xe78] ;  /* 0x000e7800010f7983 */ /* 0x000ea80000300800 */
[----:B------:R-:W2:Y:S04]  /*2cd50*/  LDL.LU R18, [R1+0xe74] ;  /* 0x000e740001127983 */ /* 0x000ea80000300800 */
[----:B------:R-:W2:Y:S01]  /*2cd60*/  LDL.LU R14, [R1+0xe70] ;  /* 0x000e7000010e7983 */ /* 0x000ea20000300800 */
[----:B------:R-:W-:Y:S02]  /*2cd70*/  MOV R54, R17 ;  /* 0x0000001100367202 */ /* 0x000fe40000000f00 */
[----:B------:R-:W3:Y:S01]  /*2cd80*/  LDC R17, c[0x0][0x604] ;  /* 0x00018100ff117b82 */ /* 0x000ee20000000800 */
        /* <DEDUP_REMOVED lines=72> */
[----:B------:R-:W2:Y:S01]  /*2d210*/  LDL.LU R221, [R1+0xe6c] ;  /* 0x000e6c0001dd7983 */ /* 0x000ea20000300800 */
[----:B------:R-:W-:-:S02]  /*2d220*/  MOV R99, R204 ;  /* 0x000000cc00637202 */ /* 0x000fc40000000f00 */
[----:B------:R-:W-:Y:S01]  /*2d230*/  MOV R101, R202 ;  /* 0x000000ca00657202 */ /* 0x000fe20000000f00 */
[----:B------:R-:W2:Y:S01]  /*2d240*/  LDL.LU R21, [R1+0xe68] ;  /* 0x000e680001157983 */ /* 0x000ea20000300800 */
[----:B------:R-:W-:Y:S02]  /*2d250*/  MOV R102, R201 ;  /* 0x000000c900667202 */ /* 0x000fe40000000f00 */
[----:B------:R-:W-:Y:S01]  /*2d260*/  MOV R104, R199 ;  /* 0x000000c700687202 */ /* 0x000fe20000000f00 */
[----:B------:R-:W2:Y:S01]  /*2d270*/  LDL.LU R220, [R1+0xe64] ;  /* 0x000e640001dc7983 */ /* 0x000ea20000300800 */
[----:B------:R-:W-:Y:S02]  /*2d280*/  MOV R105, R198 ;  /* 0x000000c600697202 */ /* 0x000fe40000000f00 */
        /* <DEDUP_REMOVED lines=15> */
[----:B------:R-:W-:Y:S02]  /*2d380*/  MOV R125, R174 ;  /* 0x000000ae007d7202 */ /* 0x000fe40000000f00 */
[----:B------:R-:W-:Y:S02]  /*2d390*/  MOV R126, R173 ;  /* 0x000000ad007e7202 */ /* 0x000fe40000000f00 */
[----:B------:R-:W-:Y:S02]  /*2d3a0*/  MOV R128, R171 ;  /* 0x000000ab00807202 */ /* 0x000fe40000000f00 */
[----:B------:R-:W-:-:S02]  /*2d3b0*/  MOV R129, R170 ;  /* 0x000000aa00817202 */ /* 0x000fc40000000f00 */
[----:B------:R-:W-:Y:S02]  /*2d3c0*/  MOV R131, R168 ;  /* 0x000000a800837202 */ /* 0x000fe40000000f00 */
        /* <DEDUP_REMOVED lines=12> */
[----:B------:R-:W-:Y:S01]  /*2d490*/  MOV R150, R2 ;  /* 0x0000000200967202 */ /* 0x000fe20000000f00 */
[-CC-:B---3--:R-:W-:Y:S01]  /*2d4a0*/  FFMA R13, R176, R17.reuse, -R12.reuse ;  /* 0x00000011b00d7223 */ /* 0x188fe2000000080c */
[-C--:B----4-:R-:W-:Y:S01]  /*2d4b0*/  FFMA R11, R177, R17.reuse, -R12 ;  /* 0x00000011b10b7223 */ /* 0x090fe2000000080c */
[-CC-:B--2---:R-:W-:Y:S01]  /*2d4c0*/  FFMA R10, R178, R17.reuse, -R3.reuse ;  /* 0x00000011b20a7223 */ /* 0x184fe20000000803 */
[----:B------:R-:W-:Y:S02]  /*2d4d0*/  FFMA R5, R179, R17, -R3 ;  /* 0x00000011b3057223 */ /* 0x000fe40000000803 */
[----:B------:R-:W-:Y:S02]  /*2d4e0*/  FSETP.GEU.AND P5, PT, R13, -126, PT ;  /* 0xc2fc00000d00780b */ /* 0x000fe40003fae000 */
[----:B------:R-:W-:-:S02]  /*2d4f0*/  FSETP.GEU.AND P6, PT, R11, -126, PT ;  /* 0xc2fc00000b00780b */ /* 0x000fc40003fce000 */
[----:B------:R-:W-:Y:S02]  /*2d500*/  FSETP.GEU.AND P3, PT, R10, -126, PT ;  /* 0xc2fc00000a00780b */ /* 0x000fe40003f6e000 */
[----:B------:R-:W-:-:S07]  /*2d510*/  FSETP.GEU.AND P4, PT, R5, -126, PT ;  /* 0xc2fc00000500780b */ /* 0x000fce0003f8e000 */
[----:B------:R-:W-:Y:S02]  /*2d520*/  @!P5 FMUL R13, R13, 0.5 ;  /* 0x3f0000000d0dd820 */ /* 0x000fe40000400000 */
[----:B------:R-:W-:Y:S02]  /*2d530*/  @!P6 FMUL R11, R11, 0.5 ;  /* 0x3f0000000b0be820 */ /* 0x000fe40000400000 */
[----:B------:R-:W-:Y:S02]  /*2d540*/  @!P3 FMUL R10, R10, 0.5 ;  /* 0x3f0000000a0ab820 */ /* 0x000fe40000400000 */
[----:B------:R-:W-:Y:S01]  /*2d550*/  @!P4 FMUL R5, R5, 0.5 ;  /* 0x3f0000000505c820 */ /* 0x000fe20000400000 */
[----:B------:R1:W2:Y:S08]  /*2d560*/  MUFU.EX2 R182, R13 ;  /* 0x0000000d00b67308 */ /* 0x0002b00000000800 */
[----:B------:R3:W4:Y:S08]  /*2d570*/  MUFU.EX2 R181, R11 ;  /* 0x0000000b00b57308 */ /* 0x0007300000000800 */
[----:B------:R4:W2:Y:S08]  /*2d580*/  MUFU.EX2 R180, R10 ;  /* 0x0000000a00b47308 */ /* 0x0008b00000000800 */
[----:B------:R2:W2:Y:S01]  /*2d590*/  MUFU.EX2 R179, R5 ;  /* 0x0000000500b37308 */ /* 0x0004a20000000800 */
[-CC-:B-1----:R-:W-:Y:S01]  /*2d5a0*/  FFMA R13, R16, R17.reuse, -R12.reuse ;  /* 0x00000011100d7223 */ /* 0x182fe2000000080c */
[-C--:B---3--:R-:W-:Y:S01]  /*2d5b0*/  FFMA R11, R15, R17.reuse, -R12 ;  /* 0x000000110f0b7223 */ /* 0x088fe2000000080c */
[--C-:B----4-:R-:W-:Y:S01]  /*2d5c0*/  FFMA R10, R18, R17, -R3.reuse ;  /* 0x00000011120a7223 */ /* 0x110fe20000000803 */
[----:B--2---:R-:W-:Y:S01]  /*2d5d0*/  @!P5 FMUL R182, R182, R182 ;  /* 0x000000b6b6b6d220 */ /* 0x004fe20000400000 */
        /* <DEDUP_REMOVED lines=13> */
[----:B------:R-:W2:Y:S08]  /*2d6b0*/  MUFU.EX2 R177, R11 ;  /* 0x0000000b00b17308 */ /* 0x000eb00000000800 */
[----:B------:R3:W4:Y:S08]  /*2d6c0*/  MUFU.EX2 R176, R10 ;  /* 0x0000000a00b07308 */ /* 0x0007300000000800 */
[----:B------:R-:W4:Y:S01]  /*2d6d0*/  MUFU.EX2 R175, R5 ;  /* 0x0000000500af7308 */ /* 0x000f220000000800 */
[----:B---3--:R-:W-:-:S02]  /*2d6e0*/  IADD3 R10, R4, 0x180, RZ ;  /* 0x00000180040a7810 */ /* 0x008fc40007ffe0ff */
[----:B------:R-:W-:Y:S01]  /*2d6f0*/  MOV R11, 0x40000040 ;  /* 0x40000040000b7802 */ /* 0x000fe20000000f00 */
[----:B-1----:R-:W-:Y:S01]  /*2d700*/  @!P5 FMUL R178, R178, R178 ;  /* 0x000000b2b2b2d220 */ /* 0x002fe20000400000 */
[----:B--2---:R-:W-:Y:S01]  /*2d710*/  @!P6 FMUL R177, R177, R177 ;  /* 0x000000b1b1b1e220 */ /* 0x004fe20000400000 */
[----:B------:R-:W-:Y:S01]  /*2d720*/  R2UR UR6, R10 ;  /* 0x000000000a0672ca */ /* 0x000fe200000e0000 */
[----:B----4-:R-:W-:Y:S01]  /*2d730*/  @!P3 FMUL R176, R176, R176 ;  /* 0x000000b0b0b0b220 */ /* 0x010fe20000400000 */
[----:B------:R-:W-:Y:S02]  /*2d740*/  R2UR UR7, R11 ;  /* 0x000000000b0772ca */ /* 0x000fe400000e0000 */
[----:B------:R-:W-:Y:S01]  /*2d750*/  F2FP.F16.F32.PACK_AB R152, R181, R182 ;  /* 0x000000b6b598723e */ /* 0x000fe200000000ff */
[----:B------:R-:W-:Y:S01]  /*2d760*/  @!P4 FMUL R175, R175, R175 ;  /* 0x000000afafafc220 */ /* 0x000fe20000400000 */
[----:B------:R-:W-:Y:S02]  /*2d770*/  F2FP.F16.F32.PACK_AB R153, R179, R180 ;  /* 0x000000b4b399723e */ /* 0x000fe400000000ff */
[----:B------:R-:W-:-:S02]  /*2d780*/  F2FP.F16.F32.PACK_AB R154, R177, R178 ;  /* 0x000000b2b19a723e */ /* 0x000fc400000000ff */
        /* <DEDUP_REMOVED lines=308> */
[----:B------:R3:W4:Y:S08]  /*2ead0*/  MUFU.EX2 R169, R11 ;  /* 0x0000000b00a97308 */ /* 0x0007300000000800 */
[----:B------:R1:W4:Y:S08]  /*2eae0*/  MUFU.EX2 R168, R10 ;  /* 0x0000000a00a87308 */ /* 0x0003300000000800 */
[----:B------:R-:W4:Y:S01]  /*2eaf0*/  MUFU.EX2 R167, R5 ;  /* 0x0000000500a77308 */ /* 0x000f220000000800 */
[----:B---3--:R-:W-:Y:S01]  /*2eb00*/  IMAD.MOV.U32 R11, RZ, RZ, 0x40000040 ;  /* 0x40000040ff0b7424 */ /* 0x008fe200078e00ff */
[----:B-1----:R-:W-:Y:S01]  /*2eb10*/  IADD3 R10, R4, 0x200, RZ ;  /* 0x00000200040a7810 */ /* 0x002fe20007ffe0ff */
[----:B------:R-:W-:Y:S01]  /*2eb20*/  @!P5 FMUL R170, R170, R170 ;  /* 0x000000aaaaaad220 */ /* 0x000fe20000400000 */
[----:B----4-:R-:W-:-:S02]  /*2eb30*/  @!P6 FMUL R169, R169, R169 ;  /* 0x000000a9a9a9e220 */ /* 0x010fc40000400000 */
        /* <DEDUP_REMOVED lines=22> */
[----:B------:R-:W-:-:S03]  /*2eca0*/  MOV R2, R150 ;  /* 0x0000009600027202 */ /* 0x000fc60000000f00 */
[----:B------:R-:W-:Y:S01]  /*2ecb0*/  STL.64 [R1+0x18], R30 ;  /* 0x0000181e01007387 */ /* 0x000fe20000100a00 */
[----:B------:R-:W-:-:S03]  /*2ecc0*/  IMAD.MOV.U32 R0, RZ, RZ, R151 ;  /* 0x000000ffff007224 */ /* 0x000fc600078e0097 */
[----:B------:R-:W-:Y:S01]  /*2ecd0*/  STL.64 [R1+0x20], R32 ;  /* 0x0000202001007387 */ /* 0x000fe20000100a00 */
[----:B------:R-:W-:Y:S01]  /*2ece0*/  IMAD.MOV.U32 R7, RZ, RZ, R148 ;  /* 0x000000ffff077224 */ /* 0x000fe200078e0094 */
[----:B------:R-:W-:Y:S02]  /*2ecf0*/  MOV R6, R149 ;  /* 0x0000009500067202 */ /* 0x000fe40000000f00 */
[----:B------:R-:W-:Y:S01]  /*2ed00*/  STL.64 [R1+0x28], R34 ;  /* 0x0000282201007387 */ /* 0x000fe20000100a00 */
[----:B------:R-:W-:-:S03]  /*2ed10*/  MOV R9, R146 ;  /* 0x0000009200097202 */ /* 0x000fc60000000f00 */
[----:B------:R2:W-:Y:S01]  /*2ed20*/  STL.64 [R1+0x30], R36 ;  /* 0x0000302401007387 */ /* 0x0005e20000100a00 */
[----:B------:R-:W-:Y:S01]  /*2ed30*/  MOV R8, R147 ;  /* 0x0000009300087202 */ /* 0x000fe20000000f00 */
[----:B------:R-:W-:Y:S02]  /*2ed40*/  IMAD.MOV.U32 R13, RZ, RZ, R145 ;  /* 0x000000ffff0d7224 */ /* 0x000fe400078e0091 */
        /* <DEDUP_REMOVED lines=159> */
[----:B------:R-:W-:Y:S02]  /*2f740*/  MOV R230, R38 ;  /* 0x0000002600e67202 */ /* 0x000fe40000000f00 */
[----:B------:R-:W-:Y:S01]  /*2f750*/  MOV R225, R39 ;  /* 0x0000002700e17202 */ /* 0x000fe20000000f00 */
        /* <DEDUP_REMOVED lines=10> */
[----:B------:R-:W-:-:S02]  /*2f800*/  IADD3 R10, R4, 0x1200, RZ ;  /* 0x00001200040a7810 */ /* 0x000fc40007ffe0ff */
[----:B------:R-:W-:Y:S02]  /*2f810*/  MOV R11, 0x40000040 ;  /* 0x40000040000b7802 */ /* 0x000fe40000000f00 */
        /* <DEDUP_REMOVED lines=82> */
[----:B------:R-:W2:Y:S01]  /*2fd40*/  LDL.LU R35, [R1+0x2c] ;  /* 0x00002c0001237983 */ /* 0x000ea20000300800 */
[----:B------:R-:W-:-:S03]  /*2fd50*/  MOV R40, R228 ;  /* 0x000000e400287202 */ /* 0x000fc60000000f00 */
[----:B------:R-:W2:Y:S01]  /*2fd60*/  LDL.LU R36, [R1+0x30] ;  /* 0x0000300001247983 */ /* 0x000ea20000300800 */
[----:B------:R-:W-:-:S03]  /*2fd70*/  IMAD.MOV.U32 R41, RZ, RZ, R224 ;  /* 0x000000ffff297224 */ /* 0x000fc600078e00e0 */
        /* <DEDUP_REMOVED lines=15> */
[----:B------:R-:W-:Y:S01]  /*2fe70*/  MOV R145, R13 ;  /* 0x0000000d00917202 */ /* 0x000fe20000000f00 */
[----:B------:R-:W-:Y:S01]  /*2fe80*/  IMAD.MOV.U32 R125, RZ, RZ, R166 ;  /* 0x000000ffff7d7224 */ /* 0x000fe200078e00a6 */
[----:B------:R-:W-:Y:S01]  /*2fe90*/  MOV R126, R165 ;  /* 0x000000a5007e7202 */ /* 0x000fe20000000f00 */
[----:B------:R-:W-:Y:S01]  /*2fea0*/  IMAD.MOV.U32 R128, RZ, RZ, R163 ;  /* 0x000000ffff807224 */ /* 0x000fe200078e00a3 */
[----:B------:R-:W-:Y:S01]  /*2feb0*/  MOV R127, R164 ;  /* 0x000000a4007f7202 */ /* 0x000fe20000000f00 */
[----:B------:R-:W-:Y:S01]  /*2fec0*/  IMAD.MOV.U32 R131, RZ, RZ, R160 ;  /* 0x000000ffff837224 */ /* 0x000fe200078e00a0 */
[----:B------:R-:W-:-:S02]  /*2fed0*/  MOV R129, R162 ;  /* 0x000000a200817202 */ /* 0x000fc40000000f00 */
[----:B------:R-:W-:Y:S02]  /*2fee0*/  MOV R130, R161 ;  /* 0x000000a100827202 */ /* 0x000fe40000000f00 */
        /* <DEDUP_REMOVED lines=104> */
[----:B------:R-:W-:Y:S01]  /*30570*/  MOV R151, R0 ;  /* 0x0000000000977202 */ /* 0x000fe20000000f00 */
[-CC-:B---3--:R-:W-:Y:S01]  /*30580*/  FFMA R13, R230, R17.reuse, -R12.reuse ;  /* 0x00000011e60d7223 */ /* 0x188fe2000000080c */
[-C--:B----4-:R-:W-:Y:S01]  /*30590*/  FFMA R11, R225, R17.reuse, -R12 ;  /* 0x00000011e10b7223 */ /* 0x090fe2000000080c */
[-CC-:B--2---:R-:W-:Y:S01]  /*305a0*/  FFMA R10, R228, R17.reuse, -R3.reuse ;  /* 0x00000011e40a7223 */ /* 0x184fe20000000803 */
[----:B------:R-:W-:Y:S02]  /*305b0*/  FFMA R5, R224, R17, -R3 ;  /* 0x00000011e0057223 */ /* 0x000fe40000000803 */
[----:B------:R-:W-:Y:S02]  /*305c0*/  FSETP.GEU.AND P5, PT, R13, -126, PT ;  /* 0xc2fc00000d00780b */ /* 0x000fe40003fae000 */
[----:B------:R-:W-:Y:S02]  /*305d0*/  FSETP.GEU.AND P6, PT, R11, -126, PT ;  /* 0xc2fc00000b00780b */ /* 0x000fe40003fce000 */
[----:B------:R-:W-:-:S02]  /*305e0*/  FSETP.GEU.AND P3, PT, R10, -126, PT ;  /* 0xc2fc00000a00780b */ /* 0x000fc40003f6e000 */
        /* <DEDUP_REMOVED lines=29> */
[----:B---3--:R-:W-:Y:S01]  /*307c0*/  VIADD R10, R4, 0x280 ;  /* 0x00000280040a7836 */ /* 0x008fe20000000000 */
[----:B------:R-:W-:Y:S01]  /*307d0*/  MOV R11, 0x40000040 ;  /* 0x40000040000b7802 */ /* 0x000fe20000000f00 */
[----:B-1----:R-:W-:Y:S01]  /*307e0*/  @!P5 FMUL R162, R162, R162 ;  /* 0x000000a2a2a2d220 */ /* 0x002fe20000400000 */
[----:B--2---:R-:W-:-:S02]  /*307f0*/  @!P6 FMUL R161, R161, R161 ;  /* 0x000000a1a1a1e220 */ /* 0x004fc40000400000 */
[----:B------:R-:W-:Y:S01]  /*30800*/  R2UR UR6, R10 ;  /* 0x000000000a0672ca */ /* 0x000fe200000e0000 */
[----:B----4-:R-:W-:Y:S01]  /*30810*/  @!P3 FMUL R160, R160, R160 ;  /* 0x000000a0a0a0b220 */ /* 0x010fe20000400000 */
[----:B------:R-:W-:Y:S02]  /*30820*/  R2UR UR7, R11 ;  /* 0x000000000b0772ca */ /* 0x000fe400000e0000 */
[----:B------:R-:W-:Y:S01]  /*30830*/  F2FP.F16.F32.PACK_AB R152, R165, R166 ;  /* 0x000000a6a598723e */ /* 0x000fe200000000ff */
[----:B------:R-:W-:Y:S01]  /*30840*/  @!P4 FMUL R159, R159, R159 ;  /* 0x0000009f9f9fc220 */ /* 0x000fe20000400000 */
[----:B------:R-:W-:Y:S02]  /*30850*/  F2FP.F16.F32.PACK_AB R153, R163, R164 ;  /* 0x000000a4a399723e */ /* 0x000fe400000000ff */
[----:B------:R-:W-:Y:S02]  /*30860*/  F2FP.F16.F32.PACK_AB R154, R161, R162 ;  /* 0x000000a2a19a723e */ /* 0x000fe400000000ff */
        /* <DEDUP_REMOVED lines=140> */
[----:B------:R-:W-:Y:S01]  /*31130*/  IMAD.MOV.U32 R11, RZ, RZ, 0x40000040 ;  /* 0x40000040ff0b7424 */ /* 0x000fe200078e00ff */
[----:B------:R-:W-:-:S04]  /*31140*/  IADD3 R10, R4, 0x1280, RZ ;  /* 0x00001280040a7810 */ /* 0x000fc80007ffe0ff */
        /* <DEDUP_REMOVED lines=169> */
[----:B----4-:R-:W-:-:S02]  /*31be0*/  IADD3 R10, R4, 0x300, RZ ;  /* 0x00000300040a7810 */ /* 0x010fc40007ffe0ff */
[----:B------:R-:W-:Y:S01]  /*31bf0*/  MOV R11, 0x40000040 ;  /* 0x40000040000b7802 */ /* 0x000fe20000000f00 */
[----:B-1----:R-:W-:Y:S01]  /*31c00*/  @!P5 FMUL R22, R22, R22 ;  /* 0x000000161616d220 */ /* 0x002fe20000400000 */
[----:B---3--:R-:W-:Y:S01]  /*31c10*/  @!P6 FMUL R21, R21, R21 ;  /* 0x000000151515e220 */ /* 0x008fe20000400000 */
[----:B------:R-:W-:Y:S01]  /*31c20*/  R2UR UR6, R10 ;  /* 0x000000000a0672ca */ /* 0x000fe200000e0000 */
[----:B------:R-:W-:Y:S01]  /*31c30*/  @!P3 FMUL R20, R20, R20 ;  /* 0x000000141414b220 */ /* 0x000fe20000400000 */
[----:B------:R-:W-:Y:S02]  /*31c40*/  R2UR UR7, R11 ;  /* 0x000000000b0772ca */ /* 0x000fe400000e0000 */
[----:B------:R-:W-:Y:S01]  /*31c50*/  F2FP.F16.F32.PACK_AB R152, R157, R158 ;  /* 0x0000009e9d98723e */ /* 0x000fe200000000ff */
[----:B------:R-:W-:Y:S01]  /*31c60*/  @!P4 FMUL R19, R19, R19 ;  /* 0x000000131313c220 */ /* 0x000fe20000400000 */
[----:B------:R-:W-:Y:S02]  /*31c70*/  F2FP.F16.F32.PACK_AB R153, R23, R156 ;  /* 0x0000009c1799723e */ /* 0x000fe400000000ff */
[----:B------:R-:W-:-:S02]  /*31c80*/  F2FP.F16.F32.PACK_AB R154, R21, R22 ;  /* 0x00000016159a723e */ /* 0x000fc400000000ff */
[----:B------:R-:W-:-:S04]  /*31c90*/  F2FP.F16.F32.PACK_AB R155, R19, R20 ;  /* 0x00000014139b723e */ /* 0x000fc800000000ff */
        /* <DEDUP_REMOVED lines=21> */
[----:B------:R-:W2:Y:S01]  /*31df0*/  LDL.LU.64 R150, [R1+0x808] ;  /* 0x0008080001967983 */ /* 0x000ea20000300a00 */
[----:B------:R-:W-:Y:S01]  /*31e00*/  MOV R222, R144 ;  /* 0x0000009000de7202 */ /* 0x000fe20000000f00 */
[----:B------:R-:W-:Y:S02]  /*31e10*/  IMAD.MOV.U32 R224, RZ, RZ, R142 ;  /* 0x000000ffffe07224 */ /* 0x000fe400078e008e */
[----:B------:R-:W2:Y:S01]  /*31e20*/  LDL.LU.64 R148, [R1+0x800] ;  /* 0x0008000001947983 */ /* 0x000ea20000300a00 */
[----:B------:R-:W-:-:S03]  /*31e30*/  MOV R223, R143 ;  /* 0x0000008f00df7202 */ /* 0x000fc60000000f00 */
[----:B------:R-:W2:Y:S01]  /*31e40*/  LDL.LU.64 R146, [R1+0x7f8] ;  /* 0x0007f80001927983 */ /* 0x000ea20000300a00 */
[----:B------:R-:W-:Y:S01]  /*31e50*/  MOV R226, R140 ;  /* 0x0000008c00e27202 */ /* 0x000fe20000000f00 */
[----:B------:R-:W-:Y:S01]  /*31e60*/  IMAD.MOV.U32 R227, RZ, RZ, R139 ;  /* 0x000000ffffe37224 */ /* 0x000fe200078e008b */
[----:B------:R-:W-:Y:S01]  /*31e70*/  MOV R225, R141 ;  /* 0x0000008d00e17202 */ /* 0x000fe20000000f00 */
        /* <DEDUP_REMOVED lines=154> */
[----:B------:R-:W-:-:S02]  /*32820*/  IADD3 R10, R4, 0x1300, RZ ;  /* 0x00001300040a7810 */ /* 0x000fc40007ffe0ff */
[----:B------:R-:W-:Y:S02]  /*32830*/  MOV R11, 0x40000040 ;  /* 0x40000040000b7802 */ /* 0x000fe40000000f00 */
        /* <DEDUP_REMOVED lines=96> */
[----:B------:R-:W3:Y:S01]  /*32e40*/  LDL.LU R160, [R1+0x60c] ;  /* 0x00060c0001a07983 */ /* 0x000ee20000300800 */
[----:B------:R-:W-:-:S03]  /*32e50*/  MOV R51, R163 ;  /* 0x000000a300337202 */ /* 0x000fc60000000f00 */
[----:B------:R-:W4:Y:S01]  /*32e60*/  LDL.LU R159, [R1+0x608] ;  /* 0x00060800019f7983 */ /* 0x000f220000300800 */
[----:B------:R-:W-:-:S03]  /*32e70*/  IMAD.MOV.U32 R52, RZ, RZ, R166 ;  /* 0x000000ffff347224 */ /* 0x000fc600078e00a6 */
[----:B------:R-:W3:Y:S01]  /*32e80*/  LDL.LU R162, [R1+0x604] ;  /* 0x0006040001a27983 */ /* 0x000ee20000300800 */
[----:B------:R-:W-:-:S03]  /*32e90*/  MOV R53, R165 ;  /* 0x000000a500357202 */ /* 0x000fc60000000f00 */
[----:B------:R-:W4:Y:S01]  /*32ea0*/  LDL.LU R161, [R1+0x600] ;  /* 0x0006000001a17983 */ /* 0x000f220000300800 */
[----:B------:R-:W-:-:S03]  /*32eb0*/  MOV R54, R168 ;  /* 0x000000a800367202 */ /* 0x000fc60000000f00 */
[----:B------:R-:W3:Y:S01]  /*32ec0*/  LDL.LU R164, [R1+0x5fc] ;  /* 0x0005fc0001a47983 */ /* 0x000ee20000300800 */
[----:B------:R-:W-:-:S03]  /*32ed0*/  IMAD.MOV.U32 R55, RZ, RZ, R167 ;  /* 0x000000ffff377224 */ /* 0x000fc600078e00a7 */
[----:B------:R-:W4:Y:S01]  /*32ee0*/  LDL.LU R163, [R1+0x5f8] ;  /* 0x0005f80001a37983 */ /* 0x000f220000300800 */
        /* <DEDUP_REMOVED lines=69> */
[----:B------:R1:W5:Y:S01]  /*33340*/  LDL.LU R207, [R1+0x56c] ;  /* 0x00056c0001cf7983 */ /* 0x0003620000300800 */
[----:B------:R-:W-:-:S03]  /*33350*/  IMAD.MOV.U32 R91, RZ, RZ, R201 ;  /* 0x000000ffff5b7224 */ /* 0x000fc600078e00c9 */
[----:B------:R1:W5:Y:S01]  /*33360*/  LDL.LU R252, [R1+0x568] ;  /* 0x0005680001fc7983 */ /* 0x0003620000300800 */
        /* <DEDUP_REMOVED lines=17> */
[----:B------:R-:W2:Y:S01]  /*33480*/  LDL.LU R241, [R1+0x544] ;  /* 0x0005440001f17983 */ /* 0x000ea20000300800 */
[----:B------:R-:W-:-:S03]  /*33490*/  MOV R101, R211 ;  /* 0x000000d300657202 */ /* 0x000fc60000000f00 */
[----:B------:R-:W3:Y:S04]  /*334a0*/  LDL.LU R209, [R1+0x540] ;  /* 0x0005400001d17983 */ /* 0x000ee80000300800 */
[----:B------:R-:W4:Y:S04]  /*334b0*/  LDL.LU R212, [R1+0x53c] ;  /* 0x00053c0001d47983 */ /* 0x000f280000300800 */
[----:B------:R-:W4:Y:S04]  /*334c0*/  LDL.LU R213, [R1+0x538] ;  /* 0x0005380001d57983 */ /* 0x000f280000300800 */
[----:B------:R-:W4:Y:S04]  /*334d0*/  LDL.LU R210, [R1+0x534] ;  /* 0x0005340001d27983 */ /* 0x000f280000300800 */
[----:B------:R-:W4:Y:S01]  /*334e0*/  LDL.LU R211, [R1+0x530] ;  /* 0x0005300001d37983 */ /* 0x000f220000300800 */
[----:B------:R-:W-:Y:S01]  /*334f0*/  MOV R102, R214 ;  /* 0x000000d600667202 */ /* 0x000fe20000000f00 */
[----:B------:R-:W-:-:S02]  /*33500*/  IMAD.MOV.U32 R103, RZ, RZ, R215 ;  /* 0x000000ffff677224 */ /* 0x000fc400078e00d7 */
[----:B------:R-:W4:Y:S04]  /*33510*/  LDL.LU R214, [R1+0x52c] ;  /* 0x00052c0001d67983 */ /* 0x000f280000300800 */
[----:B------:R-:W4:Y:S01]  /*33520*/  LDL.LU R215, [R1+0x528] ;  /* 0x0005280001d77983 */ /* 0x000f220000300800 */
[----:B------:R-:W-:Y:S02]  /*33530*/  MOV R126, R17 ;  /* 0x00000011007e7202 */ /* 0x000fe40000000f00 */
[----:B------:R-:W2:Y:S01]  /*33540*/  LDC R17, c[0x0][0x604] ;  /* 0x00018100ff117b82 */ /* 0x000ea20000000800 */
        /* <DEDUP_REMOVED lines=34> */
[----:B------:R-:W4:Y:S01]  /*33770*/  LDL.LU R2, [R1+0x524] ;  /* 0x0005240001027983 */ /* 0x000f220000300800 */
[----:B------:R-:W-:-:S02]  /*33780*/  MOV R128, R239 ;  /* 0x000000ef00807202 */ /* 0x000fc40000000f00 */
[----:B------:R-:W-:Y:S01]  /*33790*/  MOV R129, R238 ;  /* 0x000000ee00817202 */ /* 0x000fe20000000f00 */
[----:B------:R-:W4:Y:S01]  /*337a0*/  LDL.LU R245, [R1+0x520] ;  /* 0x0005200001f57983 */ /* 0x000f220000300800 */
[----:B------:R-:W-:Y:S02]  /*337b0*/  MOV R131, R236 ;  /* 0x000000ec00837202 */ /* 0x000fe40000000f00 */
[----:B------:R-:W-:Y:S01]  /*337c0*/  MOV R132, R235 ;  /* 0x000000eb00847202 */ /* 0x000fe20000000f00 */
[----:B------:R-:W4:Y:S01]  /*337d0*/  LDL.LU R0, [R1+0x51c] ;  /* 0x00051c0001007983 */ /* 0x000f220000300800 */
[----:B------:R-:W-:Y:S02]  /*337e0*/  MOV R134, R233 ;  /* 0x000000e900867202 */ /* 0x000fe40000000f00 */
[----:B------:R-:W-:Y:S01]  /*337f0*/  MOV R135, R232 ;  /* 0x000000e800877202 */ /* 0x000fe20000000f00 */
[----:B------:R-:W4:Y:S01]  /*33800*/  LDL.LU R246, [R1+0x518] ;  /* 0x0005180001f67983 */ /* 0x000f220000300800 */
[----:B------:R-:W-:-:S02]  /*33810*/  MOV R137, R230 ;  /* 0x000000e600897202 */ /* 0x000fc40000000f00 */
[----:B------:R-:W-:Y:S01]  /*33820*/  MOV R138, R228 ;  /* 0x000000e4008a7202 */ /* 0x000fe20000000f00 */
[----:B------:R-:W4:Y:S01]  /*33830*/  LDL.LU R208, [R1+0x514] ;  /* 0x0005140001d07983 */ /* 0x000f220000300800 */
[----:B------:R-:W-:Y:S02]  /*33840*/  MOV R140, R226 ;  /* 0x000000e2008c7202 */ /* 0x000fe40000000f00 */
[----:B------:R-:W-:Y:S01]  /*33850*/  MOV R141, R225 ;  /* 0x000000e1008d7202 */ /* 0x000fe20000000f00 */
[----:B------:R1:W5:Y:S01]  /*33860*/  LDL.LU R251, [R1+0x510] ;  /* 0x0005100001fb7983 */ /* 0x0003620000300800 */
[----:B------:R-:W-:Y:S02]  /*33870*/  MOV R143, R223 ;  /* 0x000000df008f7202 */ /* 0x000fe40000000f00 */
[----:B------:R-:W-:Y:S01]  /*33880*/  MOV R144, R222 ;  /* 0x000000de00907202 */ /* 0x000fe20000000f00 */
[----:B------:R1:W5:Y:S01]  /*33890*/  LDL.LU R250, [R1+0x50c] ;  /* 0x00050c0001fa7983 */ /* 0x0003620000300800 */
[----:B------:R-:W-:-:S03]  /*338a0*/  MOV R146, R220 ;  /* 0x000000dc00927202 */ /* 0x000fc60000000f00 */
        /* <DEDUP_REMOVED lines=15> */
[-CC-:B--2---:R-:W-:Y:S01]  /*339a0*/  FFMA R15, R241, R17.reuse, -R12.reuse ;  /* 0x00000011f10f7223 */ /* 0x184fe2000000080c */
[----:B---3--:R-:W-:-:S04]  /*339b0*/  FFMA R14, R209, R17, -R12 ;  /* 0x00000011d10e7223 */ /* 0x008fc8000000080c */
[----:B------:R-:W-:Y:S02]  /*339c0*/  FSETP.GEU.AND P5, PT, R15, -126, PT ;  /* 0xc2fc00000f00780b */ /* 0x000fe40003fae000 */
[----:B------:R-:W-:Y:S01]  /*339d0*/  FSETP.GEU.AND P6, PT, R14, -126, PT ;  /* 0xc2fc00000e00780b */ /* 0x000fe20003fce000 */
[-CC-:B----4-:R-:W-:Y:S01]  /*339e0*/  FFMA R11, R210, R17.reuse, -R3.reuse ;  /* 0x00000011d20b7223 */ /* 0x190fe20000000803 */
[----:B------:R-:W-:-:S04]  /*339f0*/  FFMA R10, R211, R17, -R3 ;  /* 0x00000011d30a7223 */ /* 0x000fc80000000803 */
[----:B------:R-:W-:Y:S02]  /*33a00*/  FSETP.GEU.AND P3, PT, R11, -126, PT ;  /* 0xc2fc00000b00780b */ /* 0x000fe40003f6e000 */
[----:B------:R-:W-:-:S03]  /*33a10*/  FSETP.GEU.AND P4, PT, R10, -126, PT ;  /* 0xc2fc00000a00780b */ /* 0x000fc60003f8e000 */
[----:B------:R-:W-:Y:S02]  /*33a20*/  @!P5 FMUL R15, R15, 0.5 ;  /* 0x3f0000000f0fd820 */ /* 0x000fe40000400000 */
[----:B------:R-:W-:Y:S01]  /*33a30*/  @!P6 FMUL R14, R14, 0.5 ;  /* 0x3f0000000e0ee820 */ /* 0x000fe20000400000 */
[-CC-:B------:R-:W-:Y:S01]  /*33a40*/  FFMA R13, R212, R17.reuse, -R12.reuse ;  /* 0x00000011d40d7223 */ /* 0x180fe2000000080c */
[-CC-:B------:R-:W-:Y:S01]  /*33a50*/  FFMA R5, R214, R17.reuse, -R3.reuse ;  /* 0x00000011d6057223 */ /* 0x180fe20000000803 */
[-C--:B------:R-:W-:Y:S01]  /*33a60*/  FFMA R12, R213, R17.reuse, -R12 ;  /* 0x00000011d50c7223 */ /* 0x080fe2000000080c */
[----:B------:R-:W-:Y:S01]  /*33a70*/  FFMA R3, R215, R17, -R3 ;  /* 0x00000011d7037223 */ /* 0x000fe20000000803 */
[----:B------:R-:W2:Y:S01]  /*33a80*/  MUFU.EX2 R18, R15 ;  /* 0x0000000f00127308 */ /* 0x000ea20000000800 */
[----:B------:R-:W-:Y:S02]  /*33a90*/  @!P3 FMUL R11, R11, 0.5 ;  /* 0x3f0000000b0bb820 */ /* 0x000fe40000400000 */
[----:B------:R-:W-:-:S05]  /*33aa0*/  @!P4 FMUL R10, R10, 0.5 ;  /* 0x3f0000000a0ac820 */ /* 0x000fca0000400000 */
[----:B------:R-:W3:Y:S08]  /*33ab0*/  MUFU.EX2 R17, R14 ;  /* 0x0000000e00117308 */ /* 0x000ef00000000800 */
[----:B------:R-:W4:Y:S08]  /*33ac0*/  MUFU.EX2 R15, R10 ;  /* 0x0000000a000f7308 */ /* 0x000f300000000800 */
[----:B------:R-:W1:Y:S01]  /*33ad0*/  MUFU.EX2 R16, R11 ;  /* 0x0000000b00107308 */ /* 0x000e620000000800 */
[----:B--2---:R-:W-:Y:S01]  /*33ae0*/  @!P5 FMUL R18, R18, R18 ;  /* 0x000000121212d220 */ /* 0x004fe20000400000 */
[----:B------:R-:W-:Y:S01]  /*33af0*/  FSETP.GEU.AND P5, PT, R13, -126, PT ;  /* 0xc2fc00000d00780b */ /* 0x000fe20003fae000 */
[----:B---3--:R-:W-:Y:S01]  /*33b00*/  @!P6 FMUL R17, R17, R17 ;  /* 0x000000111111e220 */ /* 0x008fe20000400000 */
[----:B------:R-:W-:Y:S01]  /*33b10*/  FSETP.GEU.AND P6, PT, R12, -126, PT ;  /* 0xc2fc00000c00780b */ /* 0x000fe20003fce000 */
[----:B----4-:R-:W-:Y:S01]  /*33b20*/  @!P4 FMUL R15, R15, R15 ;  /* 0x0000000f0f0fc220 */ /* 0x010fe20000400000 */
[----:B------:R-:W-:Y:S01]  /*33b30*/  FSETP.GEU.AND P4, PT, R3, -126, PT ;  /* 0xc2fc00000300780b */ /* 0x000fe20003f8e000 */
[----:B-1----:R-:W-:Y:S01]  /*33b40*/  @!P3 FMUL R16, R16, R16 ;  /* 0x000000101010b220 */ /* 0x002fe20000400000 */
[----:B------:R-:W-:-:S07]  /*33b50*/  FSETP.GEU.AND P3, PT, R5, -126, PT ;  /* 0xc2fc00000500780b */ /* 0x000fce0003f6e000 */
[----:B------:R-:W-:Y:S02]  /*33b60*/  @!P5 FMUL R13, R13, 0.5 ;  /* 0x3f0000000d0dd820 */ /* 0x000fe40000400000 */
[----:B------:R-:W-:Y:S02]  /*33b70*/  @!P6 FMUL R12, R12, 0.5 ;  /* 0x3f0000000c0ce820 */ /* 0x000fe40000400000 */
[----:B------:R-:W-:Y:S01]  /*33b80*/  @!P4 FMUL R3, R3, 0.5 ;  /* 0x3f0000000303c820 */ /* 0x000fe20000400000 */
[----:B------:R-:W1:Y:S01]  /*33b90*/  MUFU.EX2 R14, R13 ;  /* 0x0000000d000e7308 */ /* 0x000e620000000800 */
[----:B------:R-:W-:-:S07]  /*33ba0*/  @!P3 FMUL R5, R5, 0.5 ;  /* 0x3f0000000505b820 */ /* 0x000fce0000400000 */
[----:B------:R-:W2:Y:S08]  /*33bb0*/  MUFU.EX2 R13, R12 ;  /* 0x0000000c000d7308 */ /* 0x000eb00000000800 */
[----:B------:R-:W3:Y:S08]  /*33bc0*/  MUFU.EX2 R12, R5 ;  /* 0x00000005000c7308 */ /* 0x000ef00000000800 */
[----:B------:R-:W4:Y:S01]  /*33bd0*/  MUFU.EX2 R3, R3 ;  /* 0x0000000300037308 */ /* 0x000f220000000800 */
[----:B------:R-:W-:-:S02]  /*33be0*/  IADD3 R10, R4, 0x380, RZ ;  /* 0x00000380040a7810 */ /* 0x000fc40007ffe0ff */
[----:B------:R-:W-:Y:S01]  /*33bf0*/  MOV R11, 0x40000040 ;  /* 0x40000040000b7802 */ /* 0x000fe20000000f00 */
[----:B-1----:R-:W-:Y:S01]  /*33c00*/  @!P5 FMUL R14, R14, R14 ;  /* 0x0000000e0e0ed220 */ /* 0x002fe20000400000 */
[----:B--2---:R-:W-:Y:S01]  /*33c10*/  @!P6 FMUL R13, R13, R13 ;  /* 0x0000000d0d0de220 */ /* 0x004fe20000400000 */
[----:B------:R-:W-:Y:S01]  /*33c20*/  R2UR UR6, R10 ;  /* 0x000000000a0672ca */ /* 0x000fe200000e0000 */
[----:B---3--:R-:W-:Y:S01]  /*33c30*/  @!P3 FMUL R12, R12, R12 ;  /* 0x0000000c0c0cb220 */ /* 0x008fe20000400000 */
[----:B------:R-:W-:Y:S02]  /*33c40*/  R2UR UR7, R11 ;  /* 0x000000000b0772ca */ /* 0x000fe400000e0000 */
[----:B------:R-:W-:Y:S01]  /*33c50*/  F2FP.F16.F32.PACK_AB R152, R17, R18 ;  /* 0x000000121198723e */ /* 0x000fe200000000ff */
[----:B----4-:R-:W-:Y:S01]  /*33c60*/  @!P4 FMUL R3, R3, R3 ;  /* 0x000000030303c220 */ /* 0x010fe20000400000 */
[----:B------:R-:W-:Y:S02]  /*33c70*/  F2FP.F16.F32.PACK_AB R153, R15, R16 ;  /* 0x000000100f99723e */ /* 0x000fe400000000ff */
[----:B------:R-:W-:-:S02]  /*33c80*/  F2FP.F16.F32.PACK_AB R154, R13, R14 ;  /* 0x0000000e0d9a723e */ /* 0x000fc400000000ff */
        /* <DEDUP_REMOVED lines=172> */
[----:B------:R-:W1:Y:S02]  /*34750*/  S2R R209, SR_CgaCtaId ;  /* 0x0000000000d17919 */ /* 0x000e640000008800 */
        /* <DEDUP_REMOVED lines=17> */
[----:B-1----:R-:W-:Y:S02]  /*34870*/  LEA R10, R209, R10, 0x18 ;  /* 0x0000000ad10a7211 */ /* 0x002fe400078ec0ff */
[----:B------:R-:W-:Y:S01]  /*34880*/  FADD R22, R157, R22 ;  /* 0x000000169d167221 */ /* 0x000fe20000000000 */
[----:B------:R-:W-:Y:S01]  /*34890*/  FADD R20, R23, R20 ;  /* 0x0000001417147221 */ /* 0x000fe20000000000 */
[----:B------:R-:W-:-:S02]  /*348a0*/  IADD3 R10, R10, 0x90020, RZ ;  /* 0x000900200a0a7810 */ /* 0x000fc40007ffe0ff */
[----:B------:R-:W-:Y:S01]  /*348b0*/  SEL R11, R208, RZ, P2 ;  /* 0x000000ffd00b7207 */ /* 0x000fe20001000000 */
[----:B------:R-:W-:Y:S01]  /*348c0*/  FADD R21, R22, R21 ;  /* 0x0000001516157221 */ /* 0x000fe20000000000 */
[----:B------:R-:W-:-:S03]  /*348d0*/  FADD R19, R20, R19 ;  /* 0x0000001314137221 */ /* 0x000fc60000000000 */
[----:B------:R-:W-:Y:S02]  /*348e0*/  IMAD R0, R11, 0x8, R10 ;  /* 0x000000080b007824 */ /* 0x000fe400078e020a */
[----:B------:R-:W-:Y:S01]  /*348f0*/  FADD R18, R21, R18 ;  /* 0x0000001215127221 */ /* 0x000fe20000000000 */
[----:B------:R-:W-:-:S03]  /*34900*/  FADD R16, R19, R16 ;  /* 0x0000001013107221 */ /* 0x000fc60000000000 */
[----:B------:R-:W-:Y:S01]  /*34910*/  FADD R17, R18, R17 ;  /* 0x0000001112117221 */ /* 0x000fe20000000000 */
[----:B------:R-:W-:Y:S01]  /*34920*/  FADD R15, R16, R15 ;  /* 0x0000000f100f7221 */ /* 0x000fe20000000000 */
[----:B------:R-:W-:Y:S02]  /*34930*/  PRMT R0, RZ, 0x654, R0 ;  /* 0x00000654ff007816 */ /* 0x000fe40000000000 */
[----:B------:R-:W-:Y:S01]  /*34940*/  FADD R14, R17, R14 ;  /* 0x0000000e110e7221 */ /* 0x000fe20000000000 */
[----:B------:R-:W-:Y:S01]  /*34950*/  FADD R12, R15, R12 ;  /* 0x0000000c0f0c7221 */ /* 0x000fe20000000000 */
[----:B--2---:R-:W-:-:S06]  /*34960*/  WARPGROUP.ARRIVE ;  /* 0x00000000000079c5 */ /* 0x004fcc0000000000 */
[----:B------:R-:W-:Y:S01]  /*34970*/  HGMMA.64x256x16.F32 R24, R152, gdesc[UR4].tnspB, R24, gsb0 ;  /* 0x43e0000498187df0 */ /* 0x000fe20008000818 */
[----:B------:R-:W-:Y:S01]  /*34980*/  FADD R245, R14, R13 ;  /* 0x0000000d0ef57221 */ /* 0x000fe20000000000 */
[----:B------:R-:W-:Y:S01]  /*34990*/  FADD R246, R12, R3 ;  /* 0x000000030cf67221 */ /* 0x000fe20000000000 */
[----:B------:R-:W-:Y:S02]  /*349a0*/  WARPGROUP.DEPBAR.LE gsb0, 0x0 ;  /* 0x00008000000079c5 */ /* 0x000fe40000010000 */
[----:B------:R1:W-:Y:S01]  /*349b0*/  SYNCS.ARRIVE.TRANS64.RED.A1T0 RZ, [R0+URZ], RZ ;  /* 0x000000ff00ff79a7 */ /* 0x0003e2000810043f */
[----:B------:R-:W-:Y:S05]  /*349c0*/  @P1 BRA `(.L_x_46) ;  /* 0x0000000400401947 */ /* 0x000fea0003800000 */
[----:B-----5:R-:W-:Y:S01]  /*349d0*/  ISETP.LT.OR P1, PT, R216, 0x1, !P0 ;  /* 0x00000001d800780c */ /* 0x020fe20004721670 */
[----:B------:R-:W-:-:S12]  /*349e0*/  BSSY B0, `(.L_x_47) ;  /* 0x000004d000007945 */ /* 0x000fd80003800000 */
[----:B------:R-:W-:Y:S05]  /*349f0*/  @P1 BRA `(.L_x_48) ;  /* 0x00000004002c1947 */ /* 0x000fea0003800000 */
[----:B------:R-:W2:Y:S01]  /*34a00*/  S2R R209, SR_CgaCtaId ;  /* 0x0000000000d17919 */ /* 0x000ea20000008800 */
[----:B------:R-:W-:Y:S02]  /*34a10*/  MOV R10, 0x400 ;  /* 0x00000400000a7802 */ /* 0x000fe40000000f00 */
[----:B------:R-:W-:Y:S02]  /*34a20*/  ISETP.NE.AND P2, PT, R243, RZ, PT ;  /* 0x000000fff300720c */ /* 0x000fe40003f45270 */
[----:B------:R-:W-:Y:S02]  /*34a30*/  SHF.L.U32 R2, R217, 0x1f, RZ ;  /* 0x0000001fd9027819 */ /* 0x000fe400000006ff */
[----:B--2---:R-:W-:-:S04]  /*34a40*/  LEA R10, R209, R10, 0x18 ;  /* 0x0000000ad10a7211 */ /* 0x004fc800078ec0ff */
[----:B-1----:R-:W-:-:S07]  /*34a50*/  LEA R0, R9, R10, 0x3 ;  /* 0x0000000a09007211 */ /* 0x002fce00078e18ff */
.L_x_49:
        /* <DEDUP_REMOVED lines=12> */
.L_x_50:
[----:B------:R-:W2:Y:S01]  /*34b20*/  S2R R5, SR_CgaCtaId ;  /* 0x0000000000057919 */ /* 0x000ea20000008800 */
[----:B-1----:R-:W1:Y:S01]  /*34b30*/  LDC.64 R2, c[0x0][0x198] ;  /* 0x00006600ff027b82 */ /* 0x002e620000000a00 */
[----:B------:R-:W-:Y:S01]  /*34b40*/  MOV R4, 0x400 ;  /* 0x0000040000047802 */ /* 0x000fe20000000f00 */
        /* <DEDUP_REMOVED lines=13> */
[----:B------:R-:W-:Y:S01]  /*34c20*/  VIADD R229, R229, 0x1 ;  /* 0x00000001e5e57836 */ /* 0x000fe20000000000 */
[----:B------:R-:W-:-:S02]  /*34c30*/  USHF.L.U32 UR19, UR6, 0x7, URZ ;  /* 0x0000000706137899 */ /* 0x000fc4000800063f */
[----:B------:R-:W-:-:S05]  /*34c40*/  UIADD3 UR17, UR7, 0x90000, URZ ;  /* 0x0009000007117890 */ /* 0x000fca000fffe03f */
[----:B------:R-:W-:Y:S01]  /*34c50*/  UMOV UR11, UR19 ;  /* 0x00000013000b7c82 */ /* 0x000fe20008000000 */
[----:B------:R-:W-:Y:S01]  /*34c60*/  UMOV UR27, UR19 ;  /* 0x00000013001b7c82 */ /* 0x000fe20008000000 */
[----:B------:R-:W-:Y:S01]  /*34c70*/  UMOV UR9, UR17 ;  /* 0x0000001100097c82 */ /* 0x000fe20008000000 */
[----:B------:R-:W-:Y:S01]  /*34c80*/  UMOV UR25, UR17 ;  /* 0x0000001100197c82 */ /* 0x000fe20008000000 */
[----:B--2---:R-:W-:-:S05]  /*34c90*/  LEA R4, R5, R4, 0x18 ;  /* 0x0000000405047211 */ /* 0x004fca00078ec0ff */
[C---:B------:R-:W-:Y:S01]  /*34ca0*/  IMAD R0, R9.reuse, 0x20000, R4 ;  /* 0x0002000009007824 */ /* 0x040fe200078e0204 */
[----:B------:R-:W-:-:S04]  /*34cb0*/  IADD3 R9, R9, 0x1, RZ ;  /* 0x0000000109097810 */ /* 0x000fc80007ffe0ff */
        /* <DEDUP_REMOVED lines=31> */
.L_x_48:
[----:B------:R-:W-:Y:S05]  /*34eb0*/  BSYNC B0 ;  /* 0x0000000000007941 */ /* 0x000fea0003800000 */
.L_x_47:
[----:B------:R-:W-:-:S07]  /*34ec0*/  IADD3 R216, R216, -0x1, RZ ;  /* 0xffffffffd8d87810 */ /* 0x000fce0007ffe0ff */
.L_x_46:
[C---:B-----5:R-:W-:Y:S01]  /*34ed0*/  ISETP.GT.AND P3, PT, R244.reuse, 0x1, PT ;  /* 0x00000001f400780c */ /* 0x060fe20003f64270 */
[----:B------:R-:W-:Y:S01]  /*34ee0*/  VIADD R11, R11, 0x1 ;  /* 0x000000010b0b7836 */ /* 0x000fe20000000000 */
[----:B------:R-:W-:Y:S02]  /*34ef0*/  IADD3 R10, R207, 0x1, RZ ;  /* 0x00000001cf0a7810 */ /* 0x000fe40007ffe0ff */
[----:B-1----:R-:W-:Y:S02]  /*34f00*/  IADD3 R0, R244, -0x1, RZ ;  /* 0xfffffffff4007810 */ /* 0x002fe40007ffe0ff */
[----:B------:R-:W-:Y:S02]  /*34f10*/  ISETP.NE.AND P1, PT, R10, 0x4, PT ;  /* 0x000000040a00780c */ /* 0x000fe40003f25270 */
[----:B------:R-:W-:Y:S01]  /*34f20*/  ISETP.NE.AND P2, PT, R11, 0x4, PT ;  /* 0x000000040b00780c */ /* 0x000fe20003f45270 */
[----:B------:R-:W-:Y:S01]  /*34f30*/  IMAD.MOV.U32 R244, RZ, RZ, R0 ;  /* 0x000000fffff47224 */ /* 0x000fe200078e0000 */
[----:B------:R-:W-:-:S02]  /*34f40*/  SEL R13, RZ, 0x1, P1 ;  /* 0x00000001ff0d7807 */ /* 0x000fc40000800000 */
[----:B------:R-:W-:Y:S02]  /*34f50*/  IADD3 R6, R6, 0x80, RZ ;  /* 0x0000008006067810 */ /* 0x000fe40007ffe0ff */
[----:B------:R-:W-:Y:S02]  /*34f60*/  LOP3.LUT R13, R242, R13, RZ, 0x3c, !PT ;  /* 0x0000000df20d7212 */ /* 0x000fe400078e3cff */
[----:B------:R-:W-:Y:S02]  /*34f70*/  SEL R10, R10, RZ, P1 ;  /* 0x000000ff0a0a7207 */ /* 0x000fe40000800000 */
[----:B------:R-:W-:Y:S02]  /*34f80*/  SEL R11, R11, RZ, P2 ;  /* 0x000000ff0b0b7207 */ /* 0x000fe40001000000 */
[----:B------:R-:W-:Y:S02]  /*34f90*/  MOV R17, R218 ;  /* 0x000000da00117202 */ /* 0x000fe40000000f00 */
[----:B------:R-:W-:Y:S01]  /*34fa0*/  MOV R19, R219 ;  /* 0x000000db00137202 */ /* 0x000fe20000000f00 */
[----:B------:R-:W-:Y:S06]  /*34fb0*/  @P3 BRA `(.L_x_51) ;  /* 0xfffffed400a43947 */ /* 0x000fec000383ffff */
.L_x_37:
[----:B------:R-:W-:Y:S05]  /*34fc0*/  WARPSYNC.ALL ;  /* 0x0000000000007948 */ /* 0x000fea0003800000 */
[----:B-----5:R-:W2:Y:S01]  /*34fd0*/  SHFL.BFLY PT, R0, R245, 0x1, 0x1f ;  /* 0x0c201f00f5007f89 */ /* 0x020ea200000e0000 */
[----:B------:R-:W-:Y:S01]  /*34fe0*/  BSSY B0, `(.L_x_52) ;  /* 0x0000025000007945 */ /* 0x000fe20003800000 */
[----:B------:R-:W-:Y:S01]  /*34ff0*/  IMAD.MOV.U32 R10, RZ, RZ, 0x7f800000 ;  /* 0x7f800000ff0a7424 */ /* 0x000fe200078e00ff */
[----:B------:R-:W-:Y:S01]  /*35000*/  MOV R9, 0x3f800000 ;  /* 0x3f80000000097802 */ /* 0x000fe20000000f00 */
[----:B-1----:R-:W1:Y:S01]  /*35010*/  SHFL.BFLY PT, R2, R246, 0x1, 0x1f ;  /* 0x0c201f00f6027f89 */ /* 0x002e6200000e0000 */
[----:B------:R-:W-:-:S02]  /*35020*/  IMAD.MOV.U32 R8, RZ, RZ, 0x7f800000 ;  /* 0x7f800000ff087424 */ /* 0x000fc400078e00ff */
[----:B--2---:R-:W-:Y:S01]  /*35030*/  FADD R245, R0, R245 ;  /* 0x000000f500f57221 */ /* 0x004fe20000000000 */
[----:B-1----:R-:W-:-:S04]  /*35040*/  FADD R246, R2, R246 ;  /* 0x000000f602f67221 */ /* 0x002fc80000000000 */
[----:B------:R-:W1:Y:S04]  /*35050*/  SHFL.BFLY PT, R0, R245, 0x2, 0x1f ;  /* 0x0c401f00f5007f89 */ /* 0x000e6800000e0000 */
[----:B------:R-:W2:Y:S01]  /*35060*/  SHFL.BFLY PT, R11, R246, 0x2, 0x1f ;  /* 0x0c401f00f60b7f89 */ /* 0x000ea200000e0000 */
[C---:B-1----:R-:W-:Y:S01]  /*35070*/  FSETP.NE.AND P0, PT, R245.reuse, -R0, PT ;  /* 0x80000000f500720b */ /* 0x042fe20003f05000 */
[----:B------:R-:W-:Y:S01]  /*35080*/  FADD R245, R245, R0 ;  /* 0x00000000f5f57221 */ /* 0x000fe20000000000 */
[----:B------:R-:W-:Y:S01]  /*35090*/  MOV R0, 0x3f800000 ;  /* 0x3f80000000007802 */ /* 0x000fe20000000f00 */
[----:B--2---:R-:W-:-:S10]  /*350a0*/  FADD R4, R246, R11 ;  /* 0x0000000bf6047221 */ /* 0x004fd40000000000 */
[----:B------:R-:W-:Y:S05]  /*350b0*/  @!P0 BRA `(.L_x_53) ;  /* 0x00000000005c8947 */ /* 0x000fea0003800000 */
[----:B------:R-:W-:Y:S01]  /*350c0*/  MOV R0, R245 ;  /* 0x000000f500007202 */ /* 0x000fe20000000f00 */
[----:B------:R-:W-:Y:S03]  /*350d0*/  BSSY B1, `(.L_x_54) ;  /* 0x000000d000017945 */ /* 0x000fe60003800000 */
[----:B------:R-:W-:-:S04]  /*350e0*/  IADD3 R2, R0, 0x1800000, RZ ;  /* 0x0180000000027810 */ /* 0x000fc80007ffe0ff */
[----:B------:R-:W-:-:S04]  /*350f0*/  LOP3.LUT R2, R2, 0x7f800000, RZ, 0xc0, !PT ;  /* 0x7f80000002027812 */ /* 0x000fc800078ec0ff */
[----:B------:R-:W-:-:S13]  /*35100*/  ISETP.GT.U32.AND P0, PT, R2, 0x1ffffff, PT ;  /* 0x01ffffff0200780c */ /* 0x000fda0003f04070 */
[----:B------:R-:W-:Y:S05]  /*35110*/  @P0 BRA `(.L_x_55) ;  /* 0x0000000000100947 */ /* 0x000fea0003800000 */
[----:B------:R-:W-:-:S07]  /*35120*/  MOV R7, 0x35140 ;  /* 0x0003514000077802 */ /* 0x000fce0000000f00 */
[----:B------:R-:W-:Y:S05]  /*35130*/  CALL.REL.NOINC `($__internal_0_$__cuda_sm20_rcp_rn_f32_slowpath) ;  /* 0x0000005c005c7944 */ /* 0x000fea0003c00000 */
[----:B------:R-:W-:Y:S01]  /*35140*/  IMAD.MOV.U32 R2, RZ, RZ, R5 ;  /* 0x000000ffff027224 */ /* 0x000fe200078e0005 */
[----:B------:R-:W-:Y:S06]  /*35150*/  BRA `(.L_x_56) ;  /* 0x0000000000107947 */ /* 0x000fec0003800000 */
.L_x_55:
[----:B------:R-:W1:Y:S02]  /*35160*/  MUFU.RCP R2, R0 ;  /* 0x0000000000027308 */ /* 0x000e640000001000 */
[----:B-1----:R-:W-:-:S04]  /*35170*/  FFMA R3, R0, R2, -1 ;  /* 0xbf80000000037423 */ /* 0x002fc80000000002 */
[----:B------:R-:W-:-:S04]  /*35180*/  FADD.FTZ R3, -R3, -RZ ;  /* 0x800000ff03037221 */ /* 0x000fc80000010100 */
[----:B------:R-:W-:-:S07]  /*35190*/  FFMA R2, R2, R3, R2 ;  /* 0x0000000302027223 */ /* 0x000fce0000000002 */
.L_x_56:
[----:B------:R-:W-:Y:S05]  /*351a0*/  BSYNC B1 ;  /* 0x0000000000017941 */ /* 0x000fea0003800000 */
.L_x_54:
[----:B------:R-:W-:Y:S01]  /*351b0*/  FSETP.GEU.AND P0, PT, |R0|, 1.175494350822287508e-38, PT ;  /* 0x008000000000780b */ /* 0x000fe20003f0e200 */
[----:B------:R-:W1:-:S12]  /*351c0*/  LDC R8, c[0x0][0x600] ;  /* 0x00018000ff087b82 */ /* 0x000e580000000800 */
[----:B------:R-:W-:-:S06]  /*351d0*/  @!P0 FMUL R0, R0, 16777216 ;  /* 0x4b80000000008820 */ /* 0x000fcc0000400000 */
[----:B------:R-:W2:Y:S02]  /*351e0*/  MUFU.LG2 R0, R0 ;  /* 0x0000000000007308 */ /* 0x000ea40000000c00 */
[----:B--2---:R-:W-:-:S04]  /*351f0*/  @!P0 FADD R0, R0, -24 ;  /* 0xc1c0000000008421 */ /* 0x004fc80000000000 */
[----:B------:R-:W-:-:S04]  /*35200*/  FMUL R0, R0, 0.69314718246459960938 ;  /* 0x3f31721800007820 */ /* 0x000fc80000400000 */
[----:B-1----:R-:W-:Y:S01]  /*35210*/  FFMA R8, R218, R8, R0 ;  /* 0x00000008da087223 */ /* 0x002fe20000000000 */
[----:B------:R-:W-:-:S07]  /*35220*/  MOV R0, R2 ;  /* 0x0000000200007202 */ /* 0x000fce0000000f00 */
.L_x_53:
[----:B------:R-:W-:Y:S05]  /*35230*/  BSYNC B0 ;  /* 0x0000000000007941 */ /* 0x000fea0003800000 */
.L_x_52:
[----:B------:R-:W2:Y:S01]  /*35240*/  LDL.LU R166, [R1] ;  /* 0x0000000001a67983 */ /* 0x000ea20000300800 */
[----:B------:R-:W1:Y:S03]  /*35250*/  LDC R2, c[0x0][0x608] ;  /* 0x00018200ff027b82 */ /* 0x000e660000000800 */
[----:B------:R-:W3:Y:S04]  /*35260*/  LDL.LU R162, [R1+0x4] ;  /* 0x0000040001a27983 */ /* 0x000ee80000300800 */
[----:B------:R-:W4:Y:S04]  /*35270*/  LDL.LU R159, [R1+0x10] ;  /* 0x00001000019f7983 */ /* 0x000f280000300800 */
[----:B------:R-:W5:Y:S04]  /*35280*/  LDL.LU R155, [R1+0x14] ;  /* 0x00001400019b7983 */ /* 0x000f680000300800 */
        /* <DEDUP_REMOVED lines=59> */
[----:B------:R-:W5:Y:S01]  /*35640*/  LDL.LU R3, [R1+0x1f4] ;  /* 0x0001f40001037983 */ /* 0x000f620000300800 */
[----:B-1----:R-:W-:Y:S01]  /*35650*/  FMUL R0, R0, R2 ;  /* 0x0000000200007220 */ /* 0x002fe20000400000 */
[----:B------:R-:W-:Y:S01]  /*35660*/  FSETP.NE.AND P0, PT, R246, -R11, PT ;  /* 0x8000000bf600720b */ /* 0x000fe20003f05000 */
[----:B------:R-:W-:Y:S02]  /*35670*/  BSSY B0, `(.L_x_57) ;  /* 0x00000e2000007945 */ /* 0x000fe40003800000 */
[-C--:B--2---:R-:W-:Y:S01]  /*35680*/  FMUL R166, R166, R0.reuse ;  /* 0x00000000a6a67220 */ /* 0x084fe20000400000 */
[-C--:B---3--:R-:W-:Y:S01]  /*35690*/  FMUL R162, R162, R0.reuse ;  /* 0x00000000a2a27220 */ /* 0x088fe20000400000 */
[-C--:B----4-:R-:W-:Y:S01]  /*356a0*/  FMUL R159, R159, R0.reuse ;  /* 0x000000009f9f7220 */ /* 0x090fe20000400000 */
[-C--:B-----5:R-:W-:Y:S01]  /*356b0*/  FMUL R155, R155, R0.reuse ;  /* 0x000000009b9b7220 */ /* 0x0a0fe20000400000 */
        /* <DEDUP_REMOVED lines=49> */
[----:B------:R-:W-:-:S04]  /*359d0*/  FMUL R251, R19, R0 ;  /* 0x0000000013fb7220 */ /* 0x000fc80000400000 */
[----:B------:R1:W-:Y:S01]  /*359e0*/  STL [R1+0x4], R2 ;  /* 0x0000040201007387 */ /* 0x0003e20000100800 */
[-C--:B------:R-:W-:Y:S01]  /*359f0*/  FMUL R11, R18, R0.reuse ;  /* 0x00000000120b7220 */ /* 0x080fe20000400000 */
[----:B------:R-:W-:-:S04]  /*35a00*/  FMUL R17, R17, R0 ;  /* 0x0000000011117220 */ /* 0x000fc80000400000 */
[----:B------:R2:W-:Y:S01]  /*35a10*/  STL [R1+0x14], R11 ;  /* 0x0000140b01007387 */ /* 0x0005e20000100800 */
[----:B-1----:R-:W-:-:S03]  /*35a20*/  FMUL R2, R16, R0 ;  /* 0x0000000010027220 */ /* 0x002fc60000400000 */
[----:B------:R-:W-:Y:S04]  /*35a30*/  STL [R1], R17 ;  /* 0x0000001101007387 */ /* 0x000fe80000100800 */
[----:B------:R1:W-:Y:S01]  /*35a40*/  STL [R1+0x24], R2 ;  /* 0x0000240201007387 */ /* 0x0003e20000100800 */
[-C--:B--2---:R-:W-:Y:S01]  /*35a50*/  FMUL R11, R15, R0.reuse ;  /* 0x000000000f0b7220 */ /* 0x084fe20000400000 */
[----:B------:R-:W-:-:S04]  /*35a60*/  FMUL R14, R14, R0 ;  /* 0x000000000e0e7220 */ /* 0x000fc80000400000 */
[----:B------:R2:W-:Y:S01]  /*35a70*/  STL [R1+0x10], R11 ;  /* 0x0000100b01007387 */ /* 0x0005e20000100800 */
[----:B-1----:R-:W-:-:S03]  /*35a80*/  FMUL R2, R13, R0 ;  /* 0x000000000d027220 */ /* 0x002fc60000400000 */
[----:B------:R-:W-:Y:S01]  /*35a90*/  STL [R1+0x34], R14 ;  /* 0x0000340e01007387 */ /* 0x000fe20000100800 */
[----:B------:R-:W-:-:S03]  /*35aa0*/  FMUL R7, R7, R0 ;  /* 0x0000000007077220 */ /* 0x000fc60000400000 */
[----:B------:R1:W-:Y:S01]  /*35ab0*/  STL [R1+0x20], R2 ;  /* 0x0000200201007387 */ /* 0x0003e20000100800 */
[----:B--2---:R-:W-:-:S05]  /*35ac0*/  FMUL R11, R12, R0 ;  /* 0x000000000c0b7220 */ /* 0x004fca0000400000 */
[----:B------:R-:W-:Y:S01]  /*35ad0*/  STL [R1+0x44], R11 ;  /* 0x0000440b01007387 */ /* 0x000fe20000100800 */
[-C--:B-1----:R-:W-:Y:S01]  /*35ae0*/  FMUL R2, R6, R0.reuse ;  /* 0x0000000006027220 */ /* 0x082fe20000400000 */
[-C--:B------:R-:W-:Y:S02]  /*35af0*/  FMUL R6, R3, R0.reuse ;  /* 0x0000000003067220 */ /* 0x080fe40000400000 */
[----:B------:R-:W-:Y:S01]  /*35b00*/  STL [R1+0x30], R7 ;  /* 0x0000300701007387 */ /* 0x000fe20000100800 */
[----:B------:R-:W-:-:S03]  /*35b10*/  FMUL R3, R24, R0 ;  /* 0x0000000018037220 */ /* 0x000fc60000400000 */
[----:B------:R1:W-:Y:S04]  /*35b20*/  STL [R1+0x54], R2 ;  /* 0x0000540201007387 */ /* 0x0003e80000100800 */
[----:B------:R2:W-:Y:S04]  /*35b30*/  STL [R1+0x40], R6 ;  /* 0x0000400601007387 */ /* 0x0005e80000100800 */
[----:B------:R3:W-:Y:S01]  /*35b40*/  STL [R1+0x64], R3 ;  /* 0x0000640301007387 */ /* 0x0007e20000100800 */
[-C--:B-1----:R-:W-:Y:S01]  /*35b50*/  FMUL R2, R25, R0.reuse ;  /* 0x0000000019027220 */ /* 0x082fe20000400000 */
[----:B--2---:R-:W-:-:S04]  /*35b60*/  FMUL R6, R28, R0 ;  /* 0x000000001c067220 */ /* 0x004fc80000400000 */
[----:B------:R1:W-:Y:S01]  /*35b70*/  STL [R1+0x50], R2 ;  /* 0x0000500201007387 */ /* 0x0003e20000100800 */
[----:B---3--:R-:W-:-:S03]  /*35b80*/  FMUL R3, R29, R0 ;  /* 0x000000001d037220 */ /* 0x008fc60000400000 */
        /* <DEDUP_REMOVED lines=27> */
[-C--:B------:R-:W-:Y:S01]  /*35d40*/  FMUL R56, R57, R0.reuse ;  /* 0x0000000039387220 */ /* 0x080fe20000400000 */
[----:B--2---:R-:W-:-:S03]  /*35d50*/  FMUL R6, R60, R0 ;  /* 0x000000003c067220 */ /* 0x004fc60000400000 */
        /* <DEDUP_REMOVED lines=89> */
[----:B------:R-:W-:-:S05]  /*362f0*/  FMUL R0, R149, R0 ;  /* 0x0000000095007220 */ /* 0x000fca0000400000 */
[----:B------:R2:W-:Y:S04]  /*36300*/  STL [R1+0x21c], R0 ;  /* 0x00021c0001007387 */ /* 0x0005e80000100800 */
[----:B------:R2:W-:Y:S01]  /*36310*/  STL [R1+0x224], R2 ;  /* 0x0002240201007387 */ /* 0x0005e20000100800 */
[----:B------:R-:W-:Y:S05]  /*36320*/  @!P0 BRA `(.L_x_58) ;  /* 0x0000000000588947 */ /* 0x000fea0003800000 */
[----:B--2---:R-:W-:Y:S01]  /*36330*/  IADD3 R0, R4, 0x1800000, RZ ;  /* 0x0180000004007810 */ /* 0x004fe20007ffe0ff */
[----:B------:R-:W-:Y:S03]  /*36340*/  BSSY B1, `(.L_x_59) ;  /* 0x000000c000017945 */ /* 0x000fe60003800000 */
[----:B------:R-:W-:-:S04]  /*36350*/  LOP3.LUT R0, R0, 0x7f800000, RZ, 0xc0, !PT ;  /* 0x7f80000000007812 */ /* 0x000fc800078ec0ff */
[----:B------:R-:W-:-:S13]  /*36360*/  ISETP.GT.U32.AND P0, PT, R0, 0x1ffffff, PT ;  /* 0x01ffffff0000780c */ /* 0x000fda0003f04070 */
[----:B------:R-:W-:Y:S05]  /*36370*/  @P0 BRA `(.L_x_60) ;  /* 0x0000000000100947 */ /* 0x000fea0003800000 */
[----:B------:R-:W-:Y:S01]  /*36380*/  IMAD.MOV.U32 R0, RZ, RZ, R4 ;  /* 0x000000ffff007224 */ /* 0x000fe200078e0004 */
[----:B------:R-:W-:-:S07]  /*36390*/  MOV R7, 0x363b0 ;  /* 0x000363b000077802 */ /* 0x000fce0000000f00 */
[----:B------:R-:W-:Y:S05]  /*363a0*/  CALL.REL.NOINC `($__internal_0_$__cuda_sm20_rcp_rn_f32_slowpath) ;  /* 0x0000004800c07944 */ /* 0x000fea0003c00000 */
[----:B------:R-:W-:Y:S05]  /*363b0*/  BRA `(.L_x_61) ;  /* 0x0000000000107947 */ /* 0x000fea0003800000 */
.L_x_60:
[----:B------:R-:W1:Y:S02]  /*363c0*/  MUFU.RCP R5, R4 ;  /* 0x0000000400057308 */ /* 0x000e640000001000 */
[----:B-1----:R-:W-:-:S04]  /*363d0*/  FFMA R0, R4, R5, -1 ;  /* 0xbf80000004007423 */ /* 0x002fc80000000005 */
[----:B------:R-:W-:-:S04]  /*363e0*/  FADD.FTZ R0, -R0, -RZ ;  /* 0x800000ff00007221 */ /* 0x000fc80000010100 */
[----:B------:R-:W-:-:S07]  /*363f0*/  FFMA R5, R5, R0, R5 ;  /* 0x0000000005057223 */ /* 0x000fce0000000005 */
.L_x_61:
[----:B------:R-:W-:Y:S05]  /*36400*/  BSYNC B1 ;  /* 0x0000000000017941 */ /* 0x000fea0003800000 */
.L_x_59:
[----:B------:R-:W-:Y:S01]  /*36410*/  FSETP.GEU.AND P0, PT, |R4|, 1.175494350822287508e-38, PT ;  /* 0x008000000400780b */ /* 0x000fe20003f0e200 */
[----:B------:R-:W1:Y:S01]  /*36420*/  LDC R10, c[0x0][0x600] ;  /* 0x00018000ff0a7b82 */ /* 0x000e620000000800 */
[----:B------:R-:W-:-:S11]  /*36430*/  MOV R9, R5 ;  /* 0x0000000500097202 */ /* 0x000fd60000000f00 */
[----:B------:R-:W-:-:S06]  /*36440*/  @!P0 FMUL R4, R4, 16777216 ;  /* 0x4b80000004048820 */ /* 0x000fcc0000400000 */
[----:B------:R-:W2:Y:S02]  /*36450*/  MUFU.LG2 R4, R4 ;  /* 0x0000000400047308 */ /* 0x000ea40000000c00 */
[----:B--2---:R-:W-:-:S04]  /*36460*/  @!P0 FADD R4, R4, -24 ;  /* 0xc1c0000004048421 */ /* 0x004fc80000000000 */
[----:B------:R-:W-:-:S04]  /*36470*/  FMUL R4, R4, 0.69314718246459960938 ;  /* 0x3f31721804047820 */ /* 0x000fc80000400000 */
[----:B-1----:R-:W-:-:S07]  /*36480*/  FFMA R10, R219, R10, R4 ;  /* 0x0000000adb0a7223 */ /* 0x002fce0000000004 */
.L_x_58:
[----:B------:R-:W-:Y:S05]  /*36490*/  BSYNC B0 ;  /* 0x0000000000007941 */ /* 0x000fea0003800000 */
.L_x_57:
[----:B--2---:R-:W2:Y:S01]  /*364a0*/  LDL.LU R2, [R1+0x8] ;  /* 0x0000080001027983 */ /* 0x004ea20000300800 */
        /* <DEDUP_REMOVED lines=65> */
[----:B------:R-:W-:Y:S01]  /*368c0*/  ULDC.64 UR4, c[0x0][0x208] ;  /* 0x0000820000047ab9 */ /* 0x000fe20000000a00 */
[----:B------:R-:W-:Y:S02]  /*368d0*/  BSSY B0, `(.L_x_62) ;  /* 0x000009a000007945 */ /* 0x000fe40003800000 */
        /* <DEDUP_REMOVED lines=91> */
[----:B------:R-:W-:-:S02]  /*36e90*/  FMUL R196, R60, R9 ;  /* 0x000000093cc47220 */ /* 0x000fc40000400000 */
[----:B------:R-:W1:Y:S01]  /*36ea0*/  S2R R60, SR_TID.X ;  /* 0x00000000003c7919 */ /* 0x000e620000002100 */
        /* <DEDUP_REMOVED lines=16> */
[----:B-1----:R-:W-:-:S02]  /*36fb0*/  LOP3.LUT P0, RZ, R60, 0x3, RZ, 0xc0, !PT ;  /* 0x000000033cff7812 */ /* 0x002fc4000780c0ff */
[----:B------:R-:W-:Y:S01]  /*36fc0*/  LOP3.LUT R59, R60, 0x7f, RZ, 0xc0, !PT ;  /* 0x0000007f3c3b7812 */ /* 0x000fe200078ec0ff */
[-C--:B------:R-:W-:Y:S01]  /*36fd0*/  FMUL R177, R21, R9.reuse ;  /* 0x0000000915b17220 */ /* 0x080fe20000400000 */
[-C--:B------:R-:W-:Y:S02]  /*36fe0*/  FMUL R176, R20, R9.reuse ;  /* 0x0000000914b07220 */ /* 0x080fe40000400000 */
[----:B------:R-:W-:Y:S01]  /*36ff0*/  SHF.R.U32.HI R55, RZ, 0x5, R59 ;  /* 0x00000005ff377819 */ /* 0x000fe2000001163b */
        /* <DEDUP_REMOVED lines=18> */
[----:B------:R-:W-:Y:S06]  /*37120*/  @P0 BRA `(.L_x_63) ;  /* 0x0000000000500947 */ /* 0x000fec0003800000 */
[----:B------:R-:W1:Y:S01]  /*37130*/  LDC.64 R4, c[0x0][0x688] ;  /* 0x0001a200ff047b82 */ /* 0x000e620000000a00 */
[----:B------:R-:W-:-:S05]  /*37140*/  MOV R0, UR43 ;  /* 0x0000002b00007c02 */ /* 0x000fca0008000f00 */
[----:B-1----:R-:W-:Y:S01]  /*37150*/  IMAD R3, R4, UR36, R0 ;  /* 0x0000002404037c24 */ /* 0x002fe2000f8e0200 */
[----:B------:R-:W-:Y:S01]  /*37160*/  SHF.R.U32.HI R4, RZ, 0x2, R60 ;  /* 0x00000002ff047819 */ /* 0x000fe2000001163c */
[----:B------:R-:W-:Y:S02]  /*37170*/  IMAD.SHL.U32 R0, R55, 0x10, RZ ;  /* 0x0000001037007824 */ /* 0x000fe400078e00ff */
[----:B------:R-:W-:Y:S01]  /*37180*/  IMAD R3, R5, UR37, R3 ;  /* 0x0000002505037c24 */ /* 0x000fe2000f8e0203 */
[----:B------:R-:W-:-:S04]  /*37190*/  LOP3.LUT R4, R4, 0x7, RZ, 0xc0, !PT ;  /* 0x0000000704047812 */ /* 0x000fc800078ec0ff */
[----:B------:R-:W-:Y:S02]  /*371a0*/  LOP3.LUT R0, R0, 0xfffffff0, R4, 0xe2, !PT ;  /* 0xfffffff000007812 */ /* 0x000fe400078ee204 */
[----:B------:R-:W1:Y:S02]  /*371b0*/  LDC.64 R4, c[0x0][0x680] ;  /* 0x0001a000ff047b82 */ /* 0x000e640000000a00 */
[C---:B------:R-:W-:Y:S02]  /*371c0*/  IADD3 R3, P0, R0.reuse, R3, RZ ;  /* 0x0000000300037210 */ /* 0x040fe40007f1e0ff */
[----:B------:R-:W-:Y:S02]  /*371d0*/  LOP3.LUT R0, R0, UR43, RZ, 0xfc, !PT ;  /* 0x0000002b00007c12 */ /* 0x000fe4000f8efcff */
[----:B------:R-:W-:Y:S02]  /*371e0*/  IADD3.X R6, RZ, RZ, RZ, P0, !PT ;  /* 0x000000ffff067210 */ /* 0x000fe400007fe4ff */
[----:B-1----:R-:W-:-:S04]  /*371f0*/  LEA R4, P1, R3, R4, 0x2 ;  /* 0x0000000403047211 */ /* 0x002fc800078210ff */
[----:B------:R-:W-:Y:S02]  /*37200*/  LEA.HI.X R5, R3, R5, R6, 0x2, P1 ;  /* 0x0000000503057211 */ /* 0x000fe400008f1406 */
[----:B------:R-:W1:Y:S02]  /*37210*/  LDC R3, c[0x0][0x288] ;  /* 0x0000a200ff037b82 */ /* 0x000e640000000800 */
[C---:B-1----:R-:W-:Y:S02]  /*37220*/  ISETP.GE.U32.AND P0, PT, R0.reuse, R3, PT ;  /* 0x000000030000720c */ /* 0x042fe40003f06070 */
[----:B------:R-:W-:-:S11]  /*37230*/  IADD3 R0, R0, 0x8, RZ ;  /* 0x0000000800007810 */ /* 0x000fd60007ffe0ff */
[----:B------:R1:W-:Y:S01]  /*37240*/  @!P0 STG.E desc[UR4][R4.64], R8 ;  /* 0x0000000804008986 */ /* 0x0003e2000c101904 */
[----:B------:R-:W-:-:S13]  /*37250*/  ISETP.GE.U32.AND P0, PT, R0, R3, PT ;  /* 0x000000030000720c */ /* 0x000fda0003f06070 */
[----:B------:R1:W-:Y:S02]  /*37260*/  @!P0 STG.E desc[UR4][R4.64+0x20], R10 ;  /* 0x0000200a04008986 */ /* 0x0003e4000c101904 */
.L_x_63:
[----:B------:R-:W-:Y:S05]  /*37270*/  BSYNC B0 ;  /* 0x0000000000007941 */ /* 0x000fea0003800000 */
.L_x_62:
[----:B-1----:R-:W1:Y:S02]  /*37280*/  LDC.64 R4, c[0x0][0x730] ;  /* 0x0001cc00ff047b82 */ /* 0x002e640000000a00 */
[----:B-1----:R-:W-:-:S04]  /*37290*/  ISETP.NE.U32.AND P0, PT, R4, RZ, PT ;  /* 0x000000ff0400720c */ /* 0x002fc80003f05070 */
[----:B------:R-:W-:-:S13]  /*372a0*/  ISETP.NE.AND.EX P0, PT, R5, RZ, PT, P0 ;  /* 0x000000ff0500720c */ /* 0x000fda0003f05300 */
[----:B------:R-:W-:Y:S05]  /*372b0*/  @P0 BRA `(.L_x_64) ;  /* 0x0000000000200947 */ /* 0x000fea0003800000 */
[----:B------:R-:W1:Y:S02]  /*372c0*/  LDC.64 R4, c[0x0][0x728] ;  /* 0x0001ca00ff047b82 */ /* 0x000e640000000a00 */
[----:B-1----:R-:W-:-:S04]  /*372d0*/  ISETP.NE.U32.AND P0, PT, R4, RZ, PT ;  /* 0x000000ff0400720c */ /* 0x002fc80003f05070 */
[----:B------:R-:W-:-:S13]  /*372e0*/  ISETP.NE.AND.EX P0, PT, R5, RZ, PT, P0 ;  /* 0x000000ff0500720c */ /* 0x000fda0003f05300 */
[----:B------:R-:W-:Y:S05]  /*372f0*/  @!P0 BRA `(.L_x_65) ;  /* 0x00000000000c8947 */ /* 0x000fea0003800000 */
[----:B------:R-:W1:Y:S02]  /*37300*/  LDC.64 R4, c[0x0][0x728] ;  /* 0x0001ca00ff047b82 */ /* 0x000e640000000a00 */
[----:B-1----:R1:W5:Y:S01]  /*37310*/  LDG.E R58, desc[UR4][R4.64] ;  /* 0x00000004043a7981 */ /* 0x002362000c1e1900 */
[----:B------:R-:W-:Y:S05]  /*37320*/  BRA `(.L_x_64) ;  /* 0x0000000000047947 */ /* 0x000fea0003800000 */
.L_x_65:
[----:B------:R-:W2:Y:S02]  /*37330*/  LDC R58, c[0x0][0x720] ;  /* 0x0001c800ff3a7b82 */ /* 0x000ea40000000800 */
.L_x_64:
[----:B------:R-:W-:-:S04]  /*37340*/  MOV R0, RZ ;  /* 0x000000ff00007202 */ /* 0x000fc80000000f00 */
[----:B------:R-:W-:-:S13]  /*37350*/  LOP3.LUT P0, RZ, R0, 0x1bf, RZ, 0xc0, !PT ;  /* 0x000001bf00ff7812 */ /* 0x000fda000780c0ff */
[----:B------:R-:W-:Y:S05]  /*37360*/  @!P0 BRA `(.L_x_66) ;  /* 0x0000000000348947 */ /* 0x000fea0003800000 */
[----:B------:R-:W-:Y:S01]  /*37370*/  MOV R14, 0x0 ;  /* 0x00000000000e7802 */ /* 0x000fe20000000f00 */
[----:B-1----:R-:W1:Y:S01]  /*37380*/  LDC R4, c[0x4][0x70] ;  /* 0x01001c00ff047b82 */ /* 0x002e620000000800 */
[----:B------:R-:W-:Y:S01]  /*37390*/  IMAD.MOV.U32 R8, RZ, RZ, 0x70 ;  /* 0x00000070ff087424 */ /* 0x000fe200078e00ff */
[----:B------:R-:W-:Y:S02]  /*373a0*/  MOV R12, 0x1 ;  /* 0x00000001000c7802 */ /* 0x000fe40000000f00 */
[----:B------:R-:W-:-:S04]  /*373b0*/  MOV R13, RZ ;  /* 0x000000ff000d7202 */ /* 0x000fc80000000f00 */
[----:B------:R-:W3:Y:S08]  /*373c0*/  LDC R5, c[0x4][0x74] ;  /* 0x01001d00ff057b82 */ /* 0x000ef00000000800 */
[----:B------:R-:W4:Y:S08]  /*373d0*/  LDC R6, c[0x4][0x78] ;  /* 0x01001e00ff067b82 */ /* 0x000f300000000800 */
[----:B------:R-:W1:Y:S08]  /*373e0*/  LDC R7, c[0x4][0x7c] ;  /* 0x01001f00ff077b82 */ /* 0x000e700000000800 */
[----:B------:R-:W1:Y:S08]  /*373f0*/  LDC R10, c[0x4][0x8] ;  /* 0x01000200ff0a7b82 */ /* 0x000e700000000800 */
[----:B------:R-:W1:Y:S08]  /*37400*/  LDC R11, c[0x4][0xc] ;  /* 0x01000300ff0b7b82 */ /* 0x000e700000000800 */
[----:B------:R-:W1:Y:S02]  /*37410*/  LDC.64 R14, c[0x4][R14] ;  /* 0x010000000e0e7b82 */ /* 0x000e640000000a00 */
[----:B------:R-:W-:-:S07]  /*37420*/  LEPC R20, `(.L_x_66) ;  /* 0x000000001014794e */ /* 0x000fce0000000000 */
[----:B-12345:R-:W-:Y:S05]  /*37430*/  CALL.ABS.NOINC R14 ;  /* 0x000000000e007343 */ /* 0x03efea0003c00000 */
.L_x_66:
[----:B------:R-:W3:Y:S01]  /*37440*/  S2R R21, SR_CgaCtaId ;  /* 0x0000000000157919 */ /* 0x000ee20000008800 */
[----:B------:R-:W-:-:S04]  /*37450*/  MOV R20, 0x400 ;  /* 0x0000040000147802 */ /* 0x000fc80000000f00 */
[----:B---3--:R-:W-:-:S04]  /*37460*/  LEA R20, R21, R20, 0x18 ;  /* 0x0000001415147211 */ /* 0x008fc800078ec0ff */
        /* <DEDUP_REMOVED lines=15> */
.L_x_67:
[----:B-1----:R-:W-:Y:S01]  /*37560*/  SHF.L.U32 R4, R60, 0x5, RZ ;  /* 0x000000053c047819 */ /* 0x002fe200000006ff */
[----:B------:R-:W-:Y:S01]  /*37570*/  VIADD R59, R59, 0x1f ;  /* 0x0000001f3b3b7836 */ /* 0x000fe20000000000 */
[----:B------:R-:W-:Y:S02]  /*37580*/  SHF.R.U32.HI R3, RZ, 0x1, R60 ;  /* 0x00000001ff037819 */ /* 0x000fe4000001163c */
[----:B------:R-:W-:Y:S02]  /*37590*/  LOP3.LUT R0, R4, 0xc0, RZ, 0xc0, !PT ;  /* 0x000000c004007812 */ /* 0x000fe400078ec0ff */
[----:B------:R-:W-:Y:S02]  /*375a0*/  ISETP.GT.U32.AND P1, PT, R59, 0x3e, PT ;  /* 0x0000003e3b00780c */ /* 0x000fe40003f24070 */
[----:B------:R-:W-:Y:S02]  /*375b0*/  LOP3.LUT R0, R0, 0x8, R3, 0xf8, !PT ;  /* 0x0000000800007812 */ /* 0x000fe400078ef803 */
[----:B------:R-:W-:-:S02]  /*375c0*/  SHF.L.U32 R3, R60, 0x2, RZ ;  /* 0x000000023c037819 */ /* 0x000fc400000006ff */
[----:B------:R-:W-:Y:S02]  /*375d0*/  LOP3.LUT P2, RZ, R60, 0x4, RZ, 0xc0, !PT ;  /* 0x000000043cff7812 */ /* 0x000fe4000784c0ff */
[----:B------:R-:W-:Y:S02]  /*375e0*/  LOP3.LUT R0, R0, 0x18, R3, 0x78, !PT ;  /* 0x0000001800007812 */ /* 0x000fe400078e7803 */
[C---:B------:R-:W-:Y:S02]  /*375f0*/  LOP3.LUT R3, R4.reuse, 0x20, RZ, 0xc0, !PT ;  /* 0x0000002004037812 */ /* 0x040fe400078ec0ff */
[----:B------:R-:W-:-:S03]  /*37600*/  LOP3.LUT R4, R4, 0x100, RZ, 0xc0, !PT ;  /* 0x0000010004047812 */ /* 0x000fc600078ec0ff */
[----:B------:R-:W-:-:S05]  /*37610*/  IMAD R3, R55, 0x200, R3 ;  /* 0x0000020037037824 */ /* 0x000fca00078e0203 */
[----:B------:R-:W-:Y:S02]  /*37620*/  IADD3 R0, R0, R3, R4 ;  /* 0x0000000300007210 */ /* 0x000fe40007ffe004 */
[----:B------:R-:W1:Y:S02]  /*37630*/  LDC.64 R4, c[0x0][0x730] ;  /* 0x0001cc00ff047b82 */ /* 0x000e640000000a00 */
[----:B-1----:R-:W-:-:S04]  /*37640*/  ISETP.NE.U32.AND P0, PT, R4, RZ, PT ;  /* 0x000000ff0400720c */ /* 0x002fc80003f05070 */
[----:B------:R-:W-:-:S13]  /*37650*/  ISETP.NE.AND.EX P0, PT, R5, RZ, PT, P0 ;  /* 0x000000ff0500720c */ /* 0x000fda0003f05300 */
[----:B--2--5:R-:W1:Y:S02]  /*37660*/  @P0 LDC R58, c[0x0][0x720] ;  /* 0x0001c800ff3a0b82 */ /* 0x024e640000000800 */
[-C--:B-1----:R-:W-:Y:S01]  /*37670*/  FMUL R4, R166, R58.reuse ;  /* 0x0000003aa6047220 */ /* 0x082fe20000400000 */
[-C--:B------:R-:W-:Y:S01]  /*37680*/  FMUL R162, R162, R58.reuse ;  /* 0x0000003aa2a27220 */ /* 0x080fe20000400000 */
[-C--:B------:R-:W-:Y:S01]  /*37690*/  FMUL R2, R2, R58.reuse ;  /* 0x0000003a02027220 */ /* 0x080fe20000400000 */
[-C--:B------:R-:W-:Y:S01]  /*376a0*/  FMUL R5, R36, R58.reuse ;  /* 0x0000003a24057220 */ /* 0x080fe20000400000 */
[-C--:B------:R-:W-:Y:S01]  /*376b0*/  FMUL R6, R159, R58.reuse ;  /* 0x0000003a9f067220 */ /* 0x080fe20000400000 */
[-C--:B------:R-:W-:Y:S01]  /*376c0*/  FMUL R155, R155, R58.reuse ;  /* 0x0000003a9b9b7220 */ /* 0x080fe20000400000 */
[-C--:B------:R-:W-:Y:S01]  /*376d0*/  FMUL R7, R40, R58.reuse ;  /* 0x0000003a28077220 */ /* 0x080fe20000400000 */
[----:B------:R-:W-:Y:S01]  /*376e0*/  FMUL R41, R41, R58 ;  /* 0x0000003a29297220 */ /* 0x000fe20000400000 */
[----:B------:R-:W-:-:S02]  /*376f0*/  F2FP.F16.F32.PACK_AB R4, R162, R4 ;  /* 0x00000004a204723e */ /* 0x000fc400000000ff */
[----:B------:R-:W-:Y:S02]  /*37700*/  F2FP.F16.F32.PACK_AB R5, R5, R2 ;  /* 0x000000020505723e */ /* 0x000fe400000000ff */
[----:B------:R-:W-:Y:S02]  /*37710*/  F2FP.F16.F32.PACK_AB R6, R155, R6 ;  /* 0x000000069b06723e */ /* 0x000fe400000000ff */
[----:B------:R-:W-:Y:S01]  /*37720*/  F2FP.F16.F32.PACK_AB R7, R41, R7 ;  /* 0x000000072907723e */ /* 0x000fe200000000ff */
[----:B------:R-:W-:Y:S06]  /*37730*/  @P1 BRA `(.L_x_68) ;  /* 0x0000000000041947 */ /* 0x000fec0003800000 */
[----:B------:R-:W-:-:S04]  /*37740*/  DEPBAR.LE SB0, 0x1 ;  /* 0x000080400000791a */ /* 0x000fc80000000000 */
.L_x_68:
[----:B------:R-:W1:Y:S01]  /*37750*/  S2R R40, SR_CgaCtaId ;  /* 0x0000000000287919 */ /* 0x000e620000008800 */
[----:B------:R-:W-:Y:S05]  /*37760*/  WARPSYNC.ALL ;  /* 0x0000000000007948 */ /* 0x000fea0003800000 */
[----:B------:R-:W-:Y:S01]  /*37770*/  BAR.SYNC.DEFER_BLOCKING 0x1, 0x80 ;  /* 0x0042000000007b1d */ /* 0x000fe20000010000 */
[----:B------:R-:W-:Y:S01]  /*37780*/  MOV R21, 0x400 ;  /* 0x0000040000157802 */ /* 0x000fe20000000f00 */
[-C--:B------:R-:W-:Y:S01]  /*37790*/  FMUL R29, R29, R58.reuse ;  /* 0x0000003a1d1d7220 */ /* 0x080fe20000400000 */
[----:B------:R-:W-:Y:S01]  /*377a0*/  MOV R3, 0x10 ;  /* 0x0000001000037802 */ /* 0x000fe20000000f00 */
[-C--:B------:R-:W-:Y:S01]  /*377b0*/  FMUL R163, R163, R58.reuse ;  /* 0x0000003aa3a37220 */ /* 0x080fe20000400000 */
[-C--:B------:R-:W-:Y:S01]  /*377c0*/  FMUL R37, R37, R58.reuse ;  /* 0x0000003a25257220 */ /* 0x080fe20000400000 */
[----:B------:R-:W-:Y:S01]  /*377d0*/  FMUL R154, R154, R58 ;  /* 0x0000003a9a9a7220 */ /* 0x000fe20000400000 */
[----:B------:R-:W-:-:S02]  /*377e0*/  SEL R8, R3, 0xfffffff0, !P2 ;  /* 0xfffffff003087807 */ /* 0x000fc40005000000 */
[----:B-1----:R-:W-:-:S04]  /*377f0*/  LEA R21, R40, R21, 0x18 ;  /* 0x0000001528157211 */ /* 0x002fc800078ec0ff */
[----:B------:R-:W-:Y:S01]  /*37800*/  LEA R2, R0, R21, 0x1 ;  /* 0x0000001500027211 */ /* 0x000fe200078e08ff */
[----:B------:R-:W-:-:S04]  /*37810*/  FMUL R0, R33, R58 ;  /* 0x0000003a21007220 */ /* 0x000fc80000400000 */
[----:B------:R1:W-:Y:S02]  /*37820*/  STSM.16.M88.4 [R2], R4 ;  /* 0x0000000402007844 */ /* 0x0003e40000000200 */
[----:B-1----:R-:W-:Y:S01]  /*37830*/  F2FP.F16.F32.PACK_AB R7, R0, R29 ;  /* 0x0000001d0007723e */ /* 0x002fe200000000ff */
[----:B------:R-:W-:Y:S01]  /*37840*/  IMAD R0, R8, 0x2, R2 ;  /* 0x0000000208007824 */ /* 0x000fe200078e0202 */
[----:B------:R-:W2:Y:S01]  /*37850*/  LDL.LU R29, [R1+0x4] ;  /* 0x00000400011d7983 */ /* 0x000ea20000300800 */
[-C--:B------:R-:W-:Y:S01]  /*37860*/  FMUL R4, R170, R58.reuse ;  /* 0x0000003aaa047220 */ /* 0x080fe20000400000 */
[-C--:B------:R-:W-:Y:S01]  /*37870*/  FMUL R5, R32, R58.reuse ;  /* 0x0000003a20057220 */ /* 0x080fe20000400000 */
[----:B------:R-:W-:Y:S01]  /*37880*/  FMUL R6, R158, R58 ;  /* 0x0000003a9e067220 */ /* 0x000fe20000400000 */
[----:B------:R-:W3:Y:S02]  /*37890*/  LDL.LU R20, [R1] ;  /* 0x0000000001147983 */ /* 0x000ee40000300800 */
[----:B------:R-:W-:-:S02]  /*378a0*/  F2FP.F16.F32.PACK_AB R4, R163, R4 ;  /* 0x00000004a304723e */ /* 0x000fc400000000ff */
[----:B------:R-:W4:Y:S01]  /*378b0*/  LDL.LU R14, [R1+0x14] ;  /* 0x00001400010e7983 */ /* 0x000f220000300800 */
[----:B------:R-:W-:Y:S02]  /*378c0*/  F2FP.F16.F32.PACK_AB R5, R37, R5 ;  /* 0x000000052505723e */ /* 0x000fe400000000ff */
[----:B------:R-:W-:Y:S01]  /*378d0*/  F2FP.F16.F32.PACK_AB R6, R154, R6 ;  /* 0x000000069a06723e */ /* 0x000fe200000000ff */
[----:B------:R-:W5:Y:S04]  /*378e0*/  LDL.LU R3, [R1+0x10] ;  /* 0x0000100001037983 */ /* 0x000f680000300800 */
[----:B------:R-:W2:Y:S04]  /*378f0*/  LDL.LU R13, [R1+0x24] ;  /* 0x00002400010d7983 */ /* 0x000ea80000300800 */
[----:B------:R-:W3:Y:S04]  /*37900*/  LDL.LU R11, [R1+0x20] ;  /* 0x00002000010b7983 */ /* 0x000ee80000300800 */
[----:B------:R-:W3:Y:S04]  /*37910*/  LDL.LU R8, [R1+0x34] ;  /* 0x0000340001087983 */ /* 0x000ee80000300800 */
[----:B------:R-:W3:Y:S04]  /*37920*/  LDL.LU R12, [R1+0x30] ;  /* 0x00003000010c7983 */ /* 0x000ee80000300800 */
[----:B------:R-:W3:Y:S04]  /*37930*/  LDL.LU R10, [R1+0x44] ;  /* 0x00004400010a7983 */ /* 0x000ee80000300800 */
[----:B------:R-:W3:Y:S04]  /*37940*/  LDL.LU R15, [R1+0x40] ;  /* 0x00004000010f7983 */ /* 0x000ee80000300800 */
[----:B------:R-:W3:Y:S01]  /*37950*/  LDL.LU R9, [R1+0x54] ;  /* 0x0000540001097983 */ /* 0x000ee20000300800 */
[----:B------:R-:W-:-:S03]  /*37960*/  FMUL R60, R167, R58 ;  /* 0x0000003aa73c7220 */ /* 0x000fc60000400000 */
[----:B------:R1:W-:Y:S01]  /*37970*/  STSM.16.M88.4 [R0], R4 ;  /* 0x0000000400007844 */ /* 0x0003e20000000200 */
[-C--:B------:R-:W-:Y:S01]  /*37980*/  FMUL R67, R25, R58.reuse ;  /* 0x0000003a19437220 */ /* 0x080fe20000400000 */
[-C--:B------:R-:W-:Y:S01]  /*37990*/  FMUL R75, R23, R58.reuse ;  /* 0x0000003a174b7220 */ /* 0x080fe20000400000 */
[-C--:B------:R-:W-:Y:S01]  /*379a0*/  FMUL R62, R171, R58.reuse ;  /* 0x0000003aab3e7220 */ /* 0x080fe20000400000 */
[-C--:B------:R-:W-:Y:S01]  /*379b0*/  FMUL R71, R24, R58.reuse ;  /* 0x0000003a18477220 */ /* 0x080fe20000400000 */
[-C--:B------:R-:W-:Y:S01]  /*379c0*/  FMUL R63, R28, R58.reuse ;  /* 0x0000003a1c3f7220 */ /* 0x080fe20000400000 */
[-C--:B------:R-:W-:Y:S01]  /*379d0*/  FMUL R74, R186, R58.reuse ;  /* 0x0000003aba4a7220 */ /* 0x080fe20000400000 */
[----:B-1----:R-:W3:Y:S04]  /*379e0*/  LDL.LU R6, [R1+0x50] ;  /* 0x0000500001067983 */ /* 0x002ee80000300800 */
[----:B------:R-:W3:Y:S04]  /*379f0*/  LDL.LU R5, [R1+0x64] ;  /* 0x0000640001057983 */ /* 0x000ee80000300800 */
[----:B------:R-:W3:Y:S01]  /*37a00*/  LDL.LU R4, [R1+0x60] ;  /* 0x0000600001047983 */ /* 0x000ee20000300800 */
[-C--:B------:R-:W-:Y:S01]  /*37a10*/  FMUL R59, R174, R58.reuse ;  /* 0x0000003aae3b7220 */ /* 0x080fe20000400000 */
[-C--:B------:R-:W-:Y:S01]  /*37a20*/  FMUL R72, R183, R58.reuse ;  /* 0x0000003ab7487220 */ /* 0x080fe20000400000 */
[-C--:B------:R-:W-:Y:S01]  /*37a30*/  FMUL R66, R178, R58.reuse ;  /* 0x0000003ab2427220 */ /* 0x080fe20000400000 */
[-C--:B------:R-:W-:Y:S01]  /*37a40*/  FMUL R219, R187, R58.reuse ;  /* 0x0000003abbdb7220 */ /* 0x080fe20000400000 */
[-C--:B------:R-:W-:Y:S01]  /*37a50*/  FMUL R70, R182, R58.reuse ;  /* 0x0000003ab6467220 */ /* 0x080fe20000400000 */
[-C--:B------:R-:W-:Y:S01]  /*37a60*/  FMUL R114, R56, R58.reuse ;  /* 0x0000003a38727220 */ /* 0x080fe20000400000 */
[----:B------:R-:W-:Y:S01]  /*37a70*/  @!PT LDS RZ, [RZ] ;  /* 0x00000000fffff984 */ /* 0x000fe20000000800 */
[----:B------:R-:W-:Y:S01]  /*37a80*/  @!PT LDS RZ, [RZ] ;  /* 0x00000000fffff984 */ /* 0x000fe20000000800 */
[----:B------:R-:W-:Y:S01]  /*37a90*/  @!PT LDS RZ, [RZ] ;  /* 0x00000000fffff984 */ /* 0x000fe20000000800 */
[----:B------:R-:W-:Y:S01]  /*37aa0*/  @!PT LDS RZ, [RZ] ;  /* 0x00000000fffff984 */ /* 0x000fe20000000800 */
[----:B------:R1:W-:Y:S06]  /*37ab0*/  MEMBAR.ALL.CTA ;  /* 0x0000000000007992 */ /* 0x0003ec0000008000 */
[----:B-1----:R-:W1:Y:S01]  /*37ac0*/  FENCE.VIEW.ASYNC.S ;  /* 0x00000000000073c6 */ /* 0x002e620000000000 */
[-C--:B----4-:R-:W-:Y:S01]  /*37ad0*/  FMUL R167, R14, R58.reuse ;  /* 0x0000003a0ea77220 */ /* 0x090fe20000400000 */
[----:B-----5:R-:W-:-:S02]  /*37ae0*/  FMUL R162, R3, R58 ;  /* 0x0000003a03a27220 */ /* 0x020fc40000400000 */
[----:B------:R-:W4:Y:S01]  /*37af0*/  LDL.LU R3, [R1+0x74] ;  /* 0x0000740001037983 */ /* 0x000f220000300800 */
[----:B--2---:R-:W-:-:S03]  /*37b00*/  FMUL R163, R13, R58 ;  /* 0x0000003a0da37220 */ /* 0x004fc60000400000 */
[----:B------:R-:W2:Y:S01]  /*37b10*/  LDL.LU R14, [R1+0x70] ;  /* 0x00007000010e7983 */ /* 0x000ea20000300800 */
[----:B---3--:R-:W-:-:S03]  /*37b20*/  FMUL R158, R11, R58 ;  /* 0x0000003a0b9e7220 */ /* 0x008fc60000400000 */
[----:B------:R-:W3:Y:S01]  /*37b30*/  LDL.LU R13, [R1+0x84] ;  /* 0x00008400010d7983 */ /* 0x000ee20000300800 */
[----:B------:R-:W-:-:S03]  /*37b40*/  FMUL R159, R8, R58 ;  /* 0x0000003a089f7220 */ /* 0x000fc60000400000 */
[----:B------:R-:W5:Y:S01]  /*37b50*/  LDL.LU R8, [R1+0x80] ;  /* 0x0000800001087983 */ /* 0x000f620000300800 */
[----:B------:R-:W-:-:S03]  /*37b60*/  FMUL R154, R12, R58 ;  /* 0x0000003a0c9a7220 */ /* 0x000fc60000400000 */
[----:B------:R-:W2:Y:S04]  /*37b70*/  LDL.LU R11, [R1+0x94] ;  /* 0x00009400010b7983 */ /* 0x000ea80000300800 */
[----:B------:R-:W3:Y:S01]  /*37b80*/  LDL.LU R12, [R1+0x90] ;  /* 0x00009000010c7983 */ /* 0x000ee20000300800 */
[----:B------:R-:W-:-:S03]  /*37b90*/  FMUL R155, R10, R58 ;  /* 0x0000003a0a9b7220 */ /* 0x000fc60000400000 */
[----:B------:R-:W3:Y:S01]  /*37ba0*/  LDL.LU R10, [R1+0xa4] ;  /* 0x0000a400010a7983 */ /* 0x000ee20000300800 */
[----:B------:R-:W-:-:S03]  /*37bb0*/  FMUL R151, R9, R58 ;  /* 0x0000003a09977220 */ /* 0x000fc60000400000 */
[----:B------:R-:W3:Y:S04]  /*37bc0*/  LDL.LU R9, [R1+0xa0] ;  /* 0x0000a00001097983 */ /* 0x000ee80000300800 */
[----:B------:R-:W3:Y:S01]  /*37bd0*/  LDL.LU R7, [R1+0xb4] ;  /* 0x0000b40001077983 */ /* 0x000ee20000300800 */
[----:B------:R-:W-:-:S03]  /*37be0*/  FMUL R146, R6, R58 ;  /* 0x0000003a06927220 */ /* 0x000fc60000400000 */
[----:B------:R-:W3:Y:S01]  /*37bf0*/  LDL.LU R6, [R1+0xb0] ;  /* 0x0000b00001067983 */ /* 0x000ee20000300800 */
[----:B------:R-:W-:-:S03]  /*37c00*/  FMUL R147, R5, R58 ;  /* 0x0000003a05937220 */ /* 0x000fc60000400000 */
[----:B------:R-:W3:Y:S01]  /*37c10*/  LDL.LU R5, [R1+0xc4] ;  /* 0x0000c40001057983 */ /* 0x000ee20000300800 */
[----:B------:R-:W-:-:S03]  /*37c20*/  FMUL R142, R4, R58 ;  /* 0x0000003a048e7220 */ /* 0x000fc60000400000 */
[----:B------:R-:W3:Y:S01]  /*37c30*/  LDL.LU R4, [R1+0xc0] ;  /* 0x0000c00001047983 */ /* 0x000ee20000300800 */
        /* <DEDUP_REMOVED lines=9> */
[----:B------:R-:W-:Y:S01]  /*37cd0*/  F2FP.F16.F32.PACK_AB R60, R60, R59 ;  /* 0x0000003b3c3c723e */ /* 0x000fe200000000ff */
        /* <DEDUP_REMOVED lines=10> */
[----:B------:R-:W-:Y:S01]  /*37d80*/  BSSY B0, `(.L_x_69) ;  /* 0x0000113000007945 */ /* 0x000fe20003800000 */
        /* <DEDUP_REMOVED lines=22> */
[----:B----4-:R-:W-:-:S02]  /*37ef0*/  FMUL R143, R3, R58 ;  /* 0x0000003a038f7220 */ /* 0x010fc40000400000 */
[----:B------:R-:W4:Y:S01]  /*37f00*/  LDL.LU R3, [R1+0xd0] ;  /* 0x0000d00001037983 */ /* 0x000f220000300800 */
[----:B-----5:R-:W-:-:S03]  /*37f10*/  FMUL R134, R8, R58 ;  /* 0x0000003a08867220 */ /* 0x020fc60000400000 */
[----:B------:R-:W5:Y:S01]  /*37f20*/  LDL.LU R8, [R1+0xe0] ;  /* 0x0000e00001087983 */ /* 0x000f620000300800 */
[----:B--2---:R-:W-:-:S03]  /*37f30*/  FMUL R135, R11, R58 ;  /* 0x0000003a0b877220 */ /* 0x004fc60000400000 */
[----:B------:R-:W2:Y:S01]  /*37f40*/  LDL.LU R11, [R1+0xd4] ;  /* 0x0000d400010b7983 */ /* 0x000ea20000300800 */
[----:B---3--:R-:W-:-:S03]  /*37f50*/  FMUL R130, R12, R58 ;  /* 0x0000003a0c827220 */ /* 0x008fc60000400000 */
[----:B------:R-:W3:Y:S01]  /*37f60*/  LDL.LU R12, [R1+0xf0] ;  /* 0x0000f000010c7983 */ /* 0x000ee20000300800 */
[-C--:B------:R-:W-:Y:S01]  /*37f70*/  FMUL R139, R13, R58.reuse ;  /* 0x0000003a0d8b7220 */ /* 0x080fe20000400000 */
[-C--:B------:R-:W-:Y:S02]  /*37f80*/  FMUL R131, R10, R58.reuse ;  /* 0x0000003a0a837220 */ /* 0x080fe40000400000 */
[----:B------:R-:W3:Y:S01]  /*37f90*/  LDL.LU R13, [R1+0xe4] ;  /* 0x0000e400010d7983 */ /* 0x000ee20000300800 */
[----:B------:R-:W-:-:S03]  /*37fa0*/  FMUL R126, R9, R58 ;  /* 0x0000003a097e7220 */ /* 0x000fc60000400000 */
[----:B------:R-:W3:Y:S04]  /*37fb0*/  LDL.LU R10, [R1+0x100] ;  /* 0x00010000010a7983 */ /* 0x000ee80000300800 */
[----:B------:R-:W3:Y:S01]  /*37fc0*/  LDL.LU R9, [R1+0xf4] ;  /* 0x0000f40001097983 */ /* 0x000ee20000300800 */
[-C--:B------:R-:W-:Y:S01]  /*37fd0*/  FMUL R127, R7, R58.reuse ;  /* 0x0000003a077f7220 */ /* 0x080fe20000400000 */
[-C--:B------:R-:W-:Y:S02]  /*37fe0*/  FMUL R122, R6, R58.reuse ;  /* 0x0000003a067a7220 */ /* 0x080fe40000400000 */
        /* <DEDUP_REMOVED lines=49> */
[----:B------:R-:W4:Y:S04]  /*38300*/  LDL.LU R3, [R1+0x114] ;  /* 0x0001140001037983 */ /* 0x000f280000300800 */
[----:B------:R-:W4:Y:S01]  /*38310*/  LDL.LU R7, [R1+0x130] ;  /* 0x0001300001077983 */ /* 0x000f220000300800 */
[----:B-----5:R-:W-:-:S03]  /*38320*/  FMUL R115, R8, R58 ;  /* 0x0000003a08737220 */ /* 0x020fc60000400000 */
[----:B------:R-:W5:Y:S01]  /*38330*/  LDL.LU R8, [R1+0x124] ;  /* 0x0001240001087983 */ /* 0x000f620000300800 */
[----:B--2---:R-:W-:-:S03]  /*38340*/  FMUL R110, R11, R58 ;  /* 0x0000003a0b6e7220 */ /* 0x004fc60000400000 */
[----:B------:R-:W2:Y:S01]  /*38350*/  LDL.LU R11, [R1+0x140] ;  /* 0x00014000010b7983 */ /* 0x000ea20000300800 */
[----:B---3--:R-:W-:-:S03]  /*38360*/  FMUL R111, R12, R58 ;  /* 0x0000003a0c6f7220 */ /* 0x008fc60000400000 */
[----:B------:R-:W3:Y:S01]  /*38370*/  LDL.LU R12, [R1+0x134] ;  /* 0x00013400010c7983 */ /* 0x000ee20000300800 */
[----:B------:R-:W-:-:S03]  /*38380*/  FMUL R106, R13, R58 ;  /* 0x0000003a0d6a7220 */ /* 0x000fc60000400000 */
        /* <DEDUP_REMOVED lines=57> */
[----:B------:R-:W-:-:S03]  /*38720*/  FMUL R95, R7, R58 ;  /* 0x0000003a075f7220 */ /* 0x000fc60000400000 */
[----:B------:R-:W4:Y:S04]  /*38730*/  LDL.LU R4, [R1+0x180] ;  /* 0x0001800001047983 */ /* 0x000f280000300800 */
[----:B------:R-:W4:Y:S01]  /*38740*/  LDL.LU R7, [R1+0x174] ;  /* 0x0001740001077983 */ /* 0x000f220000300800 */
[----:B-----5:R-:W-:-:S03]  /*38750*/  FMUL R90, R8, R58 ;  /* 0x0000003a085a7220 */ /* 0x020fc60000400000 */
[----:B------:R-:W5:Y:S01]  /*38760*/  LDL.LU R8, [R1+0x190] ;  /* 0x0001900001087983 */ /* 0x000f620000300800 */
[----:B--2---:R-:W-:-:S03]  /*38770*/  FMUL R91, R11, R58 ;  /* 0x0000003a0b5b7220 */ /* 0x004fc60000400000 */
[----:B------:R-:W2:Y:S01]  /*38780*/  LDL.LU R11, [R1+0x184] ;  /* 0x00018400010b7983 */ /* 0x000ea20000300800 */
[----:B---3--:R-:W-:-:S03]  /*38790*/  FMUL R86, R12, R58 ;  /* 0x0000003a0c567220 */ /* 0x008fc60000400000 */
[----:B------:R-:W3:Y:S04]  /*387a0*/  LDL.LU R12, [R1+0x1a0] ;  /* 0x0001a000010c7983 */ /* 0x000ee80000300800 */
[----:B------:R-:W3:Y:S04]  /*387b0*/  LDL.LU R15, [R1+0x194] ;  /* 0x00019400010f7983 */ /* 0x000ee80000300800 */
[----:B------:R-:W4:Y:S04]  /*387c0*/  LDL.LU R36, [R1+0x1b0] ;  /* 0x0001b00001247983 */ /* 0x000f280000300800 */
[----:B------:R-:W5:Y:S04]  /*387d0*/  LDL.LU R25, [R1+0x1a4] ;  /* 0x0001a40001197983 */ /* 0x000f680000300800 */
[----:B------:R-:W3:Y:S04]  /*387e0*/  LDL.LU R20, [R1+0x1c0] ;  /* 0x0001c00001147983 */ /* 0x000ee80000300800 */
[----:B------:R-:W3:Y:S01]  /*387f0*/  LDL.LU R23, [R1+0x1b4] ;  /* 0x0001b40001177983 */ /* 0x000ee20000300800 */
[----:B------:R-:W-:-:S03]  /*38800*/  FMUL R82, R10, R58 ;  /* 0x0000003a0a527220 */ /* 0x000fc60000400000 */
[----:B------:R-:W3:Y:S01]  /*38810*/  LDL.LU R24, [R1+0x1d0] ;  /* 0x0001d00001187983 */ /* 0x000ee20000300800 */
[----:B------:R-:W-:-:S03]  /*38820*/  FMUL R10, R16, R58 ;  /* 0x0000003a100a7220 */ /* 0x000fc60000400000 */
[----:B------:R-:W2:Y:S04]  /*38830*/  LDL.LU R29, [R1+0x1c4] ;  /* 0x0001c400011d7983 */ /* 0x000ea80000300800 */
[----:B------:R-:W3:Y:S01]  /*38840*/  LDL.LU R28, [R1+0x1e0] ;  /* 0x0001e000011c7983 */ /* 0x000ee20000300800 */
[----:B------:R-:W-:-:S03]  /*38850*/  MOV R244, R21 ;  /* 0x0000001500f47202 */ /* 0x000fc60000000f00 */
[----:B------:R-:W5:Y:S01]  /*38860*/  LDL.LU R33, [R1+0x1d4] ;  /* 0x0001d40001217983 */ /* 0x000f620000300800 */
[----:B------:R-:W-:-:S03]  /*38870*/  FMUL R21, R30, R58 ;  /* 0x0000003a1e157220 */ /* 0x000fc60000400000 */
[----:B------:R-:W3:Y:S01]  /*38880*/  LDL.LU R32, [R1+0x1f0] ;  /* 0x0001f00001207983 */ /* 0x000ee20000300800 */
[----:B------:R-:W-:-:S03]  /*38890*/  FMUL R30, R43, R58 ;  /* 0x0000003a2b1e7220 */ /* 0x000fc60000400000 */
[----:B------:R-:W3:Y:S01]  /*388a0*/  LDL.LU R37, [R1+0x1e4] ;  /* 0x0001e40001257983 */ /* 0x000ee20000300800 */
[----:B-1----:R-:W-:Y:S01]  /*388b0*/  BAR.SYNC.DEFER_BLOCKING 0x1, 0x80 ;  /* 0x0042000000007b1d */ /* 0x002fe20000010000 */
[----:B----4-:R-:W-:-:S05]  /*388c0*/  FMUL R16, R36, R58 ;  /* 0x0000003a24107220 */ /* 0x010fca0000400000 */
        /* <DEDUP_REMOVED lines=22> */
[-C--:B-----5:R-:W-:Y:S01]  /*38a30*/  FMUL R31, R33, R58.reuse ;  /* 0x0000003a211f7220 */ /* 0x0a0fe20000400000 */
[-C--:B------:R-:W-:Y:S01]  /*38a40*/  FMUL R5, R22, R58.reuse ;  /* 0x0000003a16057220 */ /* 0x080fe20000400000 */
[-C--:B------:R-:W-:Y:S01]  /*38a50*/  FMUL R14, R27, R58.reuse ;  /* 0x0000003a1b0e7220 */ /* 0x080fe20000400000 */
[-C--:B------:R-:W-:Y:S01]  /*38a60*/  FMUL R19, R25, R58.reuse ;  /* 0x0000003a19137220 */ /* 0x080fe20000400000 */
[----:B------:R-:W-:Y:S01]  /*38a70*/  FMUL R33, R42, R58 ;  /* 0x0000003a2a217220 */ /* 0x000fe20000400000 */
[----:B------:R-:W-:-:S02]  /*38a80*/  VIADD R59, R2, 0x1000 ;  /* 0x00001000023b7836 */ /* 0x000fc40000000000 */
[-C--:B------:R-:W-:Y:S01]  /*38a90*/  FMUL R22, R35, R58.reuse ;  /* 0x0000003a23167220 */ /* 0x080fe20000400000 */
[-C--:B------:R-:W-:Y:S01]  /*38aa0*/  FMUL R25, R34, R58.reuse ;  /* 0x0000003a22197220 */ /* 0x080fe20000400000 */
[-C--:B--2---:R-:W-:Y:S01]  /*38ab0*/  FMUL R27, R29, R58.reuse ;  /* 0x0000003a1d1b7220 */ /* 0x084fe20000400000 */
[-C--:B------:R-:W-:Y:S01]  /*38ac0*/  FMUL R42, R49, R58.reuse ;  /* 0x0000003a312a7220 */ /* 0x080fe20000400000 */
[-C--:B------:R-:W-:Y:S01]  /*38ad0*/  FMUL R29, R38, R58.reuse ;  /* 0x0000003a261d7220 */ /* 0x080fe20000400000 */
[-C--:B------:R-:W-:Y:S01]  /*38ae0*/  FMUL R34, R45, R58.reuse ;  /* 0x0000003a2d227220 */ /* 0x080fe20000400000 */
[-C--:B---3--:R-:W-:Y:S01]  /*38af0*/  FMUL R35, R37, R58.reuse ;  /* 0x0000003a25237220 */ /* 0x088fe20000400000 */
        /* <DEDUP_REMOVED lines=22> */
[----:B------:R-:W-:Y:S02]  /*38c60*/  F2FP.F16.F32.PACK_AB R64, R64, R239 ;  /* 0x000000ef4040723e */ /* 0x000fe400000000ff */
[----:B------:R-:W-:Y:S02]  /*38c70*/  F2FP.F16.F32.PACK_AB R65, R65, R238 ;  /* 0x000000ee4141723e */ /* 0x000fe400000000ff */
[----:B------:R-:W-:Y:S02]  /*38c80*/  F2FP.F16.F32.PACK_AB R66, R66, R237 ;  /* 0x000000ed4242723e */ /* 0x000fe400000000ff */
[----:B------:R-:W-:Y:S01]  /*38c90*/  F2FP.F16.F32.PACK_AB R67, R67, R236 ;  /* 0x000000ec4343723e */ /* 0x000fe200000000ff */
[-C--:B----4-:R-:W-:Y:S01]  /*38ca0*/  FMUL R39, R41, R58.reuse ;  /* 0x0000003a29277220 */ /* 0x090fe20000400000 */
        /* <DEDUP_REMOVED lines=15> */
[----:B------:R-:W-:-:S04]  /*38da0*/  MOV R246, 0x10 ;  /* 0x0000001000f67802 */ /* 0x000fc80000000f00 */
[----:B------:R-:W-:-:S04]  /*38db0*/  SEL R246, R246, 0xfffffff0, !P0 ;  /* 0xfffffff0f6f67807 */ /* 0x000fc80004000000 */
[----:B------:R-:W-:Y:S01]  /*38dc0*/  LEA R59, R246, R59, 0x1 ;  /* 0x0000003bf63b7211 */ /* 0x000fe200078e08ff */
[----:B------:R-:W-:Y:S06]  /*38dd0*/  @P1 BRA `(.L_x_70) ;  /* 0x0000000000341947 */ /* 0x000fec0003800000 */
[----:B------:R-:W1:Y:S01]  /*38de0*/  LDC.64 R236, c[0x0][0x198] ;  /* 0x00006600ffec7b82 */ /* 0x000e620000000a00 */
[----:B------:R-:W-:Y:S01]  /*38df0*/  R2UR UR8, R244 ;  /* 0x00000000f40872ca */ /* 0x000fe200000e0000 */
[----:B------:R-:W-:Y:S01]  /*38e00*/  UMOV UR9, URZ ;  /* 0x0000003f00097c82 */ /* 0x000fe20008000000 */
[----:B------:R-:W-:Y:S01]  /*38e10*/  UMOV UR10, UR43 ;  /* 0x0000002b000a7c82 */ /* 0x000fe20008000000 */
[----:B------:R-:W-:Y:S01]  /*38e20*/  UMOV UR11, UR36 ;  /* 0x00000024000b7c82 */ /* 0x000fe20008000000 */
[----:B------:R-:W-:Y:S01]  /*38e30*/  UMOV UR12, UR37 ;  /* 0x00000025000c7c82 */ /* 0x000fe20008000000 */
[----:B-1----:R-:W-:-:S04]  /*38e40*/  IADD3 R238, P0, R236, 0x670, RZ ;  /* 0x00000670ecee7810 */ /* 0x002fc80007f1e0ff */
[----:B------:R-:W-:Y:S02]  /*38e50*/  IADD3.X R236, RZ, R237, RZ, P0, !PT ;  /* 0x000000edffec7210 */ /* 0x000fe400007fe4ff */
[----:B------:R-:W-:Y:S02]  /*38e60*/  R2UR UR4, R238 ;  /* 0x00000000ee0472ca */ /* 0x000fe400000e0000 */
[----:B------:R-:W-:-:S13]  /*38e70*/  R2UR UR5, R236 ;  /* 0x00000000ec0572ca */ /* 0x000fda00000e0000 */
[----:B------:R1:W-:Y:S01]  /*38e80*/  UTMASTG.4D [UR8], [UR4] ;  /* 0x00000008040073b5 */ /* 0x0003e20008018000 */
[----:B------:R0:W-:Y:S01]  /*38e90*/  UTMACMDFLUSH ;  /* 0x00000000000079b7 */ /* 0x0001e20000000000 */
[----:B-1----:R-:W-:-:S04]  /*38ea0*/  DEPBAR.LE SB0, 0x1 ;  /* 0x000080400000791a */ /* 0x002fc80000000000 */
.L_x_70:
[----:B------:R-:W-:Y:S05]  /*38eb0*/  BSYNC B0 ;  /* 0x0000000000007941 */ /* 0x000fea0003800000 */
.L_x_69:
[----:B------:R-:W-:Y:S01]  /*38ec0*/  BAR.SYNC.DEFER_BLOCKING 0x1, 0x80 ;  /* 0x0042000000007b1d */ /* 0x000fe20000010000 */
[----:B------:R-:W-:Y:S02]  /*38ed0*/  F2FP.F16.F32.PACK_AB R68, R235, R68 ;  /* 0x00000044eb44723e */ /* 0x000fe400000000ff */
[----:B------:R-:W-:Y:S02]  /*38ee0*/  F2FP.F16.F32.PACK_AB R69, R234, R69 ;  /* 0x00000045ea45723e */ /* 0x000fe400000000ff */
[----:B------:R-:W-:Y:S01]  /*38ef0*/  F2FP.F16.F32.PACK_AB R70, R233, R70 ;  /* 0x00000046e946723e */ /* 0x000fe200000000ff */
[----:B------:R-:W-:Y:S01]  /*38f00*/  BSSY B0, `(.L_x_71) ;  /* 0x000001e000007945 */ /* 0x000fe20003800000 */
[----:B------:R-:W-:Y:S02]  /*38f10*/  F2FP.F16.F32.PACK_AB R71, R232, R71 ;  /* 0x00000047e847723e */ /* 0x000fe400000000ff */
[----:B------:R-:W-:Y:S02]  /*38f20*/  F2FP.F16.F32.PACK_AB R72, R231, R72 ;  /* 0x00000048e748723e */ /* 0x000fe400000000ff */
[----:B------:R-:W-:-:S02]  /*38f30*/  F2FP.F16.F32.PACK_AB R73, R230, R73 ;  /* 0x00000049e649723e */ /* 0x000fc400000000ff */
[----:B------:R-:W-:Y:S02]  /*38f40*/  F2FP.F16.F32.PACK_AB R74, R229, R74 ;  /* 0x0000004ae54a723e */ /* 0x000fe400000000ff */
[----:B------:R-:W-:Y:S01]  /*38f50*/  F2FP.F16.F32.PACK_AB R75, R228, R75 ;  /* 0x0000004be44b723e */ /* 0x000fe200000000ff */
[----:B------:R1:W-:Y:S04]  /*38f60*/  STSM.16.M88.4 [R2+0x1000], R60 ;  /* 0x0010003c02007844 */ /* 0x0003e80000000200 */
[----:B------:R1:W-:Y:S01]  /*38f70*/  STSM.16.M88.4 [R0+0x1000], R64 ;  /* 0x0010004000007844 */ /* 0x0003e20000000200 */
[----:B------:R-:W-:Y:S01]  /*38f80*/  @!PT LDS RZ, [RZ] ;  /* 0x00000000fffff984 */ /* 0x000fe20000000800 */
[----:B------:R-:W-:Y:S01]  /*38f90*/  @!PT LDS RZ, [RZ] ;  /* 0x00000000fffff984 */ /* 0x000fe20000000800 */
[----:B------:R-:W-:Y:S01]  /*38fa0*/  @!PT LDS RZ, [RZ] ;  /* 0x00000000fffff984 */ /* 0x000fe20000000800 */
[----:B------:R-:W-:Y:S01]  /*38fb0*/  @!PT LDS RZ, [RZ] ;  /* 0x00000000fffff984 */ /* 0x000fe20000000800 */
[----:B------:R2:W-:Y:S06]  /*38fc0*/  MEMBAR.ALL.CTA ;  /* 0x0000000000007992 */ /* 0x0005ec0000008000 */
[----:B--2---:R-:W2:Y:S02]  /*38fd0*/  FENCE.VIEW.ASYNC.S ;  /* 0x00000000000073c6 */ /* 0x004ea40000000000 */
[----:B--2---:R-:W-:Y:S06]  /*38fe0*/  BAR.SYNC.DEFER_BLOCKING 0x1, 0x80 ;  /* 0x0042000000007b1d */ /* 0x004fec0000010000 */
[----:B------:R-:W-:Y:S05]  /*38ff0*/  @P1 BRA `(.L_x_72) ;  /* 0x0000000000381947 */ /* 0x000fea0003800000 */
[----:B-1----:R-:W1:Y:S01]  /*39000*/  LDC.64 R60, c[0x0][0x198] ;  /* 0x00006600ff3c7b82 */ /* 0x002e620000000a00 */
[----:B------:R-:W-:Y:S01]  /*39010*/  R2UR UR8, R244 ;  /* 0x00000000f40872ca */ /* 0x000fe200000e0000 */
[----:B------:R-:W-:Y:S01]  /*39020*/  UMOV UR9, 0x20 ;  /* 0x0000002000097882 */ /* 0x000fe20000000000 */
[----:B------:R-:W-:Y:S01]  /*39030*/  UMOV UR10, UR43 ;  /* 0x0000002b000a7c82 */ /* 0x000fe20008000000 */
[----:B------:R-:W-:Y:S01]  /*39040*/  UMOV UR11, UR36 ;  /* 0x00000024000b7c82 */ /* 0x000fe20008000000 */
[----:B------:R-:W-:-:S09]  /*39050*/  UMOV UR12, UR37 ;  /* 0x00000025000c7c82 */ /* 0x000fd20008000000 */
[----:B------:R-:W-:Y:S01]  /*39060*/  UIADD3 UR8, UR8, 0x1000, URZ ;  /* 0x0000100008087890 */ /* 0x000fe2000fffe03f */
[----:B-1----:R-:W-:-:S04]  /*39070*/  IADD3 R62, P0, R60, 0x670, RZ ;  /* 0x000006703c3e7810 */ /* 0x002fc80007f1e0ff */
[----:B------:R-:W-:Y:S01]  /*39080*/  R2UR UR4, R62 ;  /* 0x000000003e0472ca */ /* 0x000fe200000e0000 */
[----:B------:R-:W-:-:S05]  /*39090*/  IMAD.X R60, RZ, RZ, R61, P0 ;  /* 0x000000ffff3c7224 */ /* 0x000fca00000e063d */
[----:B------:R-:W-:-:S13]  /*390a0*/  R2UR UR5, R60 ;  /* 0x000000003c0572ca */ /* 0x000fda00000e0000 */
[----:B------:R2:W-:Y:S01]  /*390b0*/  UTMASTG.4D [UR8], [UR4] ;  /* 0x00000008040073b5 */ /* 0x0005e20008018000 */
[----:B------:R0:W-:Y:S01]  /*390c0*/  UTMACMDFLUSH ;  /* 0x00000000000079b7 */ /* 0x0001e20000000000 */
[----:B--2---:R-:W-:-:S04]  /*390d0*/  DEPBAR.LE SB0, 0x1 ;  /* 0x000080400000791a */ /* 0x004fc80000000000 */
.L_x_72:
[----:B------:R-:W-:Y:S05]  /*390e0*/  BSYNC B0 ;  /* 0x0000000000007941 */ /* 0x000fea0003800000 */
.L_x_71:
[----:B------:R-:W-:Y:S01]  /*390f0*/  BAR.SYNC.DEFER_BLOCKING 0x1, 0x80 ;  /* 0x0042000000007b1d */ /* 0x000fe20000010000 */
[----:B-1----:R-:W-:Y:S02]  /*39100*/  F2FP.F16.F32.PACK_AB R60, R227, R226 ;  /* 0x000000e2e33c723e */ /* 0x002fe400000000ff */
        /* <DEDUP_REMOVED lines=8> */
[----:B------:R1:W-:Y:S04]  /*39190*/  STSM.16.M88.4 [R2], R68 ;  /* 0x0000004402007844 */ /* 0x0003e80000000200 */
[----:B------:R1:W-:Y:S01]  /*391a0*/  STSM.16.M88.4 [R0], R72 ;  /* 0x0000004800007844 */ /* 0x0003e20000000200 */
        /* <DEDUP_REMOVED lines=20> */
[----:B--2---:R-:W-:-:S04]  /*392f0*/  DEPBAR.LE SB0, 0x1 ;  /* 0x000080400000791a */ /* 0x004fc80000000000 */
.L_x_74:
[----:B------:R-:W-:Y:S05]  /*39300*/  BSYNC B0 ;  /* 0x0000000000007941 */ /* 0x000fea0003800000 */
.L_x_73:
        /* <DEDUP_REMOVED lines=28> */
[----:B------:R-:W-:Y:S02]  /*394d0*/  IADD3.X R60, RZ, R61, RZ, P0, !PT ;  /* 0x0000003dff3c7210 */ /* 0x000fe400007fe4ff */
[----:B------:R-:W-:Y:S02]  /*394e0*/  R2UR UR4, R62 ;  /* 0x000000003e0472ca */ /* 0x000fe400000e0000 */
[----:B------:R-:W-:-:S13]  /*394f0*/  R2UR UR5, R60 ;  /* 0x000000003c0572ca */ /* 0x000fda00000e0000 */
[----:B------:R2:W-:Y:S01]  /*39500*/  UTMASTG.4D [UR8], [UR4] ;  /* 0x00000008040073b5 */ /* 0x0005e20008018000 */
[----:B------:R0:W-:Y:S01]  /*39510*/  UTMACMDFLUSH ;  /* 0x00000000000079b7 */ /* 0x0001e20000000000 */
[----:B--2---:R-:W-:-:S04]  /*39520*/  DEPBAR.LE SB0, 0x1 ;  /* 0x000080400000791a */ /* 0x004fc80000000000 */
.L_x_76:
[----:B------:R-:W-:Y:S05]  /*39530*/  BSYNC B0 ;  /* 0x0000000000007941 */ /* 0x000fea0003800000 */
.L_x_75:
        /* <DEDUP_REMOVED lines=27> */
[----:B------:R-:W-:Y:S01]  /*396f0*/  R2UR UR4, R70 ;  /* 0x00000000460472ca */ /* 0x000fe200000e0000 */
[----:B------:R-:W-:-:S05]  /*39700*/  IMAD.X R68, RZ, RZ, R69, P0 ;  /* 0x000000ffff447224 */ /* 0x000fca00000e0645 */
[----:B------:R-:W-:-:S13]  /*39710*/  R2UR UR5, R68 ;  /* 0x00000000440572ca */ /* 0x000fda00000e0000 */
[----:B------:R2:W-:Y:S01]  /*39720*/  UTMASTG.4D [UR8], [UR4] ;  /* 0x00000008040073b5 */ /* 0x0005e20008018000 */
[----:B------:R0:W-:Y:S01]  /*39730*/  UTMACMDFLUSH ;  /* 0x00000000000079b7 */ /* 0x0001e20000000000 */
[----:B--2---:R-:W-:-:S04]  /*39740*/  DEPBAR.LE SB0, 0x1 ;  /* 0x000080400000791a */ /* 0x004fc80000000000 */
.L_x_78:
[----:B------:R-:W-:Y:S05]  /*39750*/  BSYNC B0 ;  /* 0x0000000000007941 */ /* 0x000fea0003800000 */
.L_x_77:
        /* <DEDUP_REMOVED lines=34> */
.L_x_80:
[----:B------:R-:W-:Y:S05]  /*39980*/  BSYNC B0 ;  /* 0x0000000000007941 */ /* 0x000fea0003800000 */
.L_x_79:
        /* <DEDUP_REMOVED lines=33> */
.L_x_82:
[----:B------:R-:W-:Y:S05]  /*39ba0*/  BSYNC B0 ;  /* 0x0000000000007941 */ /* 0x000fea0003800000 */
.L_x_81:
        /* <DEDUP_REMOVED lines=34> */
.L_x_84:
[----:B------:R-:W-:Y:S05]  /*39dd0*/  BSYNC B0 ;  /* 0x0000000000007941 */ /* 0x000fea0003800000 */
.L_x_83:
        /* <DEDUP_REMOVED lines=33> */
.L_x_86:
[----:B------:R-:W-:Y:S05]  /*39ff0*/  BSYNC B0 ;  /* 0x0000000000007941 */ /* 0x000fea0003800000 */
.L_x_85:
        /* <DEDUP_REMOVED lines=34> */
.L_x_88:
[----:B------:R-:W-:Y:S05]  /*3a220*/  BSYNC B0 ;  /* 0x0000000000007941 */ /* 0x000fea0003800000 */
.L_x_87:
        /* <DEDUP_REMOVED lines=33> */
.L_x_90:
[----:B------:R-:W-:Y:S05]  /*3a440*/  BSYNC B0 ;  /* 0x0000000000007941 */ /* 0x000fea0003800000 */
.L_x_89:
[----:B------:R-:W-:Y:S01]  /*3a450*/  BAR.SYNC.DEFER_BLOCKING 0x1, 0x80 ;  /* 0x0042000000007b1d */ /* 0x000fe20000010000 */
[----:B------:R-:W-:Y:S02]  /*3a460*/  F2FP.F16.F32.PACK_AB R5, R5, R6 ;  /* 0x000000060505723e */ /* 0x000fe400000000ff */
[----:B------:R-:W-:Y:S02]  /*3a470*/  F2FP.F16.F32.PACK_AB R6, R7, R8 ;  /* 0x000000080706723e */ /* 0x000fe400000000ff */
[----:B-1----:R-:W-:Y:S01]  /*3a480*/  F2FP.F16.F32.PACK_AB R68, R82, R83 ;  /* 0x000000535244723e */ /* 0x002fe200000000ff */
        /* <DEDUP_REMOVED lines=16> */
[----:B------:R-:W2:Y:S01]  /*3a590*/  LDC.64 R8, c[0x0][0x198] ;  /* 0x00006600ff087b82 */ /* 0x000ea20000000a00 */
[----:B------:R-:W-:Y:S01]  /*3a5a0*/  R2UR UR8, R244 ;  /* 0x00000000f40872ca */ /* 0x000fe200000e0000 */
[----:B------:R-:W-:Y:S01]  /*3a5b0*/  UMOV UR9, 0x160 ;  /* 0x0000016000097882 */ /* 0x000fe20000000000 */
[----:B------:R-:W-:Y:S01]  /*3a5c0*/  UMOV UR10, UR43 ;  /* 0x0000002b000a7c82 */ /* 0x000fe20008000000 */
[----:B------:R-:W-:Y:S01]  /*3a5d0*/  UMOV UR11, UR36 ;  /* 0x00000024000b7c82 */ /* 0x000fe20008000000 */
[----:B------:R-:W-:-:S09]  /*3a5e0*/  UMOV UR12, UR37 ;  /* 0x00000025000c7c82 */ /* 0x000fd20008000000 */
[----:B------:R-:W-:Y:S01]  /*3a5f0*/  UIADD3 UR8, UR8, 0x1000, URZ ;  /* 0x0000100008087890 */ /* 0x000fe2000fffe03f */
[----:B--2---:R-:W-:-:S04]  /*3a600*/  IADD3 R3, P0, R8, 0x670, RZ ;  /* 0x0000067008037810 */ /* 0x004fc80007f1e0ff */
[----:B------:R-:W-:Y:S02]  /*3a610*/  IADD3.X R8, RZ, R9, RZ, P0, !PT ;  /* 0x00000009ff087210 */ /* 0x000fe400007fe4ff */
[----:B------:R-:W-:Y:S02]  /*3a620*/  R2UR UR4, R3 ;  /* 0x00000000030472ca */ /* 0x000fe400000e0000 */
[----:B------:R-:W-:-:S13]  /*3a630*/  R2UR UR5, R8 ;  /* 0x00000000080572ca */ /* 0x000fda00000e0000 */
[----:B------:R2:W-:Y:S01]  /*3a640*/  UTMASTG.4D [UR8], [UR4] ;  /* 0x00000008040073b5 */ /* 0x0005e20008018000 */
[----:B------:R0:W-:Y:S01]  /*3a650*/  UTMACMDFLUSH ;  /* 0x00000000000079b7 */ /* 0x0001e20000000000 */
[----:B--2---:R-:W-:-:S04]  /*3a660*/  DEPBAR.LE SB0, 0x1 ;  /* 0x000080400000791a */ /* 0x004fc80000000000 */
.L_x_92:
[----:B------:R-:W-:Y:S05]  /*3a670*/  BSYNC B0 ;  /* 0x0000000000007941 */ /* 0x000fea0003800000 */
.L_x_91:
        /* <DEDUP_REMOVED lines=17> */
[----:B---3--:R-:W3:Y:S02]  /*3a790*/  FENCE.VIEW.ASYNC.S ;  /* 0x00000000000073c6 */ /* 0x008ee40000000000 */
[----:B---3--:R-:W-:Y:S06]  /*3a7a0*/  BAR.SYNC.DEFER_BLOCKING 0x1, 0x80 ;  /* 0x0042000000007b1d */ /* 0x008fec0000010000 */
[----:B------:R-:W-:Y:S05]  /*3a7b0*/  @P1 BRA `(.L_x_94) ;  /* 0x0000000000341947 */ /* 0x000fea0003800000 */
[----:B--2---:R-:W2:Y:S01]  /*3a7c0*/  LDC.64 R4, c[0x0][0x198] ;  /* 0x00006600ff047b82 */ /* 0x004ea20000000a00 */
[----:B------:R-:W-:Y:S01]  /*3a7d0*/  R2UR UR8, R244 ;  /* 0x00000000f40872ca */ /* 0x000fe200000e0000 */
[----:B------:R-:W-:Y:S01]  /*3a7e0*/  UMOV UR9, 0x180 ;  /* 0x0000018000097882 */ /* 0x000fe20000000000 */
[----:B------:R-:W-:Y:S01]  /*3a7f0*/  UMOV UR10, UR43 ;  /* 0x0000002b000a7c82 */ /* 0x000fe20008000000 */
[----:B------:R-:W-:Y:S01]  /*3a800*/  UMOV UR11, UR36 ;  /* 0x00000024000b7c82 */ /* 0x000fe20008000000 */
[----:B------:R-:W-:Y:S01]  /*3a810*/  UMOV UR12, UR37 ;  /* 0x00000025000c7c82 */ /* 0x000fe20008000000 */
[----:B--2---:R-:W-:-:S04]  /*3a820*/  IADD3 R3, P0, R4, 0x670, RZ ;  /* 0x0000067004037810 */ /* 0x004fc80007f1e0ff */
[----:B------:R-:W-:Y:S02]  /*3a830*/  IADD3.X R4, RZ, R5, RZ, P0, !PT ;  /* 0x00000005ff047210 */ /* 0x000fe400007fe4ff */
[----:B------:R-:W-:Y:S02]  /*3a840*/  R2UR UR4, R3 ;  /* 0x00000000030472ca */ /* 0x000fe400000e0000 */
[----:B------:R-:W-:-:S13]  /*3a850*/  R2UR UR5, R4 ;  /* 0x00000000040572ca */ /* 0x000fda00000e0000 */
[----:B------:R3:W-:Y:S01]  /*3a860*/  UTMASTG.4D [UR8], [UR4] ;  /* 0x00000008040073b5 */ /* 0x0007e20008018000 */
[----:B------:R0:W-:Y:S01]  /*3a870*/  UTMACMDFLUSH ;  /* 0x00000000000079b7 */ /* 0x0001e20000000000 */
[----:B---3--:R-:W-:-:S04]  /*3a880*/  DEPBAR.LE SB0, 0x1 ;  /* 0x000080400000791a */ /* 0x008fc80000000000 */
.L_x_94:
[----:B------:R-:W-:Y:S05]  /*3a890*/  BSYNC B0 ;  /* 0x0000000000007941 */ /* 0x000fea0003800000 */
.L_x_93:
        /* <DEDUP_REMOVED lines=17> */
[----:B----4-:R-:W4:Y:S02]  /*3a9b0*/  FENCE.VIEW.ASYNC.S ;  /* 0x00000000000073c6 */ /* 0x010f240000000000 */
[----:B----4-:R-:W-:Y:S06]  /*3a9c0*/  BAR.SYNC.DEFER_BLOCKING 0x1, 0x80 ;  /* 0x0042000000007b1d */ /* 0x010fec0000010000 */
[----:B------:R-:W-:Y:S05]  /*3a9d0*/  @P1 BRA `(.L_x_96) ;  /* 0x0000000000381947 */ /* 0x000fea0003800000 */
[----:B--2---:R-:W2:Y:S01]  /*3a9e0*/  LDC.64 R4, c[0x0][0x198] ;  /* 0x00006600ff047b82 */ /* 0x004ea20000000a00 */
[----:B------:R-:W-:Y:S01]  /*3a9f0*/  R2UR UR8, R244 ;  /* 0x00000000f40872ca */ /* 0x000fe200000e0000 */
[----:B------:R-:W-:Y:S01]  /*3aa00*/  UMOV UR9, 0x1a0 ;  /* 0x000001a000097882 */ /* 0x000fe20000000000 */
[----:B------:R-:W-:Y:S01]  /*3aa10*/  UMOV UR10, UR43 ;  /* 0x0000002b000a7c82 */ /* 0x000fe20008000000 */
[----:B------:R-:W-:Y:S01]  /*3aa20*/  UMOV UR11, UR36 ;  /* 0x00000024000b7c82 */ /* 0x000fe20008000000 */
[----:B------:R-:W-:-:S09]  /*3aa30*/  UMOV UR12, UR37 ;  /* 0x00000025000c7c82 */ /* 0x000fd20008000000 */
[----:B------:R-:W-:Y:S01]  /*3aa40*/  UIADD3 UR8, UR8, 0x1000, URZ ;  /* 0x0000100008087890 */ /* 0x000fe2000fffe03f */
[----:B--2---:R-:W-:-:S04]  /*3aa50*/  IADD3 R3, P0, R4, 0x670, RZ ;  /* 0x0000067004037810 */ /* 0x004fc80007f1e0ff */
[----:B------:R-:W-:Y:S01]  /*3aa60*/  R2UR UR4, R3 ;  /* 0x00000000030472ca */ /* 0x000fe200000e0000 */
[----:B------:R-:W-:-:S05]  /*3aa70*/  IMAD.X R4, RZ, RZ, R5, P0 ;  /* 0x000000ffff047224 */ /* 0x000fca00000e0605 */
[----:B------:R-:W-:-:S13]  /*3aa80*/  R2UR UR5, R4 ;  /* 0x00000000040572ca */ /* 0x000fda00000e0000 */
[----:B------:R4:W-:Y:S01]  /*3aa90*/  UTMASTG.4D [UR8], [UR4] ;  /* 0x00000008040073b5 */ /* 0x0009e20008018000 */
[----:B------:R0:W-:Y:S01]  /*3aaa0*/  UTMACMDFLUSH ;  /* 0x00000000000079b7 */ /* 0x0001e20000000000 */
[----:B----4-:R-:W-:-:S04]  /*3aab0*/  DEPBAR.LE SB0, 0x1 ;  /* 0x000080400000791a */ /* 0x010fc80000000000 */
.L_x_96:
[----:B------:R-:W-:Y:S05]  /*3aac0*/  BSYNC B0 ;  /* 0x0000000000007941 */ /* 0x000fea0003800000 */
.L_x_95:
        /* <DEDUP_REMOVED lines=17> */
[----:B-----5:R-:W5:Y:S02]  /*3abe0*/  FENCE.VIEW.ASYNC.S ;  /* 0x00000000000073c6 */ /* 0x020f640000000000 */
[----:B-----5:R-:W-:Y:S06]  /*3abf0*/  BAR.SYNC.DEFER_BLOCKING 0x1, 0x80 ;  /* 0x0042000000007b1d */ /* 0x020fec0000010000 */
[----:B------:R-:W-:Y:S05]  /*3ac00*/  @P1 BRA `(.L_x_98) ;  /* 0x0000000000341947 */ /* 0x000fea0003800000 */
[----:B--2---:R-:W4:Y:S01]  /*3ac10*/  LDC.64 R4, c[0x0][0x198] ;  /* 0x00006600ff047b82 */ /* 0x004f220000000a00 */
[----:B------:R-:W-:Y:S01]  /*3ac20*/  R2UR UR8, R244 ;  /* 0x00000000f40872ca */ /* 0x000fe200000e0000 */
[----:B------:R-:W-:Y:S01]  /*3ac30*/  UMOV UR9, 0x1c0 ;  /* 0x000001c000097882 */ /* 0x000fe20000000000 */
[----:B------:R-:W-:Y:S01]  /*3ac40*/  UMOV UR10, UR43 ;  /* 0x0000002b000a7c82 */ /* 0x000fe20008000000 */
[----:B------:R-:W-:Y:S01]  /*3ac50*/  UMOV UR11, UR36 ;  /* 0x00000024000b7c82 */ /* 0x000fe20008000000 */
[----:B------:R-:W-:Y:S01]  /*3ac60*/  UMOV UR12, UR37 ;  /* 0x00000025000c7c82 */ /* 0x000fe20008000000 */
[----:B----4-:R-:W-:-:S04]  /*3ac70*/  IADD3 R0, P0, R4, 0x670, RZ ;  /* 0x0000067004007810 */ /* 0x010fc80007f1e0ff */
[----:B------:R-:W-:Y:S02]  /*3ac80*/  IADD3.X R4, RZ, R5, RZ, P0, !PT ;  /* 0x00000005ff047210 */ /* 0x000fe400007fe4ff */
[----:B------:R-:W-:Y:S02]  /*3ac90*/  R2UR UR4, R0 ;  /* 0x00000000000472ca */ /* 0x000fe400000e0000 */
[----:B------:R-:W-:-:S13]  /*3aca0*/  R2UR UR5, R4 ;  /* 0x00000000040572ca */ /* 0x000fda00000e0000 */
[----:B------:R2:W-:Y:S01]  /*3acb0*/  UTMASTG.4D [UR8], [UR4] ;  /* 0x00000008040073b5 */ /* 0x0005e20008018000 */
[----:B------:R0:W-:Y:S01]  /*3acc0*/  UTMACMDFLUSH ;  /* 0x00000000000079b7 */ /* 0x0001e20000000000 */
[----:B--2---:R-:W-:-:S04]  /*3acd0*/  DEPBAR.LE SB0, 0x1 ;  /* 0x000080400000791a */ /* 0x004fc80000000000 */
.L_x_98:
[----:B------:R-:W-:Y:S05]  /*3ace0*/  BSYNC B0 ;  /* 0x0000000000007941 */ /* 0x000fea0003800000 */
.L_x_97:
[----:B------:R-:W-:Y:S06]  /*3acf0*/  BAR.SYNC.DEFER_BLOCKING 0x1, 0x80 ;  /* 0x0042000000007b1d */ /* 0x000fec0000010000 */
[----:B------:R-:W-:Y:S01]  /*3ad00*/  BSSY B0, `(.L_x_99) ;  /* 0x0000018000007945 */ /* 0x000fe20003800000 */
[----:B------:R1:W-:Y:S04]  /*3ad10*/  STSM.16.M88.4 [R2+0x1000], R44 ;  /* 0x0010002c02007844 */ /* 0x0003e80000000200 */
        /* <DEDUP_REMOVED lines=9> */
[----:B-1234-:R-:W1:Y:S01]  /*3adb0*/  LDC.64 R2, c[0x0][0x198] ;  /* 0x00006600ff027b82 */ /* 0x01ee620000000a00 */
        /* <DEDUP_REMOVED lines=10> */
[----:B------:R1:W-:Y:S02]  /*3ae60*/  UTMASTG.4D [UR8], [UR4] ;  /* 0x00000008040073b5 */ /* 0x0003e40008018000 */
[----:B-1----:R0:W-:Y:S02]  /*3ae70*/  UTMACMDFLUSH ;  /* 0x00000000000079b7 */ /* 0x0021e40000000000 */
.L_x_100:
[----:B------:R-:W-:Y:S05]  /*3ae80*/  BSYNC B0 ;  /* 0x0000000000007941 */ /* 0x000fea0003800000 */
.L_x_99:
[----:B------:R-:W-:-:S04]  /*3ae90*/  DEPBAR.LE SB0, 0x0 ;  /* 0x000080000000791a */ /* 0x000fc80000000000 */
[----:B------:R-:W-:Y:S05]  /*3aea0*/  EXIT ;  /* 0x000000000000794d */ /* 0x000fea0003800000 */
        .weak           $__internal_0_$__cuda_sm20_rcp_rn_f32_slowpath
        .type           $__internal_0_$__cuda_sm20_rcp_rn_f32_slowpath,@function
        .size           $__internal_0_$__cuda_sm20_rcp_rn_f32_slowpath,(.L_x_106 - $__internal_0_$__cuda_sm20_rcp_rn_f32_slowpath)
$__internal_0_$__cuda_sm20_rcp_rn_f32_slowpath:
[----:B------:R-:W-:Y:S01]  /*3aeb0*/  IMAD.SHL.U32 R2, R0, 0x2, RZ ;  /* 0x0000000200027824 */ /* 0x000fe200078e00ff */
[----:B------:R-:W-:Y:S04]  /*3aec0*/  BSSY B2, `(.L_x_101) ;  /* 0x0000030000027945 */ /* 0x000fe80003800000 */
[----:B------:R-:W-:-:S04]  /*3aed0*/  SHF.R.U32.HI R2, RZ, 0x18, R2 ;  /* 0x00000018ff027819 */ /* 0x000fc80000011602 */
[----:B------:R-:W-:-:S13]  /*3aee0*/  ISETP.NE.U32.AND P0, PT, R2, RZ, PT ;  /* 0x000000ff0200720c */ /* 0x000fda0003f05070 */
[----:B------:R-:W-:Y:S05]  /*3aef0*/  @P0 BRA `(.L_x_102) ;  /* 0x0000000000280947 */ /* 0x000fea0003800000 */
[----:B------:R-:W-:-:S04]  /*3af00*/  SHF.L.U32 R2, R0, 0x1, RZ ;  /* 0x0000000100027819 */ /* 0x000fc800000006ff */
[----:B------:R-:W-:-:S13]  /*3af10*/  ISETP.NE.AND P0, PT, R2, RZ, PT ;  /* 0x000000ff0200720c */ /* 0x000fda0003f05270 */
[----:B------:R-:W-:Y:S01]  /*3af20*/  @P0 FFMA R5, R0, 1.84467440737095516160e+19, RZ ;  /* 0x5f80000000050823 */ /* 0x000fe200000000ff */
[----:B------:R-:W-:Y:S08]  /*3af30*/  @!P0 MUFU.RCP R2, R0 ;  /* 0x0000000000028308 */ /* 0x000ff00000001000 */
[----:B------:R-:W1:Y:S02]  /*3af40*/  @P0 MUFU.RCP R3, R5 ;  /* 0x0000000500030308 */ /* 0x000e640000001000 */
[----:B-1----:R-:W-:-:S04]  /*3af50*/  @P0 FFMA R5, R5, R3, -1 ;  /* 0xbf80000005050423 */ /* 0x002fc80000000003 */
[----:B------:R-:W-:-:S04]  /*3af60*/  @P0 FADD.FTZ R5, -R5, -RZ ;  /* 0x800000ff05050221 */ /* 0x000fc80000010100 */
[----:B------:R-:W-:-:S04]  /*3af70*/  @P0 FFMA R3, R3, R5, R3 ;  /* 0x0000000503030223 */ /* 0x000fc80000000003 */
[----:B------:R-:W-:Y:S01]  /*3af80*/  @P0 FFMA R2, R3, 1.84467440737095516160e+19, RZ ;  /* 0x5f80000003020823 */ /* 0x000fe200000000ff */
[----:B------:R-:W-:Y:S06]  /*3af90*/  BRA `(.L_x_103) ;  /* 0x0000000000887947 */ /* 0x000fec0003800000 */
.L_x_102:
[----:B------:R-:W-:-:S04]  /*3afa0*/  IADD3 R12, R2, -0xfd, RZ ;  /* 0xffffff03020c7810 */ /* 0x000fc80007ffe0ff */
[----:B------:R-:W-:-:S13]  /*3afb0*/  ISETP.GT.U32.AND P0, PT, R12, 0x1, PT ;  /* 0x000000010c00780c */ /* 0x000fda0003f04070 */
[----:B------:R-:W-:Y:S05]  /*3afc0*/  @P0 BRA `(.L_x_104) ;  /* 0x0000000000780947 */ /* 0x000fea0003800000 */
[----:B------:R-:W-:Y:S01]  /*3afd0*/  LOP3.LUT R5, R0, 0x7fffff, RZ, 0xc0, !PT ;  /* 0x007fffff00057812 */ /* 0x000fe200078ec0ff */
[----:B------:R-:W-:Y:S01]  /*3afe0*/  IMAD.MOV.U32 R13, RZ, RZ, 0x3 ;  /* 0x00000003ff0d7424 */ /* 0x000fe200078e00ff */
[----:B------:R-:W-:Y:S02]  /*3aff0*/  IADD3 R2, R2, -0xfc, RZ ;  /* 0xffffff0402027810 */ /* 0x000fe40007ffe0ff */
[----:B------:R-:W-:Y:S02]  /*3b000*/  LOP3.LUT R5, R5, 0x3f800000, RZ, 0xfc, !PT ;  /* 0x3f80000005057812 */ /* 0x000fe400078efcff */
[----:B------:R-:W-:Y:S02]  /*3b010*/  SHF.L.U32 R13, R13, R12, RZ ;  /* 0x0000000c0d0d7219 */ /* 0x000fe400000006ff */
[----:B------:R-:W1:Y:S02]  /*3b020*/  MUFU.RCP R3, R5 ;  /* 0x0000000500037308 */ /* 0x000e640000001000 */
[----:B-1----:R-:W-:-:S04]  /*3b030*/  FFMA R6, R5, R3, -1 ;  /* 0xbf80000005067423 */ /* 0x002fc80000000003 */
[----:B------:R-:W-:-:S04]  /*3b040*/  FADD.FTZ R6, -R6, -RZ ;  /* 0x800000ff06067221 */ /* 0x000fc80000010100 */
[CCC-:B------:R-:W-:Y:S01]  /*3b050*/  FFMA.RM R5, R3.reuse, R6.reuse, R3.reuse ;  /* 0x0000000603057223 */ /* 0x1c0fe20000004003 */
[----:B------:R-:W-:-:S05]  /*3b060*/  FFMA.RP R3, R3, R6, R3 ;  /* 0x0000000603037223 */ /* 0x000fca0000008003 */
[C---:B------:R-:W-:Y:S02]  /*3b070*/  FSETP.NEU.FTZ.AND P0, PT, R5.reuse, R3, PT ;  /* 0x000000030500720b */ /* 0x040fe40003f1d000 */
[----:B------:R-:W-:Y:S02]  /*3b080*/  LOP3.LUT R3, R5, 0x7fffff, RZ, 0xc0, !PT ;  /* 0x007fffff05037812 */ /* 0x000fe400078ec0ff */
[----:B------:R-:W-:Y:S02]  /*3b090*/  SEL R5, RZ, 0xffffffff, !P0 ;  /* 0xffffffffff057807 */ /* 0x000fe40004000000 */
[----:B------:R-:W-:Y:S02]  /*3b0a0*/  LOP3.LUT R3, R3, 0x800000, RZ, 0xfc, !PT ;  /* 0x0080000003037812 */ /* 0x000fe400078efcff */
[----:B------:R-:W-:Y:S02]  /*3b0b0*/  IADD3 R6, -R5, RZ, RZ ;  /* 0x000000ff05067210 */ /* 0x000fe40007ffe1ff */
[----:B------:R-:W-:-:S02]  /*3b0c0*/  LOP3.LUT R13, R13, R3, RZ, 0xc0, !PT ;  /* 0x000000030d0d7212 */ /* 0x000fc400078ec0ff */
[-C--:B------:R-:W-:Y:S02]  /*3b0d0*/  LOP3.LUT P1, RZ, R6, R12.reuse, R3, 0xf8, !PT ;  /* 0x0000000c06ff7212 */ /* 0x080fe4000782f803 */
[----:B------:R-:W-:Y:S02]  /*3b0e0*/  SHF.R.U32.HI R5, RZ, R12, R13 ;  /* 0x0000000cff057219 */ /* 0x000fe4000001160d */
[----:B------:R-:W-:Y:S02]  /*3b0f0*/  SHF.R.U32.HI R2, RZ, R2, R3 ;  /* 0x00000002ff027219 */ /* 0x000fe40000011603 */
[C---:B------:R-:W-:Y:S02]  /*3b100*/  LOP3.LUT P0, RZ, R5.reuse, 0x1, RZ, 0xc0, !PT ;  /* 0x0000000105ff7812 */ /* 0x040fe4000780c0ff */
[----:B------:R-:W-:-:S04]  /*3b110*/  LOP3.LUT P2, RZ, R5, 0x2, RZ, 0xc0, !PT ;  /* 0x0000000205ff7812 */ /* 0x000fc8000784c0ff */
[----:B------:R-:W-:Y:S02]  /*3b120*/  PLOP3.LUT P0, PT, P0, P1, P2, 0xe0, 0x0 ;  /* 0x000000000000781c */ /* 0x000fe40000703c20 */
[----:B------:R-:W-:Y:S02]  /*3b130*/  LOP3.LUT P1, RZ, R0, 0x7fffff, RZ, 0xc0, !PT ;  /* 0x007fffff00ff7812 */ /* 0x000fe4000782c0ff */
[----:B------:R-:W-:-:S05]  /*3b140*/  SEL R3, RZ, 0x1, !P0 ;  /* 0x00000001ff037807 */ /* 0x000fca0004000000 */
[----:B------:R-:W-:-:S05]  /*3b150*/  IMAD.MOV R3, RZ, RZ, -R3 ;  /* 0x000000ffff037224 */ /* 0x000fca00078e0a03 */
[----:B------:R-:W-:-:S13]  /*3b160*/  ISETP.GE.AND P0, PT, R3, RZ, PT ;  /* 0x000000ff0300720c */ /* 0x000fda0003f06270 */
[----:B------:R-:W-:-:S04]  /*3b170*/  @!P0 IADD3 R2, R2, 0x1, RZ ;  /* 0x0000000102028810 */ /* 0x000fc80007ffe0ff */
[----:B------:R-:W-:-:S04]  /*3b180*/  @!P1 SHF.L.U32 R2, R2, 0x1, RZ ;  /* 0x0000000102029819 */ /* 0x000fc800000006ff */
[----:B------:R-:W-:Y:S01]  /*3b190*/  LOP3.LUT R2, R2, 0x80000000, R0, 0xf8, !PT ;  /* 0x8000000002027812 */ /* 0x000fe200078ef800 */
[----:B------:R-:W-:Y:S06]  /*3b1a0*/  BRA `(.L_x_103) ;  /* 0x0000000000047947 */ /* 0x000fec0003800000 */
.L_x_104:
[----:B------:R1:W2:Y:S02]  /*3b1b0*/  MUFU.RCP R2, R0 ;  /* 0x0000000000027308 */ /* 0x0002a40000001000 */
.L_x_103:
[----:B------:R-:W-:Y:S05]  /*3b1c0*/  BSYNC B2 ;  /* 0x0000000000027941 */ /* 0x000fea0003800000 */
.L_x_101:
[----:B--2---:R-:W-:Y:S01]  /*3b1d0*/  IMAD.MOV.U32 R5, RZ, RZ, R2 ;  /* 0x000000ffff057224 */ /* 0x004fe200078e0002 */
[----:B------:R-:W-:Y:S02]  /*3b1e0*/  MOV R2, R7 ;  /* 0x0000000700027202 */ /* 0x000fe40000000f00 */
[----:B------:R-:W-:-:S04]  /*3b1f0*/  MOV R3, 0x0 ;  /* 0x0000000000037802 */ /* 0x000fc80000000f00 */
[----:B-1----:R-:W-:Y:S05]  /*3b200*/  RET.REL.NODEC R2 `(_ZN7cutlass13device_kernelINS_4fmha6kernel13FmhaKernelTmaINS1_10collective15FmhaMainloopTmaINS_6half_tEfN4cute5tupleIJNS7_1CILi64EEENS9_ILi128EEENS9_ILi512EEEEEENS4_12CausalFusionEJEEENS4_15FmhaFwdEpilogueIS6_fNS8_IJSA_SC_SB_EEEEEJEEEEEvNT_6ParamsE) ;  /* 0xfffffc4c027c7950 */ /* 0x002fea0003c3ffff */
.L_x_105:
[----:B------:R-:W-:-:S00]  /*3b210*/  BRA `(.L_x_105) ;  /* 0xfffffffc00fc7947 */ /* 0x000fc0000383ffff */
[----:B------:R-:W-:-:S00]  /*3b220*/  NOP ;  /* 0x0000000000007918 */ /* 0x000fc00000000000 */
        /* <DEDUP_REMOVED lines=13> */
.L_x_106:


//--------------------- .nv.global.init           --------------------------
	.section	.nv.global.init,"aw",@progbits
.nv.global.init:
	.type		$str$23,@object
	.size		$str$23,($str$24 - $str$23)
$str$23:
        /*0000*/ 	.byte	0x28, 0x61, 0x64, 0x64, 0x72, 0x65, 0x73, 0x73, 0x20, 0x26, 0x20, 0x6d, 0x61, 0x73, 0x6b, 0x29
        /*0010*/ 	.byte	0x20, 0x3d, 0x3d, 0x20, 0x30, 0x00
	.type		$str$24,@object
	.size		$str$24,(__unnamed_1 - $str$24)
$str$24:
        /*0016*/ 	.byte	0x2f, 0x74, 0x6d, 0x70, 0x2f, 0x63, 0x75, 0x74, 0x6c, 0x61, 0x73, 0x73, 0x5f, 0x73, 0x77, 0x65
        /*0026*/ 	.byte	0x65, 0x70, 0x5f, 0x73, 0x72, 0x63, 0x2f, 0x69, 0x6e, 0x63, 0x6c, 0x75, 0x64, 0x65, 0x2f, 0x63
        /*0036*/ 	.byte	0x75, 0x74, 0x65, 0x2f, 0x70, 0x6f, 0x69, 0x6e, 0x74, 0x65, 0x72, 0x5f, 0x66, 0x6c, 0x61, 0x67
        /*0046*/ 	.byte	0x67, 0x65, 0x64, 0x2e, 0x68, 0x70, 0x70, 0x00
	.type		__unnamed_1,@object
	.size		__unnamed_1,(__unnamed_2 - __unnamed_1)
__unnamed_1:
        /* <DEDUP_REMOVED lines=28> */
        /*020e*/ 	.byte	0x3e, 0x3e, 0x3e, 0x3e, 0x3e, 0x5d, 0x00
	.type		__unnamed_2,@object
	.size		__unnamed_2,(.L_1 - __unnamed_2)
__unnamed_2:
        /* <DEDUP_REMOVED lines=29> */
.L_1:


//--------------------- .nv.shared._ZN7cutlass13device_kernelINS_4fmha6kernel13FmhaKernelTmaINS1_10collective15FmhaMainloopTmaINS_6half_tEfN4cute5tupleIJNS7_1CILi64EEENS9_ILi128EEENS9_ILi512EEEEEENS4_12CausalFusionEJEEENS4_15FmhaFwdEpilogueIS6_fNS8_IJSA_SC_SB_EEEEEJEEEEEvNT_6ParamsE --------------------------
	.section	.nv.shared._ZN7cutlass13device_kernelINS_4fmha6kernel13FmhaKernelTmaINS1_10collective15FmhaMainloopTmaINS_6half_tEfN4cute5tupleIJNS7_1CILi64EEENS9_ILi128EEENS9_ILi512EEEEEENS4_12CausalFusionEJEEENS4_15FmhaFwdEpilogueIS6_fNS8_IJSA_SC_SB_EEEEEJEEEEEvNT_6ParamsE,"aw",@nobits
	.sectionflags	@""
	.align	16
	.zero		1024


//--------------------- .nv.shared.reserved.0     --------------------------
	.section	.nv.shared.reserved.0,"aw",@nobits
	.weak		__nv_reservedSMEM_offset_0_alias
	.size		__nv_reservedSMEM_offset_0_alias, 0, 0
	.other		__nv_reservedSMEM_offset_0_alias,@"STO_CUDA_RESERVED_SHARED STV_DEFAULT"
__nv_reservedSMEM_offset_0_alias:
	.zero		0


//--------------------- .nv.global                --------------------------
	.section	.nv.global,"aw",@nobits
.nv.global:
	.type		_ZN39_INTERNAL_b6e4ecee_4_k_cu_22b56ab6_29454cute1_E,@object
	.size		_ZN39_INTERNAL_b6e4ecee_4_k_cu_22b56ab6_29454cute1_E,(_ZN39_INTERNAL_b6e4ecee_4_k_cu_22b56ab6_29454cuda3std3__45__cpo6cbeginE - _ZN39_INTERNAL_b6e4ecee_4_k_cu_22b56ab6_29454cute1_E)
_ZN39_INTERNAL_b6e4ecee_4_k_cu_22b56ab6_29454cute1_E:
	.zero		1
	.type		_ZN39_INTERNAL_b6e4ecee_4_k_cu_22b56ab6_29454cuda3std3__45__cpo6cbeginE,@object
	.size		_ZN39_INTERNAL_b6e4ecee_4_k_cu_22b56ab6_29454cuda3std3__45__cpo6cbeginE,(_ZN39_INTERNAL_b6e4ecee_4_k_cu_22b56ab6_29454cuda3std3__48in_placeE - _ZN39_INTERNAL_b6e4ecee_4_k_cu_22b56ab6_29454cuda3std3__45__cpo6cbeginE)
_ZN39_INTERNAL_b6e4ecee_4_k_cu_22b56ab6_29454cuda3std3__45__cpo6cbeginE:
	.zero		1
	.type		_ZN39_INTERNAL_b6e4ecee_4_k_cu_22b56ab6_29454cuda3std3__48in_placeE,@object
	.size		_ZN39_INTERNAL_b6e4ecee_4_k_cu_22b56ab6_29454cuda3std3__48in_placeE,(_ZN39_INTERNAL_b6e4ecee_4_k_cu_22b56ab6_29454cuda3std6ranges3__45__cpo9iter_moveE - _ZN39_INTERNAL_b6e4ecee_4_k_cu_22b56ab6_29454cuda3std3__48in_placeE)
_ZN39_INTERNAL_b6e4ecee_4_k_cu_22b56ab6_29454cuda3std3__48in_placeE:
	.zero		1
	.type		_ZN39_INTERNAL_b6e4ecee_4_k_cu_22b56ab6_29454cuda3std6ranges3__45__cpo9iter_moveE,@object
	.size		_ZN39_INTERNAL_b6e4ecee_4_k_cu_22b56ab6_29454cuda3std6ranges3__45__cpo9iter_moveE,(_ZN39_INTERNAL_b6e4ecee_4_k_cu_22b56ab6_29454cuda3std3__45__cpo5beginE - _ZN39_INTERNAL_b6e4ecee_4_k_cu_22b56ab6_29454cuda3std6ranges3__45__cpo9iter_moveE)
_ZN39_INTERNAL_b6e4ecee_4_k_cu_22b56ab6_29454cuda3std6ranges3__45__cpo9iter_moveE:
	.zero		1
	.type		_ZN39_INTERNAL_b6e4ecee_4_k_cu_22b56ab6_29454cuda3std3__45__cpo5beginE,@object
	.size		_ZN39_INTERNAL_b6e4ecee_4_k_cu_22b56ab6_29454cuda3std3__45__cpo5beginE,(_ZN39_INTERNAL_b6e4ecee_4_k_cu_22b56ab6_29454cuda3std3__441_GLOBAL__N__b6e4ecee_4_k_cu_22b56ab6_29456ignoreE - _ZN39_INTERNAL_b6e4ecee_4_k_cu_22b56ab6_29454cuda3std3__45__cpo5beginE)
_ZN39_INTERNAL_b6e4ecee_4_k_cu_22b56ab6_29454cuda3std3__45__cpo5beginE:
	.zero		1
	.type		_ZN39_INTERNAL_b6e4ecee_4_k_cu_22b56ab6_29454cuda3std3__441_GLOBAL__N__b6e4ecee_4_k_cu_22b56ab6_29456ignoreE,@object
	.size		_ZN39_INTERNAL_b6e4ecee_4_k_cu_22b56ab6_29454cuda3std3__441_GLOBAL__N__b6e4ecee_4_k_cu_22b56ab6_29456ignoreE,(_ZN39_INTERNAL_b6e4ecee_4_k_cu_22b56ab6_29454cute7productE - _ZN39_INTERNAL_b6e4ecee_4_k_cu_22b56ab6_29454cuda3std3__441_GLOBAL__N__b6e4ecee_4_k_cu_22b56ab6_29456ignoreE)
_ZN39_INTERNAL_b6e4ecee_4_k_cu_22b56ab6_29454cuda3std3__441_GLOBAL__N__b6e4ecee_4_k_cu_22b56ab6_29456ignoreE:
	.zero		1
	.type		_ZN39_INTERNAL_b6e4ecee_4_k_cu_22b56ab6_29454cute7productE,@object
	.size		_ZN39_INTERNAL_b6e4ecee_4_k_cu_22b56ab6_29454cute7productE,(_ZN39_INTERNAL_b6e4ecee_4_k_cu_22b56ab6_29454cuda3std3__45__cpo3endE - _ZN39_INTERNAL_b6e4ecee_4_k_cu_22b56ab6_29454cute7productE)
_ZN39_INTERNAL_b6e4ecee_4_k_cu_22b56ab6_29454cute7productE:
	.zero		1
	.type		_ZN39_INTERNAL_b6e4ecee_4_k_cu_22b56ab6_29454cuda3std3__45__cpo3endE,@object
	.size		_ZN39_INTERNAL_b6e4ecee_4_k_cu_22b56ab6_29454cuda3std3__45__cpo3endE,(_ZN39_INTERNAL_b6e4ecee_4_k_cu_22b56ab6_29454cuda3std3__419piecewise_constructE - _ZN39_INTERNAL_b6e4ecee_4_k_cu_22b56ab6_29454cuda3std3__45__cpo3endE)
_ZN39_INTERNAL_b6e4ecee_4_k_cu_22b56ab6_29454cuda3std3__45__cpo3endE:
	.zero		1
	.type		_ZN39_INTERNAL_b6e4ecee_4_k_cu_22b56ab6_29454cuda3std3__419piecewise_constructE,@object
	.size		_ZN39_INTERNAL_b6e4ecee_4_k_cu_22b56ab6_29454cuda3std3__419piecewise_constructE,(_ZN39_INTERNAL_b6e4ecee_4_k_cu_22b56ab6_29454cuda3std3__45__cpo4cendE - _ZN39_INTERNAL_b6e4ecee_4_k_cu_22b56ab6_29454cuda3std3__419piecewise_constructE)
_ZN39_INTERNAL_b6e4ecee_4_k_cu_22b56ab6_29454cuda3std3__419piecewise_constructE:
	.zero		1
	.type		_ZN39_INTERNAL_b6e4ecee_4_k_cu_22b56ab6_29454cuda3std3__45__cpo4cendE,@object
	.size		_ZN39_INTERNAL_b6e4ecee_4_k_cu_22b56ab6_29454cuda3std3__45__cpo4cendE,(_ZN39_INTERNAL_b6e4ecee_4_k_cu_22b56ab6_29454cuda3std6ranges3__45__cpo4swapE - _ZN39_INTERNAL_b6e4ecee_4_k_cu_22b56ab6_29454cuda3std3__45__cpo4cendE)
_ZN39_INTERNAL_b6e4ecee_4_k_cu_22b56ab6_29454cuda3std3__45__cpo4cendE:
	.zero		1
	.type		_ZN39_INTERNAL_b6e4ecee_4_k_cu_22b56ab6_29454cuda3std6ranges3__45__cpo4swapE,@object
	.size		_ZN39_INTERNAL_b6e4ecee_4_k_cu_22b56ab6_29454cuda3std6ranges3__45__cpo4swapE,(.L_9 - _ZN39_INTERNAL_b6e4ecee_4_k_cu_22b56ab6_29454cuda3std6ranges3__45__cpo4swapE)
_ZN39_INTERNAL_b6e4ecee_4_k_cu_22b56ab6_29454cuda3std6ranges3__45__cpo4swapE:
	.zero		1
.L_9:


//--------------------- .nv.constant0._ZN7cutlass13device_kernelINS_4fmha6kernel13FmhaKernelTmaINS1_10collective15FmhaMainloopTmaINS_6half_tEfN4cute5tupleIJNS7_1CILi64EEENS9_ILi128EEENS9_ILi512EEEEEENS4_12CausalFusionEJEEENS4_15FmhaFwdEpilogueIS6_fNS8_IJSA_SC_SB_EEEEEJEEEEEvNT_6ParamsE --------------------------
	.section	.nv.constant0._ZN7cutlass13device_kernelINS_4fmha6kernel13FmhaKernelTmaINS1_10collective15FmhaMainloopTmaINS_6half_tEfN4cute5tupleIJNS7_1CILi64EEENS9_ILi128EEENS9_ILi512EEEEEENS4_12CausalFusionEJEEENS4_15FmhaFwdEpilogueIS6_fNS8_IJSA_SC_SB_EEEEEJEEEEEvNT_6ParamsE,"a",@progbits
	.sectionflags	@""
	.align	4
.nv.constant0._ZN7cutlass13device_kernelINS_4fmha6kernel13FmhaKernelTmaINS1_10collective15FmhaMainloopTmaINS_6half_tEfN4cute5tupleIJNS7_1CILi64EEENS9_ILi128EEENS9_ILi512EEEEEENS4_12CausalFusionEJEEENS4_15FmhaFwdEpilogueIS6_fNS8_IJSA_SC_SB_EEEEEJEEEEEvNT_6ParamsE:
	.zero		2688


//--------------------- SYMBOLS --------------------------

	.type		.nv.reservedSmem.offset0,@object
	.size		.nv.reservedSmem.offset0,0x4
	.type		__assertfail,@function
